def matmul_kernel(
    a_ptr,
    b_ptr,
    c_ptr,
    M,
    N,
    K,
    stride_am,
    stride_ak,
    stride_bk,
    stride_bn,
    stride_cm,
    stride_cn,
    BLOCK_M: tl.constexpr,
    BLOCK_N: tl.constexpr,
    BLOCK_K: tl.constexpr,
    GROUP_M: tl.constexpr,
):
    pid = tl.program_id(axis=0)
    num_pid_m = tl.cdiv(M, BLOCK_M)
    num_pid_n = tl.cdiv(N, BLOCK_N)
    num_pid_in_group = GROUP_M * num_pid_n
    group_id = pid // num_pid_in_group
    first_pid_m = group_id * GROUP_M
    group_size_m = min(num_pid_m - first_pid_m, GROUP_M)
    pid_m = first_pid_m + ((pid % num_pid_in_group) % group_size_m)
    pid_n = (pid % num_pid_in_group) // group_size_m

    offs_am = (pid_m * BLOCK_M + tl.arange(0, BLOCK_M)) % M
    offs_bn = (pid_n * BLOCK_N + tl.arange(0, BLOCK_N)) % N
    offs_k = tl.arange(0, BLOCK_K)
    a_ptrs = a_ptr + offs_am[:, None] * stride_am + offs_k[None, :] * stride_ak
    b_ptrs = b_ptr + offs_k[:, None] * stride_bk + offs_bn[None, :] * stride_bn

    acc = tl.zeros((BLOCK_M, BLOCK_N), dtype=tl.float32)
    for kk in range(0, tl.cdiv(K, BLOCK_K)):
        a = tl.load(a_ptrs, mask=offs_k[None, :] < K - kk * BLOCK_K, other=0.0)
        b = tl.load(b_ptrs, mask=offs_k[:, None] < K - kk * BLOCK_K, other=0.0)
        acc = tl.dot(a, b, acc)
        a_ptrs += BLOCK_K * stride_ak
        b_ptrs += BLOCK_K * stride_bk

    c = acc.to(c_ptr.dtype.element_ty)
    offs_cm = pid_m * BLOCK_M + tl.arange(0, BLOCK_M)
    offs_cn = pid_n * BLOCK_N + tl.arange(0, BLOCK_N)
    c_ptrs = c_ptr + offs_cm[:, None] * stride_cm + offs_cn[None, :] * stride_cn
    mask = (offs_cm[:, None] < M) & (offs_cn[None, :] < N)
    tl.store(c_ptrs, c, mask=mask)

# config = {"BLOCK_K": 64, "BLOCK_M": 128, "BLOCK_N": 512, "GROUP_M": 1, "arch": "sm_90", "dtype": "fp8e4m3", "num_ctas": 1, "num_stages": 3, "num_warps": 4}
# arch = sm_90


// ===== COMPILED SASS (sm_90a) =====

	.target	sm_90a

	.elftype	@"ET_EXEC"


//--------------------- .note.nv.tkinfo           --------------------------
	.section	.note.nv.tkinfo,"",@"SHT_NOTE"
	.sectionflags	@"SHF_NOTE_NV_TKINFO"
	.tkinfo
        /*0018*/ 	.word	0x00000002
        /*0030*/ 	.string	""
        /*0030*/ 	.string	"ptxas"
        /*0030*/ 	.string	"Cuda compilation tools, release 13.0, V13.0.88"
        /*0030*/ 	.string	"Build cuda_13.0.r13.0/compiler.36424714_0"
        /*0030*/ 	.string	"-v  -suppress-debug-info  -lineinfo  -arch sm_90a "



//--------------------- .note.nv.cuinfo           --------------------------
	.section	.note.nv.cuinfo,"",@"SHT_NOTE"
	.sectionflags	@"SHF_NOTE_NV_CUINFO"
        /*0018*/ 	.short	0x0002
        /*001a*/ 	.short	0x005a
        /*001c*/ 	.short	0x0082
	.zero		2


//--------------------- .nv.info                  --------------------------
	.section	.nv.info,"",@"SHT_CUDA_INFO"
	.align	4


	//----- nvinfo : EIATTR_REGCOUNT
	.align		4
        /*0000*/ 	.byte	0x04, 0x2f
        /*0002*/ 	.short	(.L_1 - .L_0)
	.align		4
.L_0:
        /*0004*/ 	.word	index@(matmul_kernel)
        /*0008*/ 	.word	0x000000ff


	//----- nvinfo : EIATTR_FRAME_SIZE
	.align		4
.L_1:
        /*000c*/ 	.byte	0x04, 0x11
        /*000e*/ 	.short	(.L_3 - .L_2)
	.align		4
.L_2:
        /*0010*/ 	.word	index@(matmul_kernel)
        /*0014*/ 	.word	0x000013b8


	//----- nvinfo : EIATTR_MIN_STACK_SIZE
	.align		4
.L_3:
        /*0018*/ 	.byte	0x04, 0x12
        /*001a*/ 	.short	(.L_5 - .L_4)
	.align		4
.L_4:
        /*001c*/ 	.word	index@(matmul_kernel)
        /*0020*/ 	.word	0x000013b8
.L_5:


//--------------------- .nv.compat                --------------------------
	.section	.nv.compat,"",@"SHT_CUDA_COMPAT_INFO"
	.align	4
        /*0000*/ 	.byte	0x02, 0x09, 0x01, 0x00, 0x02, 0x02, 0x04, 0x00, 0x02, 0x05, 0x05, 0x00, 0x03, 0x07, 0x01, 0x01
        /*0010*/ 	.byte	0x02, 0x03, 0x00, 0x00, 0x02, 0x06, 0x01, 0x00, 0x04, 0x0b, 0x08, 0x00, 0x00, 0x00, 0x00, 0x00
        /*0020*/ 	.byte	0x00, 0x00, 0x00, 0x00


//--------------------- .nv.info.matmul_kernel    --------------------------
	.section	.nv.info.matmul_kernel,"",@"SHT_CUDA_INFO"
	.sectionflags	@""
	.align	4


	//----- nvinfo : EIATTR_CUDA_API_VERSION
	.align		4
        /*0000*/ 	.byte	0x04, 0x37
        /*0002*/ 	.short	(.L_7 - .L_6)
.L_6:
        /*0004*/ 	.word	0x00000082


	//----- nvinfo : EIATTR_KPARAM_INFO
	.align		4
.L_7:
        /*0008*/ 	.byte	0x04, 0x17
        /*000a*/ 	.short	(.L_9 - .L_8)
.L_8:
        /*000c*/ 	.word	0x00000000
        /*0010*/ 	.short	0x000d
        /*0012*/ 	.short	0x0048
        /*0014*/ 	.byte	0x00, 0xf4, 0x21, 0x00


	//----- nvinfo : EIATTR_KPARAM_INFO
	.align		4
.L_9:
        /*0018*/ 	.byte	0x04, 0x17
        /*001a*/ 	.short	(.L_11 - .L_10)
.L_10:
        /*001c*/ 	.word	0x00000000
        /*0020*/ 	.short	0x000c
        /*0022*/ 	.short	0x0040
        /*0024*/ 	.byte	0x00, 0xf4, 0x21, 0x00


	//----- nvinfo : EIATTR_KPARAM_INFO
	.align		4
.L_11:
        /*0028*/ 	.byte	0x04, 0x17
        /*002a*/ 	.short	(.L_13 - .L_12)
.L_12:
        /*002c*/ 	.word	0x00000000
        /*0030*/ 	.short	0x000b
        /*0032*/ 	.short	0x0038
        /*0034*/ 	.byte	0x00, 0xf0, 0x11, 0x00


	//----- nvinfo : EIATTR_KPARAM_INFO
	.align		4
.L_13:
        /*0038*/ 	.byte	0x04, 0x17
        /*003a*/ 	.short	(.L_15 - .L_14)
.L_14:
        /*003c*/ 	.word	0x00000000
        /*0040*/ 	.short	0x000a
        /*0042*/ 	.short	0x0034
        /*0044*/ 	.byte	0x00, 0xf0, 0x11, 0x00


	//----- nvinfo : EIATTR_KPARAM_INFO
	.align		4
.L_15:
        /*0048*/ 	.byte	0x04, 0x17
        /*004a*/ 	.short	(.L_17 - .L_16)
.L_16:
        /*004c*/ 	.word	0x00000000
        /*0050*/ 	.short	0x0009
        /*0052*/ 	.short	0x0030
        /*0054*/ 	.byte	0x00, 0xf0, 0x11, 0x00


	//----- nvinfo : EIATTR_KPARAM_INFO
	.align		4
.L_17:
        /*0058*/ 	.byte	0x04, 0x17
        /*005a*/ 	.short	(.L_19 - .L_18)
.L_18:
        /*005c*/ 	.word	0x00000000
        /*0060*/ 	.short	0x0008
        /*0062*/ 	.short	0x002c
        /*0064*/ 	.byte	0x00, 0xf0, 0x11, 0x00


	//----- nvinfo : EIATTR_KPARAM_INFO
	.align		4
.L_19:
        /*0068*/ 	.byte	0x04, 0x17
        /*006a*/ 	.short	(.L_21 - .L_20)
.L_20:
        /*006c*/ 	.word	0x00000000
        /*0070*/ 	.short	0x0007
        /*0072*/ 	.short	0x0028
        /*0074*/ 	.byte	0x00, 0xf0, 0x11, 0x00


	//----- nvinfo : EIATTR_KPARAM_INFO
	.align		4
.L_21:
        /*0078*/ 	.byte	0x04, 0x17
        /*007a*/ 	.short	(.L_23 - .L_22)
.L_22:
        /*007c*/ 	.word	0x00000000
        /*0080*/ 	.short	0x0006
        /*0082*/ 	.short	0x0024
        /*0084*/ 	.byte	0x00, 0xf0, 0x11, 0x00


	//----- nvinfo : EIATTR_KPARAM_INFO
	.align		4
.L_23:
        /*0088*/ 	.byte	0x04, 0x17
        /*008a*/ 	.short	(.L_25 - .L_24)
.L_24:
        /*008c*/ 	.word	0x00000000
        /*0090*/ 	.short	0x0005
        /*0092*/ 	.short	0x0020
        /*0094*/ 	.byte	0x00, 0xf0, 0x11, 0x00


	//----- nvinfo : EIATTR_KPARAM_INFO
	.align		4
.L_25:
        /*0098*/ 	.byte	0x04, 0x17
        /*009a*/ 	.short	(.L_27 - .L_26)
.L_26:
        /*009c*/ 	.word	0x00000000
        /*00a0*/ 	.short	0x0004
        /*00a2*/ 	.short	0x001c
        /*00a4*/ 	.byte	0x00, 0xf0, 0x11, 0x00


	//----- nvinfo : EIATTR_KPARAM_INFO
	.align		4
.L_27:
        /*00a8*/ 	.byte	0x04, 0x17
        /*00aa*/ 	.short	(.L_29 - .L_28)
.L_28:
        /*00ac*/ 	.word	0x00000000
        /*00b0*/ 	.short	0x0003
        /*00b2*/ 	.short	0x0018
        /*00b4*/ 	.byte	0x00, 0xf0, 0x11, 0x00


	//----- nvinfo : EIATTR_KPARAM_INFO
	.align		4
.L_29:
        /*00b8*/ 	.byte	0x04, 0x17
        /*00ba*/ 	.short	(.L_31 - .L_30)
.L_30:
        /*00bc*/ 	.word	0x00000000
        /*00c0*/ 	.short	0x0002
        /*00c2*/ 	.short	0x0010
        /*00c4*/ 	.byte	0x00, 0xf4, 0x21, 0x00


	//----- nvinfo : EIATTR_KPARAM_INFO
	.align		4
.L_31:
        /*00c8*/ 	.byte	0x04, 0x17
        /*00ca*/ 	.short	(.L_33 - .L_32)
.L_32:
        /*00cc*/ 	.word	0x00000000
        /*00d0*/ 	.short	0x0001
        /*00d2*/ 	.short	0x0008
        /*00d4*/ 	.byte	0x00, 0xf4, 0x21, 0x00


	//----- nvinfo : EIATTR_KPARAM_INFO
	.align		4
.L_33:
        /*00d8*/ 	.byte	0x04, 0x17
        /*00da*/ 	.short	(.L_35 - .L_34)
.L_34:
        /*00dc*/ 	.word	0x00000000
        /*00e0*/ 	.short	0x0000
        /*00e2*/ 	.short	0x0000
        /*00e4*/ 	.byte	0x00, 0xf4, 0x21, 0x00


	//----- nvinfo : EIATTR_SPARSE_MMA_MASK
	.align		4
.L_35:
        /*00e8*/ 	.byte	0x03, 0x50
        /*00ea*/ 	.short	0x0000


	//----- nvinfo : EIATTR_MAXREG_COUNT
	.align		4
        /*00ec*/ 	.byte	0x03, 0x1b
        /*00ee*/ 	.short	0x00ff


	//----- nvinfo : EIATTR_NUM_BARRIERS
	.align		4
        /*00f0*/ 	.byte	0x02, 0x4c
        /*00f2*/ 	.byte	0x01
	.zero		1


	//----- nvinfo : EIATTR_ANNOTATIONS
	.align		4
        /*00f4*/ 	.byte	0x04, 0x55
        /*00f6*/ 	.short	(.L_37 - .L_36)


	//   ....[0]....
.L_36:
        /*00f8*/ 	.word	0x00000001
        /*00fc*/ 	.byte	0x10, 0x05, 0x00, 0x00, 0x01, 0x00, 0x00, 0x00, 0x40, 0x05, 0x00, 0x00, 0x01, 0x00, 0x00, 0x00
        /* <DEDUP_REMOVED lines=3745> */
        /*eb1c*/ 	.byte	0xc0, 0x66, 0x05, 0x00, 0x01, 0x00, 0x00, 0x00, 0xf0, 0x66, 0x05, 0x00


	//----- nvinfo : EIATTR_MERCURY_ISA_VERSION
	.align		4
.L_37:
        /*eb28*/ 	.byte	0x03, 0x5f
        /*eb2a*/ 	.short	0x0101


	//----- nvinfo : EIATTR_EXIT_INSTR_OFFSETS
	.align		4
        /*eb2c*/ 	.byte	0x04, 0x1c
        /*eb2e*/ 	.short	(.L_39 - .L_38)


	//   ....[0]....
.L_38:
        /*eb30*/ 	.word	0x00057360


	//   ....[1]....
        /*eb34*/ 	.word	0x00057380


	//----- nvinfo : EIATTR_REQNTID
	.align		4
.L_39:
        /*eb38*/ 	.byte	0x04, 0x10
        /*eb3a*/ 	.short	(.L_41 - .L_40)
.L_40:
        /*eb3c*/ 	.word	0x00000080
        /*eb40*/ 	.word	0x00000001
        /*eb44*/ 	.word	0x00000001


	//----- nvinfo : EIATTR_CBANK_PARAM_SIZE
	.align		4
.L_41:
        /*eb48*/ 	.byte	0x03, 0x19
        /*eb4a*/ 	.short	0x0050


	//----- nvinfo : EIATTR_PARAM_CBANK
	.align		4
        /*eb4c*/ 	.byte	0x04, 0x0a
        /*eb4e*/ 	.short	(.L_43 - .L_42)
	.align		4
.L_42:
        /*eb50*/ 	.word	index@(.nv.constant0.matmul_kernel)
        /*eb54*/ 	.short	0x0210
        /*eb56*/ 	.short	0x0050


	//----- nvinfo : EIATTR_SW_WAR
	.align		4
.L_43:
        /*eb58*/ 	.byte	0x04, 0x36
        /*eb5a*/ 	.short	(.L_45 - .L_44)
.L_44:
        /*eb5c*/ 	.word	0x00000008
.L_45:


//--------------------- .nv.callgraph             --------------------------
	.section	.nv.callgraph,"",@"SHT_CUDA_CALLGRAPH"
	.align	4
	.sectionentsize	8
	.align		4
        /*0000*/ 	.word	0x00000000
	.align		4
        /*0004*/ 	.word	0xffffffff
	.align		4
        /*0008*/ 	.word	0x00000000
	.align		4
        /*000c*/ 	.word	0xfffffffe
	.align		4
        /*0010*/ 	.word	0x00000000
	.align		4
        /*0014*/ 	.word	0xfffffffd
	.align		4
        /*0018*/ 	.word	0x00000000
	.align		4
        /*001c*/ 	.word	0xfffffffc


//--------------------- .text.matmul_kernel       --------------------------
	.section	.text.matmul_kernel,"ax",@progbits
	.align	128
        .global         matmul_kernel
        .type           matmul_kernel,@function
        .size           matmul_kernel,(.L_x_4 - matmul_kernel)
        .other          matmul_kernel,@"STO_CUDA_ENTRY STV_DEFAULT"
matmul_kernel:
.text.matmul_kernel:
[----:B------:R-:W0:Y:S08]  /*0000*/  LDC R1, c[0x0][0x28] ;  /* 0x00000a00ff017b82 */ /* 0x000e300000000800 */
[----:B------:R-:W1:Y:S01]  /*0010*/  LDC.64 R124, c[0x0][0x228] ;  /* 0x00008a00ff7c7b82 */ /* 0x000e620000000a00 */
[----:B------:R-:W2:Y:S01]  /*0020*/  S2R R5, SR_CTAID.X ;  /* 0x0000000000057919 */ /* 0x000ea20000002500 */
[----:B0-----:R-:W-:Y:S01]  /*0030*/  VIADD R1, R1, 0xffffec48 ;  /* 0xffffec4801017836 */ /* 0x001fe20000000000 */
[----:B------:R-:W-:Y:S01]  /*0040*/  UMOV UR4, 0x400 ;  /* 0x0000040000047882 */ /* 0x000fe20000000000 */
[----:B------:R-:W-:Y:S01]  /*0050*/  ULDC.64 UR32, c[0x0][0x208] ;  /* 0x0000820000207ab9 */ /* 0x000fe20000000a00 */
[----:B------:R-:W0:Y:S03]  /*0060*/  S2R R12, SR_TID.X ;  /* 0x00000000000c7919 */ /* 0x000e260000002100 */
[----:B------:R-:W3:Y:S01]  /*0070*/  S2UR UR5, SR_CgaCtaId ;  /* 0x00000000000579c3 */ /* 0x000ee20000008800 */
[----:B-1----:R-:W-:-:S05]  /*0080*/  VIADD R0, R125, 0x1ff ;  /* 0x000001ff7d007836 */ /* 0x002fca0000000000 */
[----:B------:R-:W-:Y:S01]  /*0090*/  SHF.R.S32.HI R3, RZ, 0x1f, R0 ;  /* 0x0000001fff037819 */ /* 0x000fe20000011400 */
[----:B---3--:R-:W-:-:S03]  /*00a0*/  ULEA UR4, UR5, UR4, 0x18 ;  /* 0x0000000405047291 */ /* 0x008fc6000f8ec03f */
[----:B------:R-:W-:Y:S02]  /*00b0*/  LEA.HI R3, R3, R0, RZ, 0x9 ;  /* 0x0000000003037211 */ /* 0x000fe400078f48ff */
[----:B--2---:R-:W-:Y:S02]  /*00c0*/  IABS R8, R5 ;  /* 0x0000000500087213 */ /* 0x004fe40000000000 */
[----:B------:R-:W-:Y:S02]  /*00d0*/  SHF.R.S32.HI R4, RZ, 0x9, R3 ;  /* 0x00000009ff047819 */ /* 0x000fe40000011403 */
[----:B0-----:R-:W-:Y:S02]  /*00e0*/  LOP3.LUT R232, R12, 0x7f, RZ, 0xc0, !PT ;  /* 0x0000007f0ce87812 */ /* 0x001fe400078ec0ff */
[-C--:B------:R-:W-:Y:S02]  /*00f0*/  IABS R7, R4.reuse ;  /* 0x0000000400077213 */ /* 0x080fe40000000000 */
[----:B------:R-:W-:-:S02]  /*0100*/  IABS R10, R4 ;  /* 0x00000004000a7213 */ /* 0x000fc40000000000 */
[----:B------:R-:W0:Y:S08]  /*0110*/  I2F.RP R0, R7 ;  /* 0x0000000700007306 */ /* 0x000e300000209400 */
[----:B0-----:R-:W0:Y:S02]  /*0120*/  MUFU.RCP R0, R0 ;  /* 0x0000000000007308 */ /* 0x001e240000001000 */
[----:B0-----:R-:W-:-:S02]  /*0130*/  VIADD R2, R0, 0xffffffe ;  /* 0x0ffffffe00027836 */ /* 0x001fc40000000000 */
[----:B------:R-:W-:-:S04]  /*0140*/  IMAD.MOV R0, RZ, RZ, -R10 ;  /* 0x000000ffff007224 */ /* 0x000fc800078e0a0a */
[----:B------:R0:W1:Y:S02]  /*0150*/  F2I.FTZ.U32.TRUNC.NTZ R3, R2 ;  /* 0x0000000200037305 */ /* 0x000064000021f000 */
[----:B0-----:R-:W-:Y:S02]  /*0160*/  IMAD.MOV.U32 R2, RZ, RZ, RZ ;  /* 0x000000ffff027224 */ /* 0x001fe400078e00ff */
[----:B-1----:R-:W-:-:S04]  /*0170*/  IMAD.MOV R6, RZ, RZ, -R3 ;  /* 0x000000ffff067224 */ /* 0x002fc800078e0a03 */
[----:B------:R-:W-:Y:S02]  /*0180*/  IMAD R9, R6, R7, RZ ;  /* 0x0000000706097224 */ /* 0x000fe400078e02ff */
[----:B------:R-:W-:Y:S02]  /*0190*/  IMAD.MOV.U32 R6, RZ, RZ, R8 ;  /* 0x000000ffff067224 */ /* 0x000fe400078e0008 */
[----:B------:R-:W-:-:S06]  /*01a0*/  IMAD.HI.U32 R3, R3, R9, R2 ;  /* 0x0000000903037227 */ /* 0x000fcc00078e0002 */
[----:B------:R-:W-:-:S04]  /*01b0*/  IMAD.HI.U32 R3, R3, R6, RZ ;  /* 0x0000000603037227 */ /* 0x000fc800078e00ff */
[----:B------:R-:W-:-:S05]  /*01c0*/  IMAD R0, R3, R0, R6 ;  /* 0x0000000003007224 */ /* 0x000fca00078e0206 */
[----:B------:R-:W-:-:S13]  /*01d0*/  ISETP.GT.U32.AND P1, PT, R7, R0, PT ;  /* 0x000000000700720c */ /* 0x000fda0003f24070 */
[----:B------:R-:W-:Y:S02]  /*01e0*/  @!P1 IMAD.IADD R0, R0, 0x1, -R7 ;  /* 0x0000000100009824 */ /* 0x000fe400078e0a07 */
[----:B------:R-:W-:Y:S01]  /*01f0*/  @!P1 VIADD R3, R3, 0x1 ;  /* 0x0000000103039836 */ /* 0x000fe20000000000 */
[----:B------:R-:W-:Y:S02]  /*0200*/  ISETP.NE.AND P1, PT, R4, RZ, PT ;  /* 0x000000ff0400720c */ /* 0x000fe40003f25270 */
[----:B------:R-:W-:Y:S02]  /*0210*/  ISETP.GE.U32.AND P0, PT, R0, R7, PT ;  /* 0x000000070000720c */ /* 0x000fe40003f06070 */
[----:B------:R-:W-:-:S04]  /*0220*/  LOP3.LUT R0, R5, R4, RZ, 0x3c, !PT ;  /* 0x0000000405007212 */ /* 0x000fc800078e3cff */
[----:B------:R-:W-:Y:S01]  /*0230*/  ISETP.GE.AND P2, PT, R0, RZ, PT ;  /* 0x000000ff0000720c */ /* 0x000fe20003f46270 */
[----:B------:R-:W-:-:S06]  /*0240*/  VIADD R0, R124, 0x7f ;  /* 0x0000007f7c007836 */ /* 0x000fcc0000000000 */
[----:B------:R-:W-:-:S04]  /*0250*/  @P0 VIADD R3, R3, 0x1 ;  /* 0x0000000103030836 */ /* 0x000fc80000000000 */
[----:B------:R-:W-:Y:S01]  /*0260*/  IMAD.MOV.U32 R8, RZ, RZ, R3 ;  /* 0x000000ffff087224 */ /* 0x000fe200078e0003 */
[----:B------:R-:W-:-:S03]  /*0270*/  SHF.R.S32.HI R3, RZ, 0x1f, R0 ;  /* 0x0000001fff037819 */ /* 0x000fc60000011400 */
[----:B------:R-:W-:Y:S01]  /*0280*/  @!P2 IMAD.MOV R8, RZ, RZ, -R8 ;  /* 0x000000ffff08a224 */ /* 0x000fe200078e0a08 */
[----:B------:R-:W-:Y:S02]  /*0290*/  LEA.HI R3, R3, R0, RZ, 0x7 ;  /* 0x0000000003037211 */ /* 0x000fe400078f38ff */
[----:B------:R-:W-:-:S04]  /*02a0*/  @!P1 LOP3.LUT R8, RZ, R4, RZ, 0x33, !PT ;  /* 0x00000004ff089212 */ /* 0x000fc800078e33ff */
[----:B------:R-:W-:Y:S01]  /*02b0*/  LEA.HI.SX32 R3, R3, -R8, 0x19 ;  /* 0x8000000803037211 */ /* 0x000fe200078fcaff */
[----:B------:R-:W-:-:S03]  /*02c0*/  IMAD.MOV R6, RZ, RZ, -R8 ;  /* 0x000000ffff067224 */ /* 0x000fc600078e0a08 */
[----:B------:R-:W-:Y:S01]  /*02d0*/  VIMNMX R9, R3, 0x1, PT ;  /* 0x0000000103097848 */ /* 0x000fe20003fe0100 */
[----:B------:R-:W-:-:S03]  /*02e0*/  IMAD R6, R4, R6, R5 ;  /* 0x0000000604067224 */ /* 0x000fc600078e0205 */
[-C--:B------:R-:W-:Y:S02]  /*02f0*/  IABS R7, R9.reuse ;  /* 0x0000000900077213 */ /* 0x080fe40000000000 */
[----:B------:R-:W-:Y:S02]  /*0300*/  IABS R11, R9 ;  /* 0x00000009000b7213 */ /* 0x000fe40000000000 */
[----:B------:R-:W0:Y:S08]  /*0310*/  I2F.RP R0, R7 ;  /* 0x0000000700007306 */ /* 0x000e300000209400 */
[----:B0-----:R-:W0:Y:S02]  /*0320*/  MUFU.RCP R0, R0 ;  /* 0x0000000000007308 */ /* 0x001e240000001000 */
[----:B0-----:R-:W-:-:S02]  /*0330*/  VIADD R2, R0, 0xffffffe ;  /* 0x0ffffffe00027836 */ /* 0x001fc40000000000 */
[----:B------:R-:W-:-:S04]  /*0340*/  IMAD.MOV R0, RZ, RZ, -R11 ;  /* 0x000000ffff007224 */ /* 0x000fc800078e0a0b */
[----:B------:R0:W1:Y:S02]  /*0350*/  F2I.FTZ.U32.TRUNC.NTZ R3, R2 ;  /* 0x0000000200037305 */ /* 0x000064000021f000 */
[----:B0-----:R-:W-:Y:S02]  /*0360*/  IMAD.MOV.U32 R2, RZ, RZ, RZ ;  /* 0x000000ffff027224 */ /* 0x001fe400078e00ff */
[----:B-1----:R-:W-:-:S04]  /*0370*/  IMAD.MOV R10, RZ, RZ, -R3 ;  /* 0x000000ffff0a7224 */ /* 0x002fc800078e0a03 */
[----:B------:R-:W-:Y:S01]  /*0380*/  IMAD.MOV.U32 R4, RZ, RZ, R10 ;  /* 0x000000ffff047224 */ /* 0x000fe200078e000a */
[----:B------:R-:W-:-:S03]  /*0390*/  IABS R10, R6 ;  /* 0x00000006000a7213 */ /* 0x000fc60000000000 */
        /* <DEDUP_REMOVED lines=10> */
[----:B------:R-:W-:Y:S01]  /*0440*/  LOP3.LUT R0, R6, R9, RZ, 0x3c, !PT ;  /* 0x0000000906007212 */ /* 0x000fe200078e3cff */
[----:B------:R-:W0:Y:S03]  /*0450*/  LDC R7, c[0x0][0x230] ;  /* 0x00008c00ff077b82 */ /* 0x000e260000000800 */
[----:B------:R-:W-:-:S07]  /*0460*/  ISETP.GE.AND P2, PT, R0, RZ, PT ;  /* 0x000000ff0000720c */ /* 0x000fce0003f46270 */
[----:B------:R-:W-:-:S06]  /*0470*/  @P0 VIADD R3, R3, 0x1 ;  /* 0x0000000103030836 */ /* 0x000fcc0000000000 */
[----:B------:R-:W-:Y:S01]  /*0480*/  @!P2 IMAD.MOV R3, RZ, RZ, -R3 ;  /* 0x000000ffff03a224 */ /* 0x000fe200078e0a03 */
[----:B------:R-:W-:-:S05]  /*0490*/  @!P1 LOP3.LUT R3, RZ, R9, RZ, 0x33, !PT ;  /* 0x00000009ff039212 */ /* 0x000fca00078e33ff */
[----:B------:R-:W-:Y:S02]  /*04a0*/  IMAD.MOV R0, RZ, RZ, -R3 ;  /* 0x000000ffff007224 */ /* 0x000fe400078e0a03 */
[----:B0-----:R-:W-:Y:S02]  /*04b0*/  VIADD R7, R7, 0x3f ;  /* 0x0000003f07077836 */ /* 0x001fe40000000000 */
[----:B------:R-:W-:-:S03]  /*04c0*/  IMAD R0, R9, R0, R6 ;  /* 0x0000000009007224 */ /* 0x000fc600078e0206 */
[----:B------:R-:W-:Y:S01]  /*04d0*/  ISETP.GT.AND P0, PT, R7, 0x3f, PT ;  /* 0x0000003f0700780c */ /* 0x000fe20003f04270 */
[----:B------:R-:W-:Y:S02]  /*04e0*/  IMAD.IADD R5, R8, 0x1, R0 ;  /* 0x0000000108057824 */ /* 0x000fe400078e0200 */
[----:B------:R-:W-:Y:S02]  /*04f0*/  IMAD.SHL.U32 R0, R3, 0x200, RZ ;  /* 0x0000020003007824 */ /* 0x000fe400078e00ff */
[----:B------:R-:W-:-:S05]  /*0500*/  IMAD R16, R5, 0x80, R232 ;  /* 0x0000008005107824 */ /* 0x000fca00078e02e8 */
[----:B------:R0:W-:Y:S03]  /*0510*/  STL [R1+0x102c], R16 ;  /* 0x00102c1001007387 */ /* 0x0001e60000100800 */
[----:B------:R-:W-:Y:S05]  /*0520*/  @P0 BRA `(.L_x_0) ;  /* 0x0000001c000c0947 */ /* 0x000fea0003800000 */
[----:B------:R-:W-:Y:S01]  /*0530*/  IMAD.SHL.U32 R2, R12, 0x8, RZ ;  /* 0x000000080c027824 */ /* 0x000fe200078e00ff */
[----:B------:R1:W-:Y:S01]  /*0540*/  STL [R1+0x400], RZ ;  /* 0x000400ff01007387 */ /* 0x0003e20000100800 */
[----:B------:R-:W-:Y:S02]  /*0550*/  CS2R R24, SRZ ;  /* 0x0000000000187805 */ /* 0x000fe4000001ff00 */
[----:B------:R-:W-:Y:S02]  /*0560*/  CS2R R26, SRZ ;  /* 0x00000000001a7805 */ /* 0x000fe4000001ff00 */
[----:B------:R-:W-:Y:S01]  /*0570*/  CS2R R28, SRZ ;  /* 0x00000000001c7805 */ /* 0x000fe2000001ff00 */
[----:B------:R1:W-:Y:S01]  /*0580*/  STL [R1+0x1028], R2 ;  /* 0x0010280201007387 */ /* 0x0003e20000100800 */
[----:B------:R-:W-:Y:S02]  /*0590*/  CS2R R30, SRZ ;  /* 0x00000000001e7805 */ /* 0x000fe4000001ff00 */
[----:B------:R-:W-:-:S02]  /*05a0*/  CS2R R32, SRZ ;  /* 0x0000000000207805 */ /* 0x000fc4000001ff00 */
[----:B------:R-:W-:Y:S01]  /*05b0*/  CS2R R34, SRZ ;  /* 0x0000000000227805 */ /* 0x000fe2000001ff00 */
[----:B------:R1:W-:Y:S01]  /*05c0*/  STL [R1+0x404], RZ ;  /* 0x000404ff01007387 */ /* 0x0003e20000100800 */
[----:B------:R-:W-:Y:S02]  /*05d0*/  CS2R R36, SRZ ;  /* 0x0000000000247805 */ /* 0x000fe4000001ff00 */
[----:B------:R-:W-:Y:S02]  /*05e0*/  CS2R R38, SRZ ;  /* 0x0000000000267805 */ /* 0x000fe4000001ff00 */
[----:B------:R-:W-:Y:S01]  /*05f0*/  CS2R R40, SRZ ;  /* 0x0000000000287805 */ /* 0x000fe2000001ff00 */
[----:B------:R1:W-:Y:S01]  /*0600*/  STL [R1+0x408], RZ ;  /* 0x000408ff01007387 */ /* 0x0003e20000100800 */
        /* <DEDUP_REMOVED lines=72> */
[----:B------:R-:W-:-:S03]  /*0a90*/  CS2R R150, SRZ ;  /* 0x0000000000967805 */ /* 0x000fc6000001ff00 */
[----:B------:R1:W-:Y:S04]  /*0aa0*/  STL [R1+0x454], RZ ;  /* 0x000454ff01007387 */ /* 0x0003e80000100800 */
        /* <DEDUP_REMOVED lines=234> */
[----:B------:R1:W-:Y:S04]  /*1950*/  STL [R1], RZ ;  /* 0x000000ff01007387 */ /* 0x0003e80000100800 */
        /* <DEDUP_REMOVED lines=126> */
[----:B------:R1:W-:Y:S01]  /*2140*/  STL [R1+0x1fc], RZ ;  /* 0x0001fcff01007387 */ /* 0x0003e20000100800 */
[----:B------:R-:W-:Y:S05]  /*2150*/  BRA `(.L_x_1) ;  /* 0x0000029400dc7947 */ /* 0x000fea0003800000 */
.L_x_0:
[----:B------:R-:W-:Y:S01]  /*2160*/  IABS R11, R124 ;  /* 0x0000007c000b7213 */ /* 0x000fe20000000000 */
[----:B------:R-:W1:Y:S01]  /*2170*/  S2R R232, SR_TID.X ;  /* 0x0000000000e87919 */ /* 0x000e620000002100 */
[----:B------:R-:W-:Y:S01]  /*2180*/  IABS R3, R125 ;  /* 0x0000007d00037213 */ /* 0x000fe20000000000 */
[----:B------:R-:W-:Y:S01]  /*2190*/  ULDC UR34, c[0x0][0x23c] ;  /* 0x00008f0000227ab9 */ /* 0x000fe20000000800 */
[----:B------:R-:W2:Y:S01]  /*21a0*/  I2F.RP R2, R11 ;  /* 0x0000000b00027306 */ /* 0x000ea20000209400 */
[----:B------:R-:W-:Y:S01]  /*21b0*/  STL [R1+0x106c], R125 ;  /* 0x00106c7d01007387 */ /* 0x000fe20000100800 */
[----:B------:R-:W-:Y:S01]  /*21c0*/  ISETP.GE.AND P4, PT, R16, RZ, PT ;  /* 0x000000ff1000720c */ /* 0x000fe20003f86270 */
[----:B------:R-:W-:Y:S01]  /*21d0*/  ULDC.64 UR6, c[0x0][0x218] ;  /* 0x0000860000067ab9 */ /* 0x000fe20000000a00 */
[----:B------:R-:W-:Y:S01]  /*21e0*/  ISETP.NE.AND P6, PT, R124, RZ, PT ;  /* 0x000000ff7c00720c */ /* 0x000fe20003fc5270 */
[----:B------:R3:W-:Y:S01]  /*21f0*/  STL [R1+0x1030], R0 ;  /* 0x0010300001007387 */ /* 0x0007e20000100800 */
[----:B------:R-:W-:Y:S01]  /*2200*/  ULDC UR5, c[0x0][0x234] ;  /* 0x00008d0000057ab9 */ /* 0x000fe20000000800 */
[----:B------:R-:W-:Y:S01]  /*2210*/  ULDC.64 UR8, c[0x0][0x210] ;  /* 0x0000840000087ab9 */ /* 0x000fe20000000a00 */
[----:B------:R-:W4:Y:S08]  /*2220*/  I2F.RP R6, R3 ;  /* 0x0000000300067306 */ /* 0x000f300000209400 */
[----:B--2---:R-:W2:Y:S08]  /*2230*/  MUFU.RCP R2, R2 ;  /* 0x0000000200027308 */ /* 0x004eb00000001000 */
[----:B----4-:R-:W4:Y:S01]  /*2240*/  MUFU.RCP R6, R6 ;  /* 0x0000000600067308 */ /* 0x010f220000001000 */
[----:B--2---:R-:W-:Y:S01]  /*2250*/  VIADD R4, R2, 0xffffffe ;  /* 0x0ffffffe02047836 */ /* 0x004fe20000000000 */
[----:B------:R-:W-:-:S06]  /*2260*/  IABS R2, R16 ;  /* 0x0000001000027213 */ /* 0x000fcc0000000000 */
[----:B------:R2:W0:Y:S01]  /*2270*/  F2I.FTZ.U32.TRUNC.NTZ R5, R4 ;  /* 0x0000000400057305 */ /* 0x000422000021f000 */
[----:B----4-:R-:W-:Y:S01]  /*2280*/  VIADD R8, R6, 0xffffffe ;  /* 0x0ffffffe06087836 */ /* 0x010fe20000000000 */
[----:B-1----:R-:W-:-:S06]  /*2290*/  LEA.HI R6, R232, R0, RZ, 0x1a ;  /* 0x00000000e8067211 */ /* 0x002fcc00078fd0ff */
[----:B------:R1:W4:Y:S01]  /*22a0*/  F2I.FTZ.U32.TRUNC.NTZ R9, R8 ;  /* 0x0000000800097305 */ /* 0x000322000021f000 */
[----:B--2---:R-:W-:Y:S02]  /*22b0*/  IMAD.MOV.U32 R4, RZ, RZ, RZ ;  /* 0x000000ffff047224 */ /* 0x004fe400078e00ff */
[C---:B------:R-:W-:Y:S02]  /*22c0*/  VIADD R14, R6.reuse, 0x1fe ;  /* 0x000001fe060e7836 */ /* 0x040fe40000000000 */
[----:B------:R-:W-:Y:S02]  /*22d0*/  VIADD R243, R6, 0x1e ;  /* 0x0000001e06f37836 */ /* 0x000fe40000000000 */
[----:B0-----:R-:W-:Y:S01]  /*22e0*/  IMAD.MOV R10, RZ, RZ, -R5 ;  /* 0x000000ffff0a7224 */ /* 0x001fe200078e0a05 */
[----:B------:R-:W-:Y:S02]  /*22f0*/  ISETP.GE.AND P1, PT, R14, RZ, PT ;  /* 0x000000ff0e00720c */ /* 0x000fe40003f26270 */
[----:B-1----:R-:W-:Y:S01]  /*2300*/  SHF.R.U32.HI R8, RZ, 0x6, R232 ;  /* 0x00000006ff087819 */ /* 0x002fe200000116e8 */
[----:B------:R-:W-:-:S04]  /*2310*/  IMAD R13, R10, R11, RZ ;  /* 0x0000000b0a0d7224 */ /* 0x000fc800078e02ff */
[----:B------:R-:W-:-:S04]  /*2320*/  IMAD.HI.U32 R5, R5, R13, R4 ;  /* 0x0000000d05057227 */ /* 0x000fc800078e0004 */
[----:B----4-:R-:W-:Y:S02]  /*2330*/  IMAD.MOV R10, RZ, RZ, -R9 ;  /* 0x000000ffff0a7224 */ /* 0x010fe400078e0a09 */
[----:B------:R-:W-:-:S04]  /*2340*/  IMAD.HI.U32 R5, R5, R2, RZ ;  /* 0x0000000205057227 */ /* 0x000fc800078e00ff */
[----:B------:R-:W-:Y:S02]  /*2350*/  IMAD.MOV R5, RZ, RZ, -R5 ;  /* 0x000000ffff057224 */ /* 0x000fe400078e0a05 */
[----:B------:R-:W-:Y:S01]  /*2360*/  IMAD R13, R10, R3, RZ ;  /* 0x000000030a0d7224 */ /* 0x000fe200078e02ff */
[----:B------:R-:W-:Y:S01]  /*2370*/  IABS R10, R14 ;  /* 0x0000000e000a7213 */ /* 0x000fe20000000000 */
[----:B------:R-:W-:Y:S01]  /*2380*/  IMAD R4, R11, R5, R2 ;  /* 0x000000050b047224 */ /* 0x000fe200078e0202 */
[----:B------:R-:W-:Y:S01]  /*2390*/  SGXT.U32 R5, R8, 0x1 ;  /* 0x000000010805781a */ /* 0x000fe20000000000 */
[----:B------:R-:W-:-:S03]  /*23a0*/  IMAD.MOV.U32 R8, RZ, RZ, RZ ;  /* 0x000000ffff087224 */ /* 0x000fc600078e00ff */
[----:B------:R-:W-:Y:S01]  /*23b0*/  ISETP.GT.U32.AND P0, PT, R11, R4, PT ;  /* 0x000000040b00720c */ /* 0x000fe20003f04070 */
[----:B------:R-:W-:Y:S01]  /*23c0*/  IMAD.HI.U32 R2, R9, R13, R8 ;  /* 0x0000000d09027227 */ /* 0x000fe200078e0008 */
[----:B------:R-:W-:-:S03]  /*23d0*/  LOP3.LUT R5, R0, R5, RZ, 0xfc, !PT ;  /* 0x0000000500057212 */ /* 0x000fc600078efcff */
[----:B------:R-:W-:Y:S01]  /*23e0*/  IMAD.MOV.U32 R9, RZ, RZ, R10 ;  /* 0x000000ffff097224 */ /* 0x000fe200078e000a */
[C---:B------:R-:W-:Y:S02]  /*23f0*/  LOP3.LUT R13, R5.reuse, 0x1fc, RZ, 0xfc, !PT ;  /* 0x000001fc050d7812 */ /* 0x040fe400078efcff */
[----:B------:R-:W-:Y:S01]  /*2400*/  SHF.R.S32.HI R10, RZ, 0x1f, R7 ;  /* 0x0000001fff0a7819 */ /* 0x000fe20000011407 */
[----:B------:R-:W-:Y:S01]  /*2410*/  IMAD.HI.U32 R8, R2, R9, RZ ;  /* 0x0000000902087227 */ /* 0x000fe200078e00ff */
[----:B------:R-:W-:Y:S02]  /*2420*/  IABS R12, R13 ;  /* 0x0000000d000c7213 */ /* 0x000fe40000000000 */
[----:B---3--:R-:W-:Y:S01]  /*2430*/  LEA.HI R0, R10, R7, RZ, 0x6 ;  /* 0x000000070a007211 */ /* 0x008fe200078f30ff */
[----:B------:R-:W-:Y:S01]  /*2440*/  IMAD.MOV R8, RZ, RZ, -R8 ;  /* 0x000000ffff087224 */ /* 0x000fe200078e0a08 */
[----:B------:R-:W-:Y:S01]  /*2450*/  LOP3.LUT R15, R5, 0x1f8, RZ, 0xfc, !PT ;  /* 0x000001f8050f7812 */ /* 0x000fe200078efcff */
[----:B------:R-:W-:Y:S01]  /*2460*/  @!P0 IMAD.IADD R4, R4, 0x1, -R11 ;  /* 0x0000000104048824 */ /* 0x000fe200078e0a0b */
[----:B------:R-:W-:Y:S01]  /*2470*/  ISETP.GE.AND P2, PT, R13, RZ, PT ;  /* 0x000000ff0d00720c */ /* 0x000fe20003f46270 */
[----:B------:R-:W-:Y:S01]  /*2480*/  IMAD.MOV.U32 R10, RZ, RZ, R12 ;  /* 0x000000ffff0a7224 */ /* 0x000fe200078e000c */
[----:B------:R-:W-:Y:S01]  /*2490*/  IABS R14, R15 ;  /* 0x0000000f000e7213 */ /* 0x000fe20000000000 */
[----:B------:R-:W-:Y:S01]  /*24a0*/  IMAD R8, R3, R8, R9 ;  /* 0x0000000803087224 */ /* 0x000fe200078e0209 */
[----:B------:R-:W-:Y:S01]  /*24b0*/  ISETP.GT.U32.AND P0, PT, R11, R4, PT ;  /* 0x000000040b00720c */ /* 0x000fe20003f04070 */
[----:B------:R-:W-:Y:S01]  /*24c0*/  IMAD.HI.U32 R7, R2, R10, RZ ;  /* 0x0000000a02077227 */ /* 0x000fe200078e00ff */
[----:B------:R-:W-:Y:S01]  /*24d0*/  LOP3.LUT R9, R5, 0x1fa, RZ, 0xfc, !PT ;  /* 0x000001fa05097812 */ /* 0x000fe200078efcff */
[----:B------:R0:W-:Y:S01]  /*24e0*/  STL [R1+0x99c], R0 ;  /* 0x00099c0001007387 */ /* 0x0001e20000100800 */
[----:B------:R-:W-:Y:S01]  /*24f0*/  ISETP.GT.U32.AND P5, PT, R3, R8, PT ;  /* 0x000000080300720c */ /* 0x000fe20003fa4070 */
[----:B------:R-:W-:Y:S01]  /*2500*/  IMAD.MOV R7, RZ, RZ, -R7 ;  /* 0x000000ffff077224 */ /* 0x000fe200078e0a07 */
[----:B------:R-:W-:-:S02]  /*2510*/  IABS R12, R9 ;  /* 0x00000009000c7213 */ /* 0x000fc40000000000 */
[----:B------:R-:W-:Y:S01]  /*2520*/  ISETP.GE.AND P3, PT, R9, RZ, PT ;  /* 0x000000ff0900720c */ /* 0x000fe20003f66270 */
[----:B------:R-:W-:Y:S01]  /*2530*/  IMAD R10, R3, R7, R10 ;  /* 0x00000007030a7224 */ /* 0x000fe200078e020a */
[C---:B------:R-:W-:Y:S01]  /*2540*/  LOP3.LUT R13, R5.reuse, 0x1f6, RZ, 0xfc, !PT ;  /* 0x000001f6050d7812 */ /* 0x040fe200078efcff */
[----:B------:R-:W-:Y:S01]  /*2550*/  IMAD.HI.U32 R7, R2, R12, RZ ;  /* 0x0000000c02077227 */ /* 0x000fe200078e00ff */
[C---:B------:R-:W-:Y:S02]  /*2560*/  LOP3.LUT R17, R5.reuse, 0x1f4, RZ, 0xfc, !PT ;  /* 0x000001f405117812 */ /* 0x040fe400078efcff */
[----:B------:R-:W-:Y:S01]  /*2570*/  LOP3.LUT R21, R5, 0x1e0, RZ, 0xfc, !PT ;  /* 0x000001e005157812 */ /* 0x000fe200078efcff */
[----:B------:R-:W-:Y:S01]  /*2580*/  @!P0 IMAD.IADD R4, R4, 0x1, -R11 ;  /* 0x0000000104048824 */ /* 0x000fe200078e0a0b */
[----:B------:R-:W-:Y:S01]  /*2590*/  ISETP.GT.U32.AND P0, PT, R3, R10, PT ;  /* 0x0000000a0300720c */ /* 0x000fe20003f04070 */
[----:B------:R-:W-:Y:S01]  /*25a0*/  IMAD.MOV R7, RZ, RZ, -R7 ;  /* 0x000000ffff077224 */ /* 0x000fe200078e0a07 */
[----:B------:R-:W-:Y:S01]  /*25b0*/  IABS R11, R17 ;  /* 0x00000011000b7213 */ /* 0x000fe20000000000 */
[----:B------:R-:W-:Y:S01]  /*25c0*/  @!P5 IMAD.IADD R8, R8, 0x1, -R3 ;  /* 0x000000010808d824 */ /* 0x000fe200078e0a03 */
[----:B------:R-:W-:Y:S01]  /*25d0*/  LOP3.LUT R22, R5, 0x1dc, RZ, 0xfc, !PT ;  /* 0x000001dc05167812 */ /* 0x000fe200078efcff */
[----:B------:R-:W-:Y:S01]  /*25e0*/  IMAD R12, R3, R7, R12 ;  /* 0x00000007030c7224 */ /* 0x000fe200078e020c */
[----:B------:R-:W-:Y:S01]  /*25f0*/  LOP3.LUT R23, R5, 0x1da, RZ, 0xfc, !PT ;  /* 0x000001da05177812 */ /* 0x000fe200078efcff */
[----:B------:R-:W-:Y:S01]  /*2600*/  IMAD.HI.U32 R9, R2, R14, RZ ;  /* 0x0000000e02097227 */ /* 0x000fe200078e00ff */
[----:B------:R-:W-:-:S02]  /*2610*/  ISETP.GT.U32.AND P5, PT, R3, R8, PT ;  /* 0x000000080300720c */ /* 0x000fc40003fa4070 */
[----:B------:R-:W-:Y:S01]  /*2620*/  LOP3.LUT R25, R5, 0x1d6, RZ, 0xfc, !PT ;  /* 0x000001d605197812 */ /* 0x000fe200078efcff */
[----:B------:R-:W-:Y:S01]  /*2630*/  @!P4 IMAD.MOV R4, RZ, RZ, -R4 ;  /* 0x000000ffff04c224 */ /* 0x000fe200078e0a04 */
[----:B------:R-:W-:Y:S01]  /*2640*/  ISETP.GT.U32.AND P4, PT, R3, R12, PT ;  /* 0x0000000c0300720c */ /* 0x000fe20003f84070 */
[----:B------:R-:W-:Y:S01]  /*2650*/  IMAD.MOV R9, RZ, RZ, -R9 ;  /* 0x000000ffff097224 */ /* 0x000fe200078e0a09 */
[----:B------:R-:W-:Y:S01]  /*2660*/  @!P6 LOP3.LUT R4, RZ, R124, RZ, 0x33, !PT ;  /* 0x0000007cff04e212 */ /* 0x000fe200078e33ff */
[--C-:B------:R-:W-:Y:S01]  /*2670*/  @!P0 IMAD.IADD R10, R10, 0x1, -R3.reuse ;  /* 0x000000010a0a8824 */ /* 0x100fe200078e0a03 */
[----:B------:R-:W-:Y:S01]  /*2680*/  LOP3.LUT R24, R5, 0x1d8, RZ, 0xfc, !PT ;  /* 0x000001d805187812 */ /* 0x000fe200078efcff */
[C---:B------:R-:W-:Y:S01]  /*2690*/  IMAD R14, R3.reuse, R9, R14 ;  /* 0x00000009030e7224 */ /* 0x040fe200078e020e */
[----:B------:R-:W-:Y:S01]  /*26a0*/  IABS R9, R13 ;  /* 0x0000000d00097213 */ /* 0x000fe20000000000 */
[----:B------:R-:W-:Y:S01]  /*26b0*/  STL [R1+0x1050], R4 ;  /* 0x0010500401007387 */ /* 0x000fe20000100800 */
[C---:B------:R-:W-:Y:S01]  /*26c0*/  ISETP.GT.U32.AND P0, PT, R3.reuse, R10, PT ;  /* 0x0000000a0300720c */ /* 0x040fe20003f04070 */
[----:B------:R-:W-:Y:S01]  /*26d0*/  @!P5 IMAD.IADD R8, R8, 0x1, -R3 ;  /* 0x000000010808d824 */ /* 0x000fe200078e0a03 */
[----:B------:R-:W-:Y:S01]  /*26e0*/  ISETP.GT.U32.AND P6, PT, R3, R14, PT ;  /* 0x0000000e0300720c */ /* 0x000fe20003fc4070 */
[----:B------:R-:W-:Y:S01]  /*26f0*/  IMAD.HI.U32 R7, R2, R9, RZ ;  /* 0x0000000902077227 */ /* 0x000fe200078e00ff */
[----:B------:R-:W-:-:S02]  /*2700*/  ISETP.GE.AND P5, PT, R15, RZ, PT ;  /* 0x000000ff0f00720c */ /* 0x000fc40003fa6270 */
[C---:B------:R-:W-:Y:S01]  /*2710*/  LOP3.LUT R15, R5.reuse, 0x1f0, RZ, 0xfc, !PT ;  /* 0x000001f0050f7812 */ /* 0x040fe200078efcff */
[--C-:B------:R-:W-:Y:S01]  /*2720*/  @!P4 IMAD.IADD R12, R12, 0x1, -R3.reuse ;  /* 0x000000010c0cc824 */ /* 0x100fe200078e0a03 */
[----:B------:R-:W-:Y:S01]  /*2730*/  IABS R19, R25 ;  /* 0x0000001900137213 */ /* 0x000fe20000000000 */
[----:B0-----:R-:W-:Y:S01]  /*2740*/  IMAD.MOV.U32 R0, RZ, RZ, R8 ;  /* 0x000000ffff007224 */ /* 0x001fe200078e0008 */
[----:B------:R-:W-:Y:S01]  /*2750*/  LOP3.LUT R26, R5, 0x1d4, RZ, 0xfc, !PT ;  /* 0x000001d4051a7812 */ /* 0x000fe200078efcff */
[----:B------:R-:W-:Y:S01]  /*2760*/  IMAD.HI.U32 R8, R2, R11, RZ ;  /* 0x0000000b02087227 */ /* 0x000fe200078e00ff */
[----:B------:R-:W-:Y:S02]  /*2770*/  ISETP.GT.U32.AND P4, PT, R3, R12, PT ;  /* 0x0000000c0300720c */ /* 0x000fe40003f84070 */
[----:B------:R-:W-:Y:S01]  /*2780*/  IABS R20, R26 ;  /* 0x0000001a00147213 */ /* 0x000fe20000000000 */
[----:B------:R-:W-:Y:S01]  /*2790*/  @!P1 IMAD.MOV R0, RZ, RZ, -R0 ;  /* 0x000000ffff009224 */ /* 0x000fe200078e0a00 */
[----:B------:R-:W-:Y:S01]  /*27a0*/  ISETP.GE.AND P1, PT, R13, RZ, PT ;  /* 0x000000ff0d00720c */ /* 0x000fe20003f26270 */
[--C-:B------:R-:W-:Y:S01]  /*27b0*/  @!P0 IMAD.IADD R10, R10, 0x1, -R3.reuse ;  /* 0x000000010a0a8824 */ /* 0x100fe200078e0a03 */
[----:B------:R-:W-:Y:S01]  /*27c0*/  LOP3.LUT R13, R5, 0x1f2, RZ, 0xfc, !PT ;  /* 0x000001f2050d7812 */ /* 0x000fe200078efcff */
[----:B------:R-:W-:Y:S01]  /*27d0*/  @!P6 IMAD.IADD R14, R14, 0x1, -R3 ;  /* 0x000000010e0ee824 */ /* 0x000fe200078e0a03 */
[----:B------:R0:W-:Y:S01]  /*27e0*/  STL [R1+0x20], R0 ;  /* 0x0000200001007387 */ /* 0x0001e20000100800 */
[----:B------:R-:W-:Y:S01]  /*27f0*/  IMAD.MOV R16, RZ, RZ, -R7 ;  /* 0x000000ffff107224 */ /* 0x000fe200078e0a07 */
[----:B------:R-:W-:Y:S01]  /*2800*/  IABS R7, R13 ;  /* 0x0000000d00077213 */ /* 0x000fe20000000000 */
[----:B------:R-:W-:Y:S01]  /*2810*/  IMAD.MOV R18, RZ, RZ, -R8 ;  /* 0x000000ffff127224 */ /* 0x000fe200078e0a08 */
[C---:B------:R-:W-:Y:S01]  /*2820*/  ISETP.GT.U32.AND P6, PT, R3.reuse, R14, PT ;  /* 0x0000000e0300720c */ /* 0x040fe20003fc4070 */
[----:B------:R-:W-:Y:S01]  /*2830*/  IMAD R8, R3, R16, R9 ;  /* 0x0000001003087224 */ /* 0x000fe200078e0209 */
[----:B------:R-:W-:Y:S01]  /*2840*/  ISETP.GE.AND P0, PT, R17, RZ, PT ;  /* 0x000000ff1100720c */ /* 0x000fe20003f06270 */
[----:B------:R-:W-:Y:S01]  /*2850*/  @!P4 IMAD.IADD R12, R12, 0x1, -R3 ;  /* 0x000000010c0cc824 */ /* 0x000fe200078e0a03 */
[----:B------:R-:W-:Y:S01]  /*2860*/  LOP3.LUT R17, R5, 0x1ea, RZ, 0xfc, !PT ;  /* 0x000001ea05117812 */ /* 0x000fe200078efcff */
[C---:B------:R-:W-:Y:S01]  /*2870*/  IMAD R16, R3.reuse, R18, R11 ;  /* 0x0000001203107224 */ /* 0x040fe200078e020b */
[----:B------:R-:W-:Y:S01]  /*2880*/  ISETP.GT.U32.AND P4, PT, R3, R8, PT ;  /* 0x000000080300720c */ /* 0x000fe20003f84070 */
[----:B0-----:R-:W-:Y:S01]  /*2890*/  IMAD.MOV.U32 R0, RZ, RZ, R10 ;  /* 0x000000ffff007224 */ /* 0x001fe200078e000a */
[----:B------:R-:W-:Y:S01]  /*28a0*/  IABS R18, R24 ;  /* 0x0000001800127213 */ /* 0x000fe20000000000 */
[----:B------:R-:W-:Y:S01]  /*28b0*/  IMAD.MOV.U32 R10, RZ, RZ, R7 ;  /* 0x000000ffff0a7224 */ /* 0x000fe200078e0007 */
[C---:B------:R-:W-:Y:S01]  /*28c0*/  LOP3.LUT R27, R5.reuse, 0x1d2, RZ, 0xfc, !PT ;  /* 0x000001d2051b7812 */ /* 0x040fe200078efcff */
[----:B------:R-:W-:Y:S01]  /*28d0*/  @!P2 IMAD.MOV R0, RZ, RZ, -R0 ;  /* 0x000000ffff00a224 */ /* 0x000fe200078e0a00 */
[C---:B------:R-:W-:Y:S01]  /*28e0*/  LOP3.LUT R34, R5.reuse, 0x1c4, RZ, 0xfc, !PT ;  /* 0x000001c405227812 */ /* 0x040fe200078efcff */
[----:B------:R-:W-:Y:S01]  /*28f0*/  IMAD.HI.U32 R7, R2, R10, RZ ;  /* 0x0000000a02077227 */ /* 0x000fe200078e00ff */
[----:B------:R-:W-:-:S02]  /*2900*/  LOP3.LUT R32, R5, 0x1c6, RZ, 0xfc, !PT ;  /* 0x000001c605207812 */ /* 0x000fc400078efcff */
[----:B------:R0:W-:Y:S01]  /*2910*/  STL [R1+0x1c], R0 ;  /* 0x00001c0001007387 */ /* 0x0001e20000100800 */
[----:B------:R-:W-:Y:S01]  /*2920*/  IMAD.MOV R7, RZ, RZ, -R7 ;  /* 0x000000ffff077224 */ /* 0x000fe200078e0a07 */
[----:B------:R-:W-:Y:S01]  /*2930*/  LOP3.LUT R35, R5, 0x1c2, RZ, 0xfc, !PT ;  /* 0x000001c205237812 */ /* 0x000fe200078efcff */
[--C-:B------:R-:W-:Y:S01]  /*2940*/  @!P6 IMAD.IADD R14, R14, 0x1, -R3.reuse ;  /* 0x000000010e0ee824 */ /* 0x100fe200078e0a03 */
[----:B------:R-:W-:Y:S01]  /*2950*/  ISETP.GE.AND P6, PT, R13, RZ, PT ;  /* 0x000000ff0d00720c */ /* 0x000fe20003fc6270 */
[----:B------:R-:W-:Y:S01]  /*2960*/  IMAD R10, R3, R7, R10 ;  /* 0x00000007030a7224 */ /* 0x000fe200078e020a */
[----:B------:R-:W-:Y:S01]  /*2970*/  LOP3.LUT R13, R5, 0x1ec, RZ, 0xfc, !PT ;  /* 0x000001ec050d7812 */ /* 0x000fe200078efcff */
[----:B------:R-:W-:Y:S01]  /*2980*/  @!P4 IMAD.IADD R8, R8, 0x1, -R3 ;  /* 0x000000010808c824 */ /* 0x000fe200078e0a03 */
[----:B------:R-:W-:Y:S01]  /*2990*/  IABS R31, R35 ;  /* 0x00000023001f7213 */ /* 0x000fe20000000000 */
[----:B------:R-:W-:Y:S01]  /*29a0*/  VIADD R9, R6, 0x1ee ;  /* 0x000001ee06097836 */ /* 0x000fe20000000000 */
[----:B------:R-:W-:Y:S01]  /*29b0*/  IABS R252, R13 ;  /* 0x0000000d00fc7213 */ /* 0x000fe20000000000 */
[----:B0-----:R-:W-:Y:S01]  /*29c0*/  IMAD.MOV.U32 R0, RZ, RZ, R12 ;  /* 0x000000ffff007224 */ /* 0x001fe200078e000c */
[----:B------:R-:W-:-:S02]  /*29d0*/  IABS R12, R15 ;  /* 0x0000000f000c7213 */ /* 0x000fc40000000000 */
[C---:B------:R-:W-:Y:S01]  /*29e0*/  ISETP.GT.U32.AND P4, PT, R3.reuse, R8, PT ;  /* 0x000000080300720c */ /* 0x040fe20003f84070 */
[----:B------:R-:W-:Y:S01]  /*29f0*/  @!P3 IMAD.MOV R0, RZ, RZ, -R0 ;  /* 0x000000ffff00b224 */ /* 0x000fe200078e0a00 */
[----:B------:R-:W-:Y:S01]  /*2a00*/  ISETP.GT.U32.AND P3, PT, R3, R16, PT ;  /* 0x000000100300720c */ /* 0x000fe20003f64070 */
[C---:B------:R-:W-:Y:S01]  /*2a10*/  IMAD.HI.U32 R7, R2.reuse, R12, RZ ;  /* 0x0000000c02077227 */ /* 0x040fe200078e00ff */
[----:B------:R-:W-:Y:S02]  /*2a20*/  IABS R11, R9 ;  /* 0x00000009000b7213 */ /* 0x000fe40000000000 */
[----:B------:R0:W-:Y:S01]  /*2a30*/  STL [R1+0x18], R0 ;  /* 0x0000180001007387 */ /* 0x0001e20000100800 */
[----:B------:R-:W-:Y:S01]  /*2a40*/  IMAD.MOV R7, RZ, RZ, -R7 ;  /* 0x000000ffff077224 */ /* 0x000fe200078e0a07 */
[----:B------:R-:W-:Y:S01]  /*2a50*/  ISETP.GE.AND P2, PT, R9, RZ, PT ;  /* 0x000000ff0900720c */ /* 0x000fe20003f46270 */
[----:B------:R-:W-:Y:S01]  /*2a60*/  IMAD.HI.U32 R9, R2, R11, RZ ;  /* 0x0000000b02097227 */ /* 0x000fe200078e00ff */
[----:B------:R-:W-:-:S02]  /*2a70*/  LOP3.LUT R36, R5, 0x1c0, RZ, 0xfc, !PT ;  /* 0x000001c005247812 */ /* 0x000fc400078efcff */
[----:B------:R-:W-:Y:S01]  /*2a80*/  LOP3.LUT R37, R5, 0x1bc, RZ, 0xfc, !PT ;  /* 0x000001bc05257812 */ /* 0x000fe200078efcff */
[----:B------:R-:W-:Y:S01]  /*2a90*/  IMAD R12, R3, R7, R12 ;  /* 0x00000007030c7224 */ /* 0x000fe200078e020c */
[C---:B------:R-:W-:Y:S01]  /*2aa0*/  LOP3.LUT R38, R5.reuse, 0x1b4, RZ, 0xfc, !PT ;  /* 0x000001b405267812 */ /* 0x040fe200078efcff */
[--C-:B------:R-:W-:Y:S01]  /*2ab0*/  @!P3 IMAD.IADD R16, R16, 0x1, -R3.reuse ;  /* 0x000000011010b824 */ /* 0x100fe200078e0a03 */
[----:B------:R-:W-:Y:S01]  /*2ac0*/  IABS R33, R37 ;  /* 0x0000002500217213 */ /* 0x000fe20000000000 */
[----:B0-----:R-:W-:Y:S01]  /*2ad0*/  IMAD.MOV.U32 R0, RZ, RZ, R14 ;  /* 0x000000ffff007224 */ /* 0x001fe200078e000e */
[----:B------:R-:W-:Y:S01]  /*2ae0*/  LOP3.LUT R41, R5, 0x1b2, RZ, 0xfc, !PT ;  /* 0x000001b205297812 */ /* 0x000fe200078efcff */
[----:B------:R-:W-:Y:S01]  /*2af0*/  @!P4 IMAD.IADD R8, R8, 0x1, -R3 ;  /* 0x000000010808c824 */ /* 0x000fe200078e0a03 */
[C---:B------:R-:W-:Y:S01]  /*2b00*/  ISETP.GT.U32.AND P3, PT, R3.reuse, R16, PT ;  /* 0x000000100300720c */ /* 0x040fe20003f64070 */
[----:B------:R-:W-:Y:S01]  /*2b10*/  @!P5 IMAD.MOV R0, RZ, RZ, -R0 ;  /* 0x000000ffff00d224 */ /* 0x000fe200078e0a00 */
[C---:B------:R-:W-:Y:S01]  /*2b20*/  ISETP.GT.U32.AND P5, PT, R3.reuse, R10, PT ;  /* 0x0000000a0300720c */ /* 0x040fe20003fa4070 */
[----:B------:R-:W-:Y:S01]  /*2b30*/  IMAD.MOV R14, RZ, RZ, -R9 ;  /* 0x000000ffff0e7224 */ /* 0x000fe200078e0a09 */
[----:B------:R-:W-:Y:S01]  /*2b40*/  ISETP.GT.U32.AND P4, PT, R3, R12, PT ;  /* 0x0000000c0300720c */ /* 0x000fe20003f84070 */
[----:B------:R-:W-:Y:S01]  /*2b50*/  IMAD.HI.U32 R7, R2, R252, RZ ;  /* 0x000000fc02077227 */ /* 0x000fe200078e00ff */
[----:B------:R0:W-:Y:S01]  /*2b60*/  STL [R1+0x14], R0 ;  /* 0x0000140001007387 */ /* 0x0001e20000100800 */
[----:B------:R-:W-:-:S02]  /*2b70*/  IABS R9, R17 ;  /* 0x0000001100097213 */ /* 0x000fc40000000000 */
[----:B------:R-:W-:Y:S01]  /*2b80*/  IMAD R14, R3, R14, R11 ;  /* 0x0000000e030e7224 */ /* 0x000fe200078e020b */
[C---:B------:R-:W-:Y:S02]  /*2b90*/  LOP3.LUT R42, R5.reuse, 0x1b0, RZ, 0xfc, !PT ;  /* 0x000001b0052a7812 */ /* 0x040fe400078efcff */
[----:B------:R-:W-:Y:S01]  /*2ba0*/  LOP3.LUT R45, R5, 0x1aa, RZ, 0xfc, !PT ;  /* 0x000001aa052d7812 */ /* 0x000fe200078efcff */
[--C-:B------:R-:W-:Y:S01]  /*2bb0*/  @!P3 IMAD.IADD R16, R16, 0x1, -R3.reuse ;  /* 0x000000011010b824 */ /* 0x100fe200078e0a03 */
[----:B------:R-:W-:Y:S01]  /*2bc0*/  ISETP.GT.U32.AND P3, PT, R3, R14, PT ;  /* 0x0000000e0300720c */ /* 0x000fe20003f64070 */
[----:B------:R-:W-:Y:S01]  /*2bd0*/  @!P5 IMAD.IADD R10, R10, 0x1, -R3 ;  /* 0x000000010a0ad824 */ /* 0x000fe200078e0a03 */
[----:B------:R-:W-:Y:S01]  /*2be0*/  IABS R39, R42 ;  /* 0x0000002a00277213 */ /* 0x000fe20000000000 */
[----:B0-----:R-:W-:Y:S01]  /*2bf0*/  IMAD.MOV.U32 R0, RZ, RZ, R8 ;  /* 0x000000ffff007224 */ /* 0x001fe200078e0008 */
[----:B------:R-:W-:Y:S01]  /*2c00*/  LOP3.LUT R46, R5, 0x1a8, RZ, 0xfc, !PT ;  /* 0x000001a8052e7812 */ /* 0x000fe200078efcff */
[----:B------:R-:W-:Y:S01]  /*2c10*/  IMAD.MOV R8, RZ, RZ, -R7 ;  /* 0x000000ffff087224 */ /* 0x000fe200078e0a07 */
[----:B------:R-:W-:Y:S01]  /*2c20*/  ISETP.GT.U32.AND P5, PT, R3, R10, PT ;  /* 0x0000000a0300720c */ /* 0x000fe20003fa4070 */
[----:B------:R-:W-:Y:S01]  /*2c30*/  @!P1 IMAD.MOV R0, RZ, RZ, -R0 ;  /* 0x000000ffff009224 */ /* 0x000fe200078e0a00 */
[----:B------:R-:W-:Y:S01]  /*2c40*/  ISETP.GE.AND P1, PT, R15, RZ, PT ;  /* 0x000000ff0f00720c */ /* 0x000fe20003f26270 */
[----:B------:R-:W-:Y:S01]  /*2c50*/  IMAD R252, R3, R8, R252 ;  /* 0x0000000803fc7224 */ /* 0x000fe200078e02fc */
[----:B------:R-:W-:Y:S01]  /*2c60*/  IABS R15, R21 ;  /* 0x00000015000f7213 */ /* 0x000fe20000000000 */
[----:B------:R-:W-:Y:S01]  /*2c70*/  @!P4 IMAD.IADD R12, R12, 0x1, -R3 ;  /* 0x000000010c0cc824 */ /* 0x000fe200078e0a03 */
[----:B------:R0:W-:Y:S01]  /*2c80*/  STL [R1+0x10], R0 ;  /* 0x0000100001007387 */ /* 0x0001e20000100800 */
[----:B------:R-:W-:Y:S01]  /*2c90*/  IMAD.HI.U32 R7, R2, R9, RZ ;  /* 0x0000000902077227 */ /* 0x000fe200078e00ff */
[----:B------:R-:W-:-:S02]  /*2ca0*/  IABS R43, R45 ;  /* 0x0000002d002b7213 */ /* 0x000fc40000000000 */
[C---:B------:R-:W-:Y:S01]  /*2cb0*/  ISETP.GT.U32.AND P4, PT, R3.reuse, R12, PT ;  /* 0x0000000c0300720c */ /* 0x040fe20003f84070 */
[----:B------:R-:W-:Y:S01]  /*2cc0*/  IMAD.MOV R8, RZ, RZ, -R7 ;  /* 0x000000ffff087224 */ /* 0x000fe200078e0a07 */
[----:B------:R-:W-:Y:S01]  /*2cd0*/  IABS R44, R46 ;  /* 0x0000002e002c7213 */ /* 0x000fe20000000000 */
[--C-:B------:R-:W-:Y:S01]  /*2ce0*/  @!P5 IMAD.IADD R10, R10, 0x1, -R3.reuse ;  /* 0x000000010a0ad824 */ /* 0x100fe200078e0a03 */
[----:B------:R-:W-:Y:S01]  /*2cf0*/  ISETP.GT.U32.AND P5, PT, R3, R252, PT ;  /* 0x000000fc0300720c */ /* 0x000fe20003fa4070 */
[----:B------:R-:W-:Y:S01]  /*2d00*/  @!P3 IMAD.IADD R14, R14, 0x1, -R3 ;  /* 0x000000010e0eb824 */ /* 0x000fe200078e0a03 */
[C---:B------:R-:W-:Y:S01]  /*2d10*/  LOP3.LUT R49, R5.reuse, 0x1a4, RZ, 0xfc, !PT ;  /* 0x000001a405317812 */ /* 0x040fe200078efcff */
[----:B0-----:R-:W-:Y:S01]  /*2d20*/  IMAD.MOV.U32 R0, RZ, RZ, R16 ;  /* 0x000000ffff007224 */ /* 0x001fe200078e0010 */
[----:B------:R-:W-:Y:S01]  /*2d30*/  LOP3.LUT R50, R5, 0x1a2, RZ, 0xfc, !PT ;  /* 0x000001a205327812 */ /* 0x000fe200078efcff */
[C---:B------:R-:W-:Y:S01]  /*2d40*/  IMAD R9, R3.reuse, R8, R9 ;  /* 0x0000000803097224 */ /* 0x040fe200078e0209 */
[----:B------:R-:W-:Y:S01]  /*2d50*/  ISETP.GT.U32.AND P3, PT, R3, R14, PT ;  /* 0x0000000e0300720c */ /* 0x000fe20003f64070 */
[----:B------:R-:W-:Y:S01]  /*2d60*/  @!P0 IMAD.MOV R0, RZ, RZ, -R0 ;  /* 0x000000ffff008224 */ /* 0x000fe200078e0a00 */
[----:B------:R-:W-:Y:S01]  /*2d70*/  ISETP.GE.AND P0, PT, R13, RZ, PT ;  /* 0x000000ff0d00720c */ /* 0x000fe20003f06270 */
[----:B------:R-:W-:Y:S01]  /*2d80*/  @!P4 IMAD.IADD R12, R12, 0x1, -R3 ;  /* 0x000000010c0cc824 */ /* 0x000fe200078e0a03 */
[----:B------:R-:W-:-:S02]  /*2d90*/  LOP3.LUT R13, R5, 0x1e8, RZ, 0xfc, !PT ;  /* 0x000001e8050d7812 */ /* 0x000fc400078efcff */
[----:B------:R0:W-:Y:S01]  /*2da0*/  STL [R1+0xc], R0 ;  /* 0x00000c0001007387 */ /* 0x0001e20000100800 */
[--C-:B------:R-:W-:Y:S01]  /*2db0*/  @!P5 IMAD.IADD R252, R252, 0x1, -R3.reuse ;  /* 0x00000001fcfcd824 */ /* 0x100fe200078e0a03 */
[----:B------:R-:W-:Y:S01]  /*2dc0*/  IABS R7, R13 ;  /* 0x0000000d00077213 */ /* 0x000fe20000000000 */
[----:B------:R-:W-:Y:S01]  /*2dd0*/  IMAD.MOV.U32 R4, RZ, RZ, R12 ;  /* 0x000000ffff047224 */ /* 0x000fe200078e000c */
[C---:B------:R-:W-:Y:S01]  /*2de0*/  ISETP.GT.U32.AND P4, PT, R3.reuse, R9, PT ;  /* 0x000000090300720c */ /* 0x040fe20003f84070 */
[----:B------:R-:W-:Y:S01]  /*2df0*/  VIADD R12, R6, 0x1de ;  /* 0x000001de060c7836 */ /* 0x000fe20000000000 */
[----:B------:R-:W-:Y:S01]  /*2e00*/  ISETP.GT.U32.AND P5, PT, R3, R252, PT ;  /* 0x000000fc0300720c */ /* 0x000fe20003fa4070 */
[----:B------:R-:W-:Y:S01]  /*2e10*/  @!P3 IMAD.IADD R14, R14, 0x1, -R3 ;  /* 0x000000010e0eb824 */ /* 0x000fe200078e0a03 */
[----:B------:R-:W-:Y:S01]  /*2e20*/  LOP3.LUT R8, R5, 0x1e6, RZ, 0xfc, !PT ;  /* 0x000001e605087812 */ /* 0x000fe200078efcff */
[----:B------:R-:W-:Y:S01]  /*2e30*/  @!P1 IMAD.MOV R4, RZ, RZ, -R4 ;  /* 0x000000ffff049224 */ /* 0x000fe200078e0a04 */
[----:B------:R-:W-:Y:S01]  /*2e40*/  ISETP.GE.AND P1, PT, R13, RZ, PT ;  /* 0x000000ff0d00720c */ /* 0x000fe20003f26270 */
[----:B0-----:R-:W-:Y:S01]  /*2e50*/  IMAD.MOV.U32 R0, RZ, RZ, R10 ;  /* 0x000000ffff007224 */ /* 0x001fe200078e000a */
[----:B------:R-:W-:Y:S01]  /*2e60*/  IABS R11, R8 ;  /* 0x00000008000b7213 */ /* 0x000fe20000000000 */
[----:B------:R-:W-:Y:S01]  /*2e70*/  IMAD.MOV.U32 R10, RZ, RZ, R7 ;  /* 0x000000ffff0a7224 */ /* 0x000fe200078e0007 */
[----:B------:R-:W-:Y:S01]  /*2e80*/  ISETP.GE.AND P3, PT, R8, RZ, PT ;  /* 0x000000ff0800720c */ /* 0x000fe20003f66270 */
[----:B------:R-:W-:Y:S01]  /*2e90*/  @!P6 IMAD.MOV R0, RZ, RZ, -R0 ;  /* 0x000000ffff00e224 */ /* 0x000fe200078e0a00 */
[----:B------:R-:W-:Y:S01]  /*2ea0*/  ISETP.GE.AND P6, PT, R17, RZ, PT ;  /* 0x000000ff1100720c */ /* 0x000fe20003fc6270 */
[----:B------:R-:W-:Y:S01]  /*2eb0*/  IMAD.HI.U32 R7, R2, R10, RZ ;  /* 0x0000000a02077227 */ /* 0x000fe200078e00ff */
[----:B------:R-:W-:-:S02]  /*2ec0*/  LOP3.LUT R8, R5, 0x1e4, RZ, 0xfc, !PT ;  /* 0x000001e405087812 */ /* 0x000fc400078efcff */
[----:B------:R0:W-:Y:S01]  /*2ed0*/  STL [R1+0x8], R0 ;  /* 0x0000080001007387 */ /* 0x0001e20000100800 */
[----:B------:R-:W-:Y:S01]  /*2ee0*/  IMAD.MOV R7, RZ, RZ, -R7 ;  /* 0x000000ffff077224 */ /* 0x000fe200078e0a07 */
[----:B------:R-:W-:Y:S01]  /*2ef0*/  IABS R13, R8 ;  /* 0x00000008000d7213 */ /* 0x000fe20000000000 */
[--C-:B------:R-:W-:Y:S01]  /*2f00*/  @!P4 IMAD.IADD R9, R9, 0x1, -R3.reuse ;  /* 0x000000010909c824 */ /* 0x100fe200078e0a03 */
[----:B------:R-:W-:Y:S01]  /*2f10*/  ISETP.GE.AND P4, PT, R8, RZ, PT ;  /* 0x000000ff0800720c */ /* 0x000fe20003f86270 */
[----:B------:R-:W-:Y:S01]  /*2f20*/  IMAD R10, R3, R7, R10 ;  /* 0x00000007030a7224 */ /* 0x000fe200078e020a */
[----:B------:R-:W-:Y:S01]  /*2f30*/  LOP3.LUT R8, R5, 0x1e2, RZ, 0xfc, !PT ;  /* 0x000001e205087812 */ /* 0x000fe200078efcff */
[----:B------:R-:W-:Y:S01]  /*2f40*/  @!P5 IMAD.IADD R252, R252, 0x1, -R3 ;  /* 0x00000001fcfcd824 */ /* 0x000fe200078e0a03 */
[----:B------:R-:W-:Y:S01]  /*2f50*/  IABS R16, R12 ;  /* 0x0000000c00107213 */ /* 0x000fe20000000000 */
[C---:B------:R-:W-:Y:S01]  /*2f60*/  IMAD.HI.U32 R7, R2.reuse, R11, RZ ;  /* 0x0000000b02077227 */ /* 0x040fe200078e00ff */
[----:B------:R-:W-:Y:S01]  /*2f70*/  ISETP.GT.U32.AND P5, PT, R3, R10, PT ;  /* 0x0000000a0300720c */ /* 0x000fe20003fa4070 */
[----:B------:R-:W-:Y:S01]  /*2f80*/  STL [R1+0x1054], R4 ;  /* 0x0010540401007387 */ /* 0x000fe20000100800 */
[----:B------:R-:W-:Y:S01]  /*2f90*/  IABS R17, R22 ;  /* 0x0000001600117213 */ /* 0x000fe20000000000 */
[----:B0-----:R-:W-:Y:S01]  /*2fa0*/  IMAD.MOV.U32 R0, RZ, RZ, R14 ;  /* 0x000000ffff007224 */ /* 0x001fe200078e000e */
[C---:B------:R-:W-:Y:S01]  /*2fb0*/  LOP3.LUT R51, R5.reuse, 0x1a0, RZ, 0xfc, !PT ;  /* 0x000001a005337812 */ /* 0x040fe200078efcff */
[----:B------:R-:W-:Y:S01]  /*2fc0*/  IMAD.MOV R14, RZ, RZ, -R7 ;  /* 0x000000ffff0e7224 */ /* 0x000fe200078e0a07 */
[----:B------:R-:W-:Y:S01]  /*2fd0*/  LOP3.LUT R52, R5, 0x19a, RZ, 0xfc, !PT ;  /* 0x0000019a05347812 */ /* 0x000fe200078efcff */
[----:B------:R-:W-:Y:S01]  /*2fe0*/  @!P2 IMAD.MOV R0, RZ, RZ, -R0 ;  /* 0x000000ffff00a224 */ /* 0x000fe200078e0a00 */
[C---:B------:R-:W-:Y:S01]  /*2ff0*/  ISETP.GT.U32.AND P2, PT, R3.reuse, R9, PT ;  /* 0x000000090300720c */ /* 0x040fe20003f44070 */
[----:B------:R-:W-:Y:S01]  /*3000*/  IMAD R11, R3, R14, R11 ;  /* 0x0000000e030b7224 */ /* 0x000fe200078e020b */
[----:B------:R-:W-:Y:S01]  /*3010*/  IABS R14, R8 ;  /* 0x00000008000e7213 */ /* 0x000fe20000000000 */
[----:B------:R-:W-:Y:S01]  /*3020*/  IMAD.HI.U32 R7, R2, R13, RZ ;  /* 0x0000000d02077227 */ /* 0x000fe200078e00ff */
[----:B------:R-:W-:Y:S01]  /*3030*/  IABS R47, R51 ;  /* 0x00000033002f7213 */ /* 0x000fe20000000000 */
[----:B------:R-:W-:Y:S01]  /*3040*/  STL [R1+0x1058], R0 ;  /* 0x0010580001007387 */ /* 0x000fe20000100800 */
[C---:B------:R-:W-:Y:S01]  /*3050*/  LOP3.LUT R53, R5.reuse, 0x198, RZ, 0xfc, !PT ;  /* 0x0000019805357812 */ /* 0x040fe200078efcff */
[----:B------:R-:W-:Y:S01]  /*3060*/  @!P5 IMAD.IADD R10, R10, 0x1, -R3 ;  /* 0x000000010a0ad824 */ /* 0x000fe200078e0a03 */
[----:B------:R-:W-:Y:S01]  /*3070*/  LOP3.LUT R55, R5, 0x194, RZ, 0xfc, !PT ;  /* 0x0000019405377812 */ /* 0x000fe200078efcff */
[----:B------:R-:W-:Y:S01]  /*3080*/  @!P0 IMAD.MOV R252, RZ, RZ, -R252 ;  /* 0x000000fffffc8224 */ /* 0x000fe200078e0afc */
[----:B------:R-:W-:-:S02]  /*3090*/  ISETP.GE.AND P0, PT, R12, RZ, PT ;  /* 0x000000ff0c00720c */ /* 0x000fc40003f06270 */
[----:B------:R-:W-:Y:S01]  /*30a0*/  ISETP.GT.U32.AND P5, PT, R3, R10, PT ;  /* 0x0000000a0300720c */ /* 0x000fe20003fa4070 */
[----:B------:R-:W-:Y:S01]  /*30b0*/  @!P2 IMAD.IADD R9, R9, 0x1, -R3 ;  /* 0x000000010909a824 */ /* 0x000fe200078e0a03 */
[----:B------:R-:W-:Y:S01]  /*30c0*/  ISETP.GE.AND P2, PT, R8, RZ, PT ;  /* 0x000000ff0800720c */ /* 0x000fe20003f46270 */
[----:B------:R-:W-:Y:S01]  /*30d0*/  IMAD.MOV R8, RZ, RZ, -R7 ;  /* 0x000000ffff087224 */ /* 0x000fe200078e0a07 */
[----:B------:R-:W-:Y:S01]  /*30e0*/  LOP3.LUT R59, R5, 0x192, RZ, 0xfc, !PT ;  /* 0x00000192053b7812 */ /* 0x000fe200078efcff */
[----:B------:R-:W-:Y:S01]  /*30f0*/  @!P6 IMAD.MOV R9, RZ, RZ, -R9 ;  /* 0x000000ffff09e224 */ /* 0x000fe200078e0a09 */
[----:B------:R-:W-:Y:S01]  /*3100*/  ISETP.GT.U32.AND P6, PT, R3, R11, PT ;  /* 0x0000000b0300720c */ /* 0x000fe20003fc4070 */
[----:B------:R-:W-:Y:S01]  /*3110*/  IMAD.HI.U32 R7, R2, R14, RZ ;  /* 0x0000000e02077227 */ /* 0x000fe200078e00ff */
[----:B------:R-:W-:Y:S01]  /*3120*/  IABS R54, R59 ;  /* 0x0000003b00367213 */ /* 0x000fe20000000000 */
[----:B------:R-:W-:Y:S01]  /*3130*/  STL [R1+0x105c], R252 ;  /* 0x00105cfc01007387 */ /* 0x000fe20000100800 */
[----:B------:R-:W-:Y:S01]  /*3140*/  LOP3.LUT R60, R5, 0x190, RZ, 0xfc, !PT ;  /* 0x00000190053c7812 */ /* 0x000fe200078efcff */
[----:B------:R-:W-:Y:S01]  /*3150*/  IMAD R12, R3, R8, R13 ;  /* 0x00000008030c7224 */ /* 0x000fe200078e020d */
[----:B------:R-:W-:Y:S01]  /*3160*/  LOP3.LUT R62, R5, 0x18a, RZ, 0xfc, !PT ;  /* 0x0000018a053e7812 */ /* 0x000fe200078efcff */
[----:B------:R-:W-:Y:S01]  /*3170*/  IMAD.MOV R13, RZ, RZ, -R7 ;  /* 0x000000ffff0d7224 */ /* 0x000fe200078e0a07 */
[----:B------:R-:W-:Y:S01]  /*3180*/  IABS R56, R60 ;  /* 0x0000003c00387213 */ /* 0x000fe20000000000 */
[--C-:B------:R-:W-:Y:S01]  /*3190*/  @!P5 IMAD.IADD R10, R10, 0x1, -R3.reuse ;  /* 0x000000010a0ad824 */ /* 0x100fe200078e0a03 */
[C---:B------:R-:W-:Y:S01]  /*31a0*/  ISETP.GT.U32.AND P5, PT, R3.reuse, R12, PT ;  /* 0x0000000c0300720c */ /* 0x040fe20003fa4070 */
        /* <DEDUP_REMOVED lines=8> */
[----:B------:R-:W-:Y:S01]  /*3230*/  IMAD.HI.U32 R7, R2, R16, RZ ;  /* 0x0000001002077227 */ /* 0x000fe200078e00ff */
[----:B------:R-:W-:-:S02]  /*3240*/  LOP3.LUT R63, R5, 0x186, RZ, 0xfc, !PT ;  /* 0x00000186053f7812 */ /* 0x000fc400078efcff */
[C---:B------:R-:W-:Y:S01]  /*3250*/  LOP3.LUT R64, R5.reuse, 0x184, RZ, 0xfc, !PT ;  /* 0x0000018405407812 */ /* 0x040fe200078efcff */
[----:B------:R-:W-:Y:S01]  /*3260*/  IMAD.MOV R8, RZ, RZ, -R8 ;  /* 0x000000ffff087224 */ /* 0x000fe200078e0a08 */
[----:B------:R-:W-:Y:S01]  /*3270*/  LOP3.LUT R65, R5, 0x182, RZ, 0xfc, !PT ;  /* 0x0000018205417812 */ /* 0x000fe200078efcff */
[----:B------:R-:W-:Y:S01]  /*3280*/  @!P5 IMAD.IADD R12, R12, 0x1, -R3 ;  /* 0x000000010c0cd824 */ /* 0x000fe200078e0a03 */
[C---:B------:R-:W-:Y:S01]  /*3290*/  ISETP.GT.U32.AND P5, PT, R3.reuse, R11, PT ;  /* 0x0000000b0300720c */ /* 0x040fe20003fa4070 */
[----:B------:R-:W-:Y:S01]  /*32a0*/  IMAD R14, R3, R8, R15 ;  /* 0x00000008030e7224 */ /* 0x000fe200078e020f */
[----:B------:R-:W-:Y:S01]  /*32b0*/  LOP3.LUT R66, R5, 0x180, RZ, 0xfc, !PT ;  /* 0x0000018005427812 */ /* 0x000fe200078efcff */
[----:B------:R-:W-:Y:S01]  /*32c0*/  @!P6 IMAD.IADD R13, R13, 0x1, -R3 ;  /* 0x000000010d0de824 */ /* 0x000fe200078e0a03 */
[C---:B------:R-:W-:Y:S01]  /*32d0*/  LOP3.LUT R67, R5.reuse, 0x17c, RZ, 0xfc, !PT ;  /* 0x0000017c05437812 */ /* 0x040fe200078efcff */
[----:B------:R-:W-:Y:S01]  /*32e0*/  IMAD.MOV R7, RZ, RZ, -R7 ;  /* 0x000000ffff077224 */ /* 0x000fe200078e0a07 */
[----:B------:R-:W-:Y:S01]  /*32f0*/  LOP3.LUT R68, R5, 0x17a, RZ, 0xfc, !PT ;  /* 0x0000017a05447812 */ /* 0x000fe200078efcff */
[----:B------:R-:W-:Y:S01]  /*3300*/  IMAD.MOV.U32 R8, RZ, RZ, R17 ;  /* 0x000000ffff087224 */ /* 0x000fe200078e0011 */
[C---:B------:R-:W-:Y:S01]  /*3310*/  ISETP.GT.U32.AND P6, PT, R3.reuse, R13, PT ;  /* 0x0000000d0300720c */ /* 0x040fe20003fc4070 */
[----:B------:R-:W-:Y:S01]  /*3320*/  IMAD R15, R3, R7, R16 ;  /* 0x00000007030f7224 */ /* 0x000fe200078e0210 */
[----:B------:R-:W-:Y:S01]  /*3330*/  IABS R17, R23 ;  /* 0x0000001700117213 */ /* 0x000fe20000000000 */
[----:B------:R-:W-:Y:S01]  /*3340*/  IMAD.HI.U32 R7, R2, R8, RZ ;  /* 0x0000000802077227 */ /* 0x000fe200078e00ff */
[----:B------:R-:W-:-:S02]  /*3350*/  LOP3.LUT R70, R5, 0x176, RZ, 0xfc, !PT ;  /* 0x0000017605467812 */ /* 0x000fc400078efcff */
[C---:B------:R-:W-:Y:S01]  /*3360*/  LOP3.LUT R73, R5.reuse, 0x174, RZ, 0xfc, !PT ;  /* 0x0000017405497812 */ /* 0x040fe200078efcff */
[----:B------:R-:W-:Y:S01]  /*3370*/  IMAD.MOV R16, RZ, RZ, -R7 ;  /* 0x000000ffff107224 */ /* 0x000fe200078e0a07 */
[----:B------:R-:W-:Y:S01]  /*3380*/  LOP3.LUT R76, R5, 0x172, RZ, 0xfc, !PT ;  /* 0x00000172054c7812 */ /* 0x000fe200078efcff */
[----:B------:R-:W-:Y:S01]  /*3390*/  @!P5 IMAD.IADD R11, R11, 0x1, -R3 ;  /* 0x000000010b0bd824 */ /* 0x000fe200078e0a03 */
[----:B------:R-:W-:Y:S01]  /*33a0*/  ISETP.GT.U32.AND P5, PT, R3, R14, PT ;  /* 0x0000000e0300720c */ /* 0x000fe20003fa4070 */
[----:B------:R-:W-:Y:S01]  /*33b0*/  IMAD.HI.U32 R7, R2, R17, RZ ;  /* 0x0000001102077227 */ /* 0x000fe200078e00ff */
[----:B------:R-:W-:Y:S02]  /*33c0*/  IABS R69, R73 ;  /* 0x0000004900457213 */ /* 0x000fe40000000000 */
[----:B------:R-:W-:Y:S01]  /*33d0*/  LOP3.LUT R77, R5, 0x170, RZ, 0xfc, !PT ;  /* 0x00000170054d7812 */ /* 0x000fe200078efcff */
[----:B------:R-:W-:Y:S01]  /*33e0*/  @!P1 IMAD.MOV R10, RZ, RZ, -R10 ;  /* 0x000000ffff0a9224 */ /* 0x000fe200078e0a0a */
[C---:B------:R-:W-:Y:S01]  /*33f0*/  ISETP.GT.U32.AND P1, PT, R3.reuse, R12, PT ;  /* 0x0000000c0300720c */ /* 0x040fe20003f24070 */
[----:B------:R-:W-:Y:S01]  /*3400*/  IMAD R16, R3, R16, R8 ;  /* 0x0000001003107224 */ /* 0x000fe200078e0208 */
[----:B------:R-:W-:Y:S01]  /*3410*/  IABS R71, R77 ;  /* 0x0000004d00477213 */ /* 0x000fe20000000000 */
[----:B------:R-:W-:Y:S01]  /*3420*/  IMAD.MOV R8, RZ, RZ, -R7 ;  /* 0x000000ffff087224 */ /* 0x000fe200078e0a07 */
[----:B------:R-:W-:Y:S01]  /*3430*/  LOP3.LUT R78, R5, 0x16c, RZ, 0xfc, !PT ;  /* 0x0000016c054e7812 */ /* 0x000fe200078efcff */
[----:B------:R-:W-:Y:S01]  /*3440*/  @!P6 IMAD.IADD R13, R13, 0x1, -R3 ;  /* 0x000000010d0de824 */ /* 0x000fe200078e0a03 */
[C---:B------:R-:W-:Y:S01]  /*3450*/  ISETP.GT.U32.AND P6, PT, R3.reuse, R16, PT ;  /* 0x000000100300720c */ /* 0x040fe20003fc4070 */
[----:B------:R-:W-:Y:S01]  /*3460*/  IMAD R17, R3, R8, R17 ;  /* 0x0000000803117224 */ /* 0x000fe200078e0211 */
[C---:B------:R-:W-:Y:S01]  /*3470*/  LOP3.LUT R79, R5.reuse, 0x16a, RZ, 0xfc, !PT ;  /* 0x0000016a054f7812 */ /* 0x040fe200078efcff */
[--C-:B------:R-:W-:Y:S01]  /*3480*/  @!P5 IMAD.IADD R14, R14, 0x1, -R3.reuse ;  /* 0x000000010e0ed824 */ /* 0x100fe200078e0a03 */
[----:B------:R-:W-:Y:S01]  /*3490*/  LOP3.LUT R80, R5, 0x168, RZ, 0xfc, !PT ;  /* 0x0000016805507812 */ /* 0x000fe200078efcff */
[----:B------:R-:W-:Y:S01]  /*34a0*/  IMAD.HI.U32 R8, R2, R19, RZ ;  /* 0x0000001302087227 */ /* 0x000fe200078e00ff */
[C---:B------:R-:W-:Y:S01]  /*34b0*/  ISETP.GT.U32.AND P5, PT, R3.reuse, R17, PT ;  /* 0x000000110300720c */ /* 0x040fe20003fa4070 */
[----:B------:R-:W-:Y:S01]  /*34c0*/  STL [R1+0x1064], R10 ;  /* 0x0010640a01007387 */ /* 0x000fe20000100800 */
[----:B------:R-:W-:Y:S01]  /*34d0*/  IABS R74, R79 ;  /* 0x0000004f004a7213 */ /* 0x000fe20000000000 */
[----:B------:R-:W-:Y:S01]  /*34e0*/  @!P1 IMAD.IADD R12, R12, 0x1, -R3 ;  /* 0x000000010c0c9824 */ /* 0x000fe200078e0a03 */
[----:B------:R-:W-:Y:S01]  /*34f0*/  ISETP.GT.U32.AND P1, PT, R3, R15, PT ;  /* 0x0000000f0300720c */ /* 0x000fe20003f24070 */
[----:B------:R-:W-:Y:S01]  /*3500*/  IMAD.HI.U32 R7, R2, R18, RZ ;  /* 0x0000001202077227 */ /* 0x000fe200078e00ff */
[----:B------:R-:W-:-:S02]  /*3510*/  IABS R75, R80 ;  /* 0x00000050004b7213 */ /* 0x000fc40000000000 */
[----:B------:R-:W-:Y:S01]  /*3520*/  LOP3.LUT R81, R5, 0x164, RZ, 0xfc, !PT ;  /* 0x0000016405517812 */ /* 0x000fe200078efcff */
[--C-:B------:R-:W-:Y:S01]  /*3530*/  @!P6 IMAD.IADD R16, R16, 0x1, -R3.reuse ;  /* 0x000000011010e824 */ /* 0x100fe200078e0a03 */
[----:B------:R-:W-:Y:S01]  /*3540*/  ISETP.GT.U32.AND P6, PT, R3, R14, PT ;  /* 0x0000000e0300720c */ /* 0x000fe20003fc4070 */
[----:B------:R-:W-:Y:S01]  /*3550*/  IMAD.MOV R8, RZ, RZ, -R8 ;  /* 0x000000ffff087224 */ /* 0x000fe200078e0a08 */
[----:B------:R-:W-:Y:S01]  /*3560*/  LOP3.LUT R87, R5, 0x15a, RZ, 0xfc, !PT ;  /* 0x0000015a05577812 */ /* 0x000fe200078efcff */
[----:B------:R-:W-:Y:S01]  /*3570*/  @!P5 IMAD.IADD R17, R17, 0x1, -R3 ;  /* 0x000000011111d824 */ /* 0x000fe200078e0a03 */
[----:B------:R-:W-:Y:S01]  /*3580*/  ISETP.GT.U32.AND P5, PT, R3, R16, PT ;  /* 0x000000100300720c */ /* 0x000fe20003fa4070 */
[----:B------:R-:W-:Y:S01]  /*3590*/  IMAD.MOV R7, RZ, RZ, -R7 ;  /* 0x000000ffff077224 */ /* 0x000fe200078e0a07 */
[----:B------:R-:W-:Y:S01]  /*35a0*/  LOP3.LUT R88, R5, 0x158, RZ, 0xfc, !PT ;  /* 0x0000015805587812 */ /* 0x000fe200078efcff */
[----:B------:R-:W-:Y:S01]  /*35b0*/  @!P1 IMAD.IADD R15, R15, 0x1, -R3 ;  /* 0x000000010f0f9824 */ /* 0x000fe200078e0a03 */
[----:B------:R-:W-:Y:S01]  /*35c0*/  ISETP.GE.AND P1, PT, R21, RZ, PT ;  /* 0x000000ff1500720c */ /* 0x000fe20003f26270 */
[C---:B------:R-:W-:Y:S01]  /*35d0*/  IMAD R19, R3.reuse, R8, R19 ;  /* 0x0000000803137224 */ /* 0x040fe200078e0213 */
[----:B------:R-:W-:Y:S01]  /*35e0*/  IABS R21, R27 ;  /* 0x0000001b00157213 */ /* 0x000fe20000000000 */
[----:B------:R-:W-:Y:S01]  /*35f0*/  @!P4 IMAD.MOV R12, RZ, RZ, -R12 ;  /* 0x000000ffff0cc224 */ /* 0x000fe200078e0a0c */
[C---:B------:R-:W-:Y:S01]  /*3600*/  ISETP.GT.U32.AND P4, PT, R3.reuse, R17, PT ;  /* 0x000000110300720c */ /* 0x040fe20003f84070 */
[----:B------:R-:W-:Y:S01]  /*3610*/  IMAD R18, R3, R7, R18 ;  /* 0x0000000703127224 */ /* 0x000fe200078e0212 */
[----:B------:R-:W-:Y:S01]  /*3620*/  IABS R82, R87 ;  /* 0x0000005700527213 */ /* 0x000fe20000000000 */
[----:B------:R-:W-:Y:S01]  /*3630*/  IMAD.HI.U32 R7, R2, R20, RZ ;  /* 0x0000001402077227 */ /* 0x000fe200078e00ff */
[----:B------:R-:W-:-:S02]  /*3640*/  IABS R84, R88 ;  /* 0x0000005800547213 */ /* 0x000fc40000000000 */
[----:B------:R-:W-:Y:S01]  /*3650*/  LOP3.LUT R89, R5, 0x156, RZ, 0xfc, !PT ;  /* 0x0000015605597812 */ /* 0x000fe200078efcff */
[----:B------:R-:W-:Y:S01]  /*3660*/  @!P3 IMAD.MOV R11, RZ, RZ, -R11 ;  /* 0x000000ffff0bb224 */ /* 0x000fe200078e0a0b */
[C---:B------:R-:W-:Y:S01]  /*3670*/  ISETP.GT.U32.AND P3, PT, R3.reuse, R15, PT ;  /* 0x0000000f0300720c */ /* 0x040fe20003f64070 */
[----:B------:R-:W-:Y:S01]  /*3680*/  @!P6 IMAD.IADD R14, R14, 0x1, -R3 ;  /* 0x000000010e0ee824 */ /* 0x000fe200078e0a03 */
[C---:B------:R-:W-:Y:S01]  /*3690*/  ISETP.GT.U32.AND P6, PT, R3.reuse, R19, PT ;  /* 0x000000130300720c */ /* 0x040fe20003fc4070 */
[----:B------:R-:W-:Y:S01]  /*36a0*/  IMAD.MOV R7, RZ, RZ, -R7 ;  /* 0x000000ffff077224 */ /* 0x000fe200078e0a07 */
[----:B------:R-:W-:Y:S01]  /*36b0*/  IABS R85, R89 ;  /* 0x0000005900557213 */ /* 0x000fe20000000000 */
[----:B------:R-:W-:Y:S01]  /*36c0*/  @!P2 IMAD.MOV R13, RZ, RZ, -R13 ;  /* 0x000000ffff0da224 */ /* 0x000fe200078e0a0d */
[C---:B------:R-:W-:Y:S01]  /*36d0*/  ISETP.GT.U32.AND P2, PT, R3.reuse, R18, PT ;  /* 0x000000120300720c */ /* 0x040fe20003f44070 */
[----:B------:R-:W-:Y:S01]  /*36e0*/  IMAD R20, R3, R7, R20 ;  /* 0x0000000703147224 */ /* 0x000fe200078e0214 */
[C---:B------:R-:W-:Y:S01]  /*36f0*/  LOP3.LUT R90, R5.reuse, 0x154, RZ, 0xfc, !PT ;  /* 0x00000154055a7812 */ /* 0x040fe200078efcff */
[--C-:B------:R-:W-:Y:S01]  /*3700*/  @!P5 IMAD.IADD R16, R16, 0x1, -R3.reuse ;  /* 0x000000011010d824 */ /* 0x100fe200078e0a03 */
[----:B------:R-:W-:Y:S01]  /*3710*/  LOP3.LUT R91, R5, 0x152, RZ, 0xfc, !PT ;  /* 0x00000152055b7812 */ /* 0x000fe200078efcff */
[--C-:B------:R-:W-:Y:S01]  /*3720*/  @!P4 IMAD.IADD R17, R17, 0x1, -R3.reuse ;  /* 0x000000011111c824 */ /* 0x100fe200078e0a03 */
[----:B------:R-:W-:Y:S01]  /*3730*/  ISETP.GT.U32.AND P5, PT, R3, R20, PT ;  /* 0x000000140300720c */ /* 0x000fe20003fa4070 */
[----:B------:R-:W-:Y:S01]  /*3740*/  IMAD.HI.U32 R7, R2, R21, RZ ;  /* 0x0000001502077227 */ /* 0x000fe200078e00ff */
[----:B------:R-:W-:Y:S01]  /*3750*/  ISETP.GE.AND P4, PT, R23, RZ, PT ;  /* 0x000000ff1700720c */ /* 0x000fe20003f86270 */
[----:B------:R-:W-:Y:S01]  /*3760*/  STL [R1+0x1068], R11 ;  /* 0x0010680b01007387 */ /* 0x000fe20000100800 */
[----:B------:R-:W-:Y:S01]  /*3770*/  LOP3.LUT R23, R5, 0x1d0, RZ, 0xfc, !PT ;  /* 0x000001d005177812 */ /* 0x000fe200078efcff */
[--C-:B------:R-:W-:Y:S01]  /*3780*/  @!P3 IMAD.IADD R15, R15, 0x1, -R3.reuse ;  /* 0x000000010f0fb824 */ /* 0x100fe200078e0a03 */
[----:B------:R-:W-:Y:S01]  /*3790*/  ISETP.GE.AND P3, PT, R22, RZ, PT ;  /* 0x000000ff1600720c */ /* 0x000fe20003f66270 */
[----:B------:R-:W-:Y:S01]  /*37a0*/  @!P6 IMAD.IADD R19, R19, 0x1, -R3 ;  /* 0x000000011313e824 */ /* 0x000fe200078e0a03 */
[----:B------:R-:W-:Y:S01]  /*37b0*/  IABS R22, R23 ;  /* 0x0000001700167213 */ /* 0x000fe20000000000 */
[----:B------:R-:W-:Y:S01]  /*37c0*/  IMAD.MOV R8, RZ, RZ, -R7 ;  /* 0x000000ffff087224 */ /* 0x000fe200078e0a07 */
[----:B------:R-:W-:Y:S01]  /*37d0*/  ISETP.GE.AND P6, PT, R25, RZ, PT ;  /* 0x000000ff1900720c */ /* 0x000fe20003fc6270 */
[----:B------:R-:W-:Y:S01]  /*37e0*/  @!P0 IMAD.MOV R15, RZ, RZ, -R15 ;  /* 0x000000ffff0f8224 */ /* 0x000fe200078e0a0f */
[C---:B------:R-:W-:Y:S01]  /*37f0*/  ISETP.GT.U32.AND P0, PT, R3.reuse, R19, PT ;  /* 0x000000130300720c */ /* 0x040fe20003f04070 */
[----:B------:R-:W-:Y:S01]  /*3800*/  @!P2 IMAD.IADD R18, R18, 0x1, -R3 ;  /* 0x000000011212a824 */ /* 0x000fe200078e0a03 */
[----:B------:R-:W-:Y:S01]  /*3810*/  ISETP.GE.AND P2, PT, R24, RZ, PT ;  /* 0x000000ff1800720c */ /* 0x000fe20003f46270 */
[----:B------:R-:W-:Y:S01]  /*3820*/  IMAD R21, R3, R8, R21 ;  /* 0x0000000803157224 */ /* 0x000fe200078e0215 */
[----:B------:R-:W-:Y:S01]  /*3830*/  IABS R86, R90 ;  /* 0x0000005a00567213 */ /* 0x000fe20000000000 */
[----:B------:R-:W-:Y:S01]  /*3840*/  IMAD.HI.U32 R7, R2, R22, RZ ;  /* 0x0000001602077227 */ /* 0x000fe200078e00ff */
[C---:B------:R-:W-:Y:S01]  /*3850*/  LOP3.LUT R92, R5.reuse, 0x150, RZ, 0xfc, !PT ;  /* 0x00000150055c7812 */ /* 0x040fe200078efcff */
[----:B------:R-:W-:Y:S01]  /*3860*/  STL [R1+0x1070], R12 ;  /* 0x0010700c01007387 */ /* 0x000fe20000100800 */
[----:B------:R-:W-:Y:S01]  /*3870*/  LOP3.LUT R93, R5, 0x14a, RZ, 0xfc, !PT ;  /* 0x0000014a055d7812 */ /* 0x000fe200078efcff */
[----:B------:R-:W-:Y:S01]  /*3880*/  @!P5 IMAD.IADD R20, R20, 0x1, -R3 ;  /* 0x000000011414d824 */ /* 0x000fe200078e0a03 */
[C---:B------:R-:W-:Y:S01]  /*3890*/  ISETP.GT.U32.AND P5, PT, R3.reuse, R18, PT ;  /* 0x000000120300720c */ /* 0x040fe20003fa4070 */
[----:B------:R-:W-:Y:S01]  /*38a0*/  @!P4 IMAD.MOV R17, RZ, RZ, -R17 ;  /* 0x000000ffff11c224 */ /* 0x000fe200078e0a11 */
[----:B------:R-:W-:Y:S01]  /*38b0*/  ISETP.GT.U32.AND P4, PT, R3, R21, PT ;  /* 0x000000150300720c */ /* 0x000fe20003f84070 */
[----:B------:R-:W-:Y:S01]  /*38c0*/  IMAD.MOV R7, RZ, RZ, -R7 ;  /* 0x000000ffff077224 */ /* 0x000fe200078e0a07 */
[----:B------:R-:W-:Y:S01]  /*38d0*/  LOP3.LUT R94, R5, 0x148, RZ, 0xfc, !PT ;  /* 0x00000148055e7812 */ /* 0x000fe200078efcff */
[----:B------:R-:W-:Y:S01]  /*38e0*/  @!P0 IMAD.IADD R19, R19, 0x1, -R3 ;  /* 0x0000000113138824 */ /* 0x000fe200078e0a03 */
[----:B------:R-:W-:Y:S01]  /*38f0*/  LOP3.LUT R95, R5, 0x146, RZ, 0xfc, !PT ;  /* 0x00000146055f7812 */ /* 0x000fe200078efcff */
[----:B------:R-:W-:Y:S01]  /*3900*/  IMAD R22, R3, R7, R22 ;  /* 0x0000000703167224 */ /* 0x000fe200078e0216 */
[----:B------:R-:W-:Y:S01]  /*3910*/  LOP3.LUT R7, R5, 0x1cc, RZ, 0xfc, !PT ;  /* 0x000001cc05077812 */ /* 0x000fe200078efcff */
[----:B------:R-:W-:Y:S01]  /*3920*/  @!P1 IMAD.MOV R14, RZ, RZ, -R14 ;  /* 0x000000ffff0e9224 */ /* 0x000fe200078e0a0e */
[C---:B------:R-:W-:Y:S01]  /*3930*/  ISETP.GT.U32.AND P1, PT, R3.reuse, R20, PT ;  /* 0x000000140300720c */ /* 0x040fe20003f24070 */
[----:B------:R-:W-:Y:S01]  /*3940*/  @!P6 IMAD.MOV R19, RZ, RZ, -R19 ;  /* 0x000000ffff13e224 */ /* 0x000fe200078e0a13 */
[----:B------:R-:W-:Y:S01]  /*3950*/  ISETP.GT.U32.AND P6, PT, R3, R22, PT ;  /* 0x000000160300720c */ /* 0x000fe20003fc4070 */
[--C-:B------:R-:W-:Y:S01]  /*3960*/  @!P5 IMAD.IADD R18, R18, 0x1, -R3.reuse ;  /* 0x000000011212d824 */ /* 0x100fe200078e0a03 */
[----:B------:R-:W-:Y:S01]  /*3970*/  ISETP.GE.AND P5, PT, R27, RZ, PT ;  /* 0x000000ff1b00720c */ /* 0x000fe20003fa6270 */
[--C-:B------:R-:W-:Y:S01]  /*3980*/  @!P4 IMAD.IADD R21, R21, 0x1, -R3.reuse ;  /* 0x000000011515c824 */ /* 0x100fe200078e0a03 */
[----:B------:R-:W-:Y:S01]  /*3990*/  ISETP.GE.AND P4, PT, R7, RZ, PT ;  /* 0x000000ff0700720c */ /* 0x000fe20003f86270 */
[----:B------:R-:W-:Y:S01]  /*39a0*/  @!P3 IMAD.MOV R16, RZ, RZ, -R16 ;  /* 0x000000ffff10b224 */ /* 0x000fe200078e0a10 */
[----:B------:R-:W-:Y:S01]  /*39b0*/  ISETP.GE.AND P3, PT, R26, RZ, PT ;  /* 0x000000ff1a00720c */ /* 0x000fe20003f66270 */
[----:B------:R-:W-:Y:S01]  /*39c0*/  VIADD R8, R6, 0x1ce ;  /* 0x000001ce06087836 */ /* 0x000fe20000000000 */
[----:B------:R-:W-:Y:S01]  /*39d0*/  IABS R26, R7 ;  /* 0x00000007001a7213 */ /* 0x000fe20000000000 */
[----:B------:R-:W-:Y:S01]  /*39e0*/  @!P2 IMAD.MOV R18, RZ, RZ, -R18 ;  /* 0x000000ffff12a224 */ /* 0x000fe200078e0a12 */
[----:B------:R-:W-:Y:S01]  /*39f0*/  ISETP.GT.U32.AND P2, PT, R3, R21, PT ;  /* 0x000000150300720c */ /* 0x000fe20003f44070 */
[--C-:B------:R-:W-:Y:S01]  /*3a00*/  @!P1 IMAD.IADD R20, R20, 0x1, -R3.reuse ;  /* 0x0000000114149824 */ /* 0x100fe200078e0a03 */
[----:B------:R-:W-:Y:S01]  /*3a10*/  IABS R24, R8 ;  /* 0x0000000800187213 */ /* 0x000fe20000000000 */
[----:B------:R-:W-:Y:S01]  /*3a20*/  @!P6 IMAD.IADD R22, R22, 0x1, -R3 ;  /* 0x000000011616e824 */ /* 0x000fe200078e0a03 */
[----:B------:R-:W-:Y:S01]  /*3a30*/  ISETP.GE.AND P0, PT, R8, RZ, PT ;  /* 0x000000ff0800720c */ /* 0x000fe20003f06270 */
[----:B------:R-:W-:Y:S01]  /*3a40*/  STL [R1+0x1074], R13 ;  /* 0x0010740d01007387 */ /* 0x000fe20000100800 */
[----:B------:R-:W-:Y:S01]  /*3a50*/  LOP3.LUT R8, R5, 0x1ca, RZ, 0xfc, !PT ;  /* 0x000001ca05087812 */ /* 0x000fe200078efcff */
[----:B------:R-:W-:Y:S01]  /*3a60*/  IMAD.HI.U32 R7, R2, R24, RZ ;  /* 0x0000001802077227 */ /* 0x000fe200078e00ff */
[----:B------:R-:W-:Y:S01]  /*3a70*/  ISETP.GE.AND P1, PT, R23, RZ, PT ;  /* 0x000000ff1700720c */ /* 0x000fe20003f26270 */
[----:B------:R-:W-:Y:S01]  /*3a80*/  STL [R1+0x1078], R14 ;  /* 0x0010780e01007387 */ /* 0x000fe20000100800 */
[----:B------:R-:W-:Y:S01]  /*3a90*/  LOP3.LUT R23, R5, 0x1c8, RZ, 0xfc, !PT ;  /* 0x000001c805177812 */ /* 0x000fe200078efcff */
[----:B------:R-:W-:Y:S01]  /*3aa0*/  @!P3 IMAD.MOV R20, RZ, RZ, -R20 ;  /* 0x000000ffff14b224 */ /* 0x000fe200078e0a14 */
[----:B------:R-:W-:Y:S01]  /*3ab0*/  ISETP.GE.AND P3, PT, R8, RZ, PT ;  /* 0x000000ff0800720c */ /* 0x000fe20003f66270 */
[----:B------:R-:W-:Y:S01]  /*3ac0*/  IMAD.MOV R25, RZ, RZ, -R7 ;  /* 0x000000ffff197224 */ /* 0x000fe200078e0a07 */
[----:B------:R-:W-:Y:S01]  /*3ad0*/  IABS R27, R8 ;  /* 0x00000008001b7213 */ /* 0x000fe20000000000 */
[----:B------:R-:W-:Y:S01]  /*3ae0*/  IMAD.HI.U32 R8, R2, R26, RZ ;  /* 0x0000001a02087227 */ /* 0x000fe200078e00ff */
[----:B------:R-:W-:Y:S01]  /*3af0*/  ISETP.GT.U32.AND P6, PT, R3, R22, PT ;  /* 0x000000160300720c */ /* 0x000fe20003fc4070 */
[----:B------:R0:W-:Y:S01]  /*3b00*/  STL [R1+0x107c], R15 ;  /* 0x00107c0f01007387 */ /* 0x0001e20000100800 */
[----:B------:R-:W-:Y:S01]  /*3b10*/  IABS R29, R23 ;  /* 0x00000017001d7213 */ /* 0x000fe20000000000 */
[----:B------:R-:W-:Y:S01]  /*3b20*/  @!P2 IMAD.IADD R21, R21, 0x1, -R3 ;  /* 0x000000011515a824 */ /* 0x000fe200078e0a03 */
[----:B------:R-:W-:Y:S01]  /*3b30*/  ISETP.GE.AND P2, PT, R23, RZ, PT ;  /* 0x000000ff1700720c */ /* 0x000fe20003f46270 */
[----:B------:R-:W-:Y:S01]  /*3b40*/  IMAD R23, R3, R25, R24 ;  /* 0x0000001903177224 */ /* 0x000fe200078e0218 */
[C---:B------:R-:W-:Y:S01]  /*3b50*/  LOP3.LUT R98, R5.reuse, 0x142, RZ, 0xfc, !PT ;  /* 0x0000014205627812 */ /* 0x040fe200078efcff */
[----:B------:R-:W-:Y:S01]  /*3b60*/  IMAD.MOV R8, RZ, RZ, -R8 ;  /* 0x000000ffff087224 */ /* 0x000fe200078e0a08 */
[----:B------:R-:W-:Y:S01]  /*3b70*/  LOP3.LUT R99, R5, 0x140, RZ, 0xfc, !PT ;  /* 0x0000014005637812 */ /* 0x000fe200078efcff */
[----:B------:R-:W-:Y:S01]  /*3b80*/  @!P5 IMAD.MOV R21, RZ, RZ, -R21 ;  /* 0x000000ffff15d224 */ /* 0x000fe200078e0a15 */
[C---:B------:R-:W-:Y:S01]  /*3b90*/  ISETP.GT.U32.AND P5, PT, R3.reuse, R23, PT ;  /* 0x000000170300720c */ /* 0x040fe20003fa4070 */
[----:B------:R-:W-:Y:S01]  /*3ba0*/  IMAD R24, R3, R8, R26 ;  /* 0x0000000803187224 */ /* 0x000fe200078e021a */
[----:B------:R-:W-:Y:S01]  /*3bb0*/  IABS R96, R99 ;  /* 0x0000006300607213 */ /* 0x000fe20000000000 */
[----:B------:R-:W-:Y:S01]  /*3bc0*/  @!P6 IMAD.IADD R22, R22, 0x1, -R3 ;  /* 0x000000011616e824 */ /* 0x000fe200078e0a03 */
[----:B------:R-:W-:Y:S01]  /*3bd0*/  LOP3.LUT R106, R5, 0x138, RZ, 0xfc, !PT ;  /* 0x00000138056a7812 */ /* 0x000fe200078efcff */
[C---:B------:R-:W-:Y:S01]  /*3be0*/  IMAD.HI.U32 R7, R2.reuse, R27, RZ ;  /* 0x0000001b02077227 */ /* 0x040fe200078e00ff */
[----:B------:R-:W-:Y:S01]  /*3bf0*/  ISETP.GT.U32.AND P6, PT, R3, R24, PT ;  /* 0x000000180300720c */ /* 0x000fe20003fc4070 */
[----:B------:R1:W-:Y:S01]  /*3c00*/  STL [R1+0x1080], R16 ;  /* 0x0010801001007387 */ /* 0x0003e20000100800 */
[C---:B------:R-:W-:Y:S01]  /*3c10*/  LOP3.LUT R104, R5.reuse, 0x13a, RZ, 0xfc, !PT ;  /* 0x0000013a05687812 */ /* 0x040fe200078efcff */
[----:B------:R-:W-:Y:S01]  /*3c20*/  IMAD.MOV R28, RZ, RZ, -R7 ;  /* 0x000000ffff1c7224 */ /* 0x000fe200078e0a07 */
[----:B------:R-:W-:Y:S01]  /*3c30*/  IABS R101, R106 ;  /* 0x0000006a00657213 */ /* 0x000fe20000000000 */
[----:B------:R-:W-:Y:S01]  /*3c40*/  IMAD.HI.U32 R7, R2, R29, RZ ;  /* 0x0000001d02077227 */ /* 0x000fe200078e00ff */
[C---:B------:R-:W-:Y:S01]  /*3c50*/  LOP3.LUT R107, R5.reuse, 0x136, RZ, 0xfc, !PT ;  /* 0x00000136056b7812 */ /* 0x040fe200078efcff */
[----:B------:R-:W-:Y:S01]  /*3c60*/  STL [R1+0x1084], R17 ;  /* 0x0010841101007387 */ /* 0x000fe20000100800 */
[----:B------:R-:W-:Y:S01]  /*3c70*/  LOP3.LUT R108, R5, 0x134, RZ, 0xfc, !PT ;  /* 0x00000134056c7812 */ /* 0x000fe200078efcff */
[----:B------:R-:W-:Y:S01]  /*3c80*/  @!P5 IMAD.IADD R23, R23, 0x1, -R3 ;  /* 0x000000011717d824 */ /* 0x000fe200078e0a03 */
[----:B------:R-:W-:Y:S01]  /*3c90*/  IABS R103, R107 ;  /* 0x0000006b00677213 */ /* 0x000fe20000000000 */
[----:B------:R-:W-:Y:S01]  /*3ca0*/  IMAD.MOV R26, RZ, RZ, -R7 ;  /* 0x000000ffff1a7224 */ /* 0x000fe200078e0a07 */
[----:B------:R-:W-:Y:S01]  /*3cb0*/  IABS R7, R34 ;  /* 0x0000002200077213 */ /* 0x000fe20000000000 */
[C---:B------:R-:W-:Y:S01]  /*3cc0*/  IMAD R25, R3.reuse, R28, R27 ;  /* 0x0000001c03197224 */ /* 0x040fe200078e021b */
[C---:B------:R-:W-:Y:S01]  /*3cd0*/  ISETP.GT.U32.AND P5, PT, R3.reuse, R23, PT ;  /* 0x000000170300720c */ /* 0x040fe20003fa4070 */
[----:B------:R-:W-:Y:S01]  /*3ce0*/  @!P6 IMAD.IADD R24, R24, 0x1, -R3 ;  /* 0x000000011818e824 */ /* 0x000fe200078e0a03 */
[----:B------:R-:W-:Y:S01]  /*3cf0*/  IABS R27, R32 ;  /* 0x00000020001b7213 */ /* 0x000fe20000000000 */
[----:B------:R-:W-:Y:S01]  /*3d00*/  IMAD R26, R3, R26, R29 ;  /* 0x0000001a031a7224 */ /* 0x000fe200078e021d */
[----:B------:R-:W-:Y:S01]  /*3d10*/  LOP3.LUT R109, R5, 0x132, RZ, 0xfc, !PT ;  /* 0x00000132056d7812 */ /* 0x000fe200078efcff */
[----:B------:R-:W-:Y:S01]  /*3d20*/  IMAD.MOV.U32 R29, RZ, RZ, R7 ;  /* 0x000000ffff1d7224 */ /* 0x000fe200078e0007 */
[----:B------:R-:W-:Y:S01]  /*3d30*/  ISETP.GT.U32.AND P6, PT, R3, R24, PT ;  /* 0x000000180300720c */ /* 0x000fe20003fc4070 */
[C---:B------:R-:W-:Y:S01]  /*3d40*/  IMAD.HI.U32 R7, R2.reuse, R27, RZ ;  /* 0x0000001b02077227 */ /* 0x040fe200078e00ff */
[C---:B------:R-:W-:Y:S01]  /*3d50*/  LOP3.LUT R110, R5.reuse, 0x130, RZ, 0xfc, !PT ;  /* 0x00000130056e7812 */ /* 0x040fe200078efcff */
[----:B------:R-:W-:Y:S01]  /*3d60*/  STL [R1+0x1088], R18 ;  /* 0x0010881201007387 */ /* 0x000fe20000100800 */
[C---:B------:R-:W-:Y:S01]  /*3d70*/  LOP3.LUT R111, R5.reuse, 0x12c, RZ, 0xfc, !PT ;  /* 0x0000012c056f7812 */ /* 0x040fe200078efcff */
[----:B------:R-:W-:Y:S01]  /*3d80*/  IMAD.MOV R30, RZ, RZ, -R7 ;  /* 0x000000ffff1e7224 */ /* 0x000fe200078e0a07 */
[----:B------:R-:W-:Y:S01]  /*3d90*/  LOP3.LUT R112, R5, 0x12a, RZ, 0xfc, !PT ;  /* 0x0000012a05707812 */ /* 0x000fe200078efcff */
[----:B------:R-:W-:Y:S01]  /*3da0*/  @!P5 IMAD.IADD R23, R23, 0x1, -R3 ;  /* 0x000000011717d824 */ /* 0x000fe200078e0a03 */
[C---:B------:R-:W-:Y:S01]  /*3db0*/  ISETP.GT.U32.AND P5, PT, R3.reuse, R26, PT ;  /* 0x0000001a0300720c */ /* 0x040fe20003fa4070 */
[----:B------:R-:W-:Y:S01]  /*3dc0*/  IMAD R27, R3, R30, R27 ;  /* 0x0000001e031b7224 */ /* 0x000fe200078e021b */
[C---:B------:R-:W-:Y:S01]  /*3dd0*/  LOP3.LUT R113, R5.reuse, 0x128, RZ, 0xfc, !PT ;  /* 0x0000012805717812 */ /* 0x040fe200078efcff */
[C---:B------:R-:W-:Y:S01]  /*3de0*/  IMAD.HI.U32 R8, R2.reuse, R29, RZ ;  /* 0x0000001d02087227 */ /* 0x040fe200078e00ff */
[C---:B------:R-:W-:Y:S01]  /*3df0*/  LOP3.LUT R120, R5.reuse, 0x11c, RZ, 0xfc, !PT ;  /* 0x0000011c05787812 */ /* 0x040fe200078efcff */
[----:B------:R-:W-:Y:S01]  /*3e00*/  STL [R1+0x108c], R19 ;  /* 0x00108c1301007387 */ /* 0x000fe20000100800 */
[----:B------:R-:W-:Y:S01]  /*3e10*/  LOP3.LUT R121, R5, 0x11a, RZ, 0xfc, !PT ;  /* 0x0000011a05797812 */ /* 0x000fe200078efcff */
[----:B------:R-:W-:Y:S01]  /*3e20*/  @!P1 IMAD.MOV R22, RZ, RZ, -R22 ;  /* 0x000000ffff169224 */ /* 0x000fe200078e0a16 */
[----:B------:R-:W-:Y:S01]  /*3e30*/  ISETP.GT.U32.AND P1, PT, R3, R25, PT ;  /* 0x000000190300720c */ /* 0x000fe20003f24070 */
[----:B------:R-:W-:Y:S01]  /*3e40*/  IMAD.HI.U32 R28, R2, R31, RZ ;  /* 0x0000001f021c7227 */ /* 0x000fe200078e00ff */
[----:B------:R-:W-:Y:S01]  /*3e50*/  IABS R115, R120 ;  /* 0x0000007800737213 */ /* 0x000fe20000000000 */
[----:B------:R-:W-:Y:S01]  /*3e60*/  STL [R1+0x1090], R20 ;  /* 0x0010901401007387 */ /* 0x000fe20000100800 */
[----:B------:R-:W-:Y:S01]  /*3e70*/  LOP3.LUT R122, R5, 0x118, RZ, 0xfc, !PT ;  /* 0x00000118057a7812 */ /* 0x000fe200078efcff */
[----:B------:R-:W-:Y:S01]  /*3e80*/  @!P6 IMAD.IADD R24, R24, 0x1, -R3 ;  /* 0x000000011818e824 */ /* 0x000fe200078e0a03 */
[----:B------:R-:W-:Y:S01]  /*3e90*/  ISETP.GT.U32.AND P6, PT, R3, R27, PT ;  /* 0x0000001b0300720c */ /* 0x000fe20003fc4070 */
[----:B------:R-:W-:Y:S01]  /*3ea0*/  IMAD.MOV R8, RZ, RZ, -R8 ;  /* 0x000000ffff087224 */ /* 0x000fe200078e0a08 */
[C---:B------:R-:W-:Y:S01]  /*3eb0*/  LOP3.LUT R123, R5.reuse, 0x116, RZ, 0xfc, !PT ;  /* 0x00000116057b7812 */ /* 0x040fe200078efcff */
[----:B------:R-:W-:Y:S01]  /*3ec0*/  IMAD.MOV R30, RZ, RZ, -R28 ;  /* 0x000000ffff1e7224 */ /* 0x000fe200078e0a1c */
[----:B------:R-:W-:Y:S01]  /*3ed0*/  LOP3.LUT R124, R5, 0x114, RZ, 0xfc, !PT ;  /* 0x00000114057c7812 */ /* 0x000fe200078efcff */
[----:B------:R-:W-:Y:S01]  /*3ee0*/  IMAD R28, R3, R8, R29 ;  /* 0x00000008031c7224 */ /* 0x000fe200078e021d */
[----:B------:R-:W-:Y:S01]  /*3ef0*/  IABS R8, R36 ;  /* 0x0000002400087213 */ /* 0x000fe20000000000 */
[----:B------:R-:W-:Y:S01]  /*3f00*/  VIADD R7, R6, 0x1be ;  /* 0x000001be06077836 */ /* 0x000fe20000000000 */
[----:B------:R-:W-:Y:S01]  /*3f10*/  LOP3.LUT R126, R5, 0x112, RZ, 0xfc, !PT ;  /* 0x00000112057e7812 */ /* 0x000fe200078efcff */
[----:B------:R-:W-:Y:S01]  /*3f20*/  @!P5 IMAD.IADD R26, R26, 0x1, -R3 ;  /* 0x000000011a1ad824 */ /* 0x000fe200078e0a03 */
[----:B------:R-:W-:Y:S01]  /*3f30*/  IABS R117, R124 ;  /* 0x0000007c00757213 */ /* 0x000fe20000000000 */
[C---:B------:R-:W-:Y:S01]  /*3f40*/  IMAD R29, R3.reuse, R30, R31 ;  /* 0x0000001e031d7224 */ /* 0x040fe200078e021f */
[----:B------:R-:W-:Y:S01]  /*3f50*/  IABS R31, R7 ;  /* 0x00000007001f7213 */ /* 0x000fe20000000000 */
[----:B------:R-:W-:Y:S01]  /*3f60*/  @!P4 IMAD.MOV R24, RZ, RZ, -R24 ;  /* 0x000000ffff18c224 */ /* 0x000fe200078e0a18 */
[C---:B------:R-:W-:Y:S01]  /*3f70*/  ISETP.GT.U32.AND P4, PT, R3.reuse, R28, PT ;  /* 0x0000001c0300720c */ /* 0x040fe20003f84070 */
[----:B------:R-:W-:Y:S01]  /*3f80*/  IMAD.MOV.U32 R30, RZ, RZ, R8 ;  /* 0x000000ffff1e7224 */ /* 0x000fe200078e0008 */
[----:B------:R-:W-:Y:S01]  /*3f90*/  ISETP.GT.U32.AND P5, PT, R3, R26, PT ;  /* 0x0000001a0300720c */ /* 0x000fe20003fa4070 */
[----:B------:R-:W-:Y:S01]  /*3fa0*/  @!P1 IMAD.IADD R25, R25, 0x1, -R3 ;  /* 0x0000000119199824 */ /* 0x000fe200078e0a03 */
[----:B------:R-:W-:Y:S01]  /*3fb0*/  IABS R118, R126 ;  /* 0x0000007e00767213 */ /* 0x000fe20000000000 */
[----:B------:R-:W-:Y:S01]  /*3fc0*/  @!P0 IMAD.MOV R23, RZ, RZ, -R23 ;  /* 0x000000ffff178224 */ /* 0x000fe200078e0a17 */
[----:B------:R-:W-:Y:S01]  /*3fd0*/  ISETP.GE.AND P0, PT, R7, RZ, PT ;  /* 0x000000ff0700720c */ /* 0x000fe20003f06270 */
[----:B------:R-:W-:Y:S01]  /*3fe0*/  @!P6 IMAD.IADD R27, R27, 0x1, -R3 ;  /* 0x000000011b1be824 */ /* 0x000fe200078e0a03 */
[----:B------:R-:W-:Y:S01]  /*3ff0*/  ISETP.GT.U32.AND P1, PT, R3, R25, PT ;  /* 0x000000190300720c */ /* 0x000fe20003f24070 */
[----:B------:R-:W-:Y:S01]  /*4000*/  IMAD.HI.U32 R7, R2, R30, RZ ;  /* 0x0000001e02077227 */ /* 0x000fe200078e00ff */
[----:B------:R-:W-:Y:S01]  /*4010*/  LOP3.LUT R127, R5, 0x110, RZ, 0xfc, !PT ;  /* 0x00000110057f7812 */ /* 0x000fe200078efcff */
[----:B------:R2:W-:Y:S01]  /*4020*/  STL [R1+0x1094], R21 ;  /* 0x0010941501007387 */ /* 0x0005e20000100800 */
[----:B------:R-:W-:Y:S01]  /*4030*/  ISETP.GT.U32.AND P6, PT, R3, R27, PT ;  /* 0x0000001b0300720c */ /* 0x000fe20003fc4070 */
[----:B------:R-:W-:Y:S01]  /*4040*/  IMAD.MOV R7, RZ, RZ, -R7 ;  /* 0x000000ffff077224 */ /* 0x000fe200078e0a07 */
[C---:B------:R-:W-:Y:S01]  /*4050*/  LOP3.LUT R128, R5.reuse, 0x106, RZ, 0xfc, !PT ;  /* 0x0000010605807812 */ /* 0x040fe200078efcff */
[--C-:B------:R-:W-:Y:S01]  /*4060*/  @!P4 IMAD.IADD R28, R28, 0x1, -R3.reuse ;  /* 0x000000011c1cc824 */ /* 0x100fe200078e0a03 */
[----:B------:R-:W-:Y:S01]  /*4070*/  LOP3.LUT R129, R5, 0x104, RZ, 0xfc, !PT ;  /* 0x0000010405817812 */ /* 0x000fe200078efcff */
[----:B------:R-:W-:Y:S01]  /*4080*/  IMAD R30, R3, R7, R30 ;  /* 0x00000007031e7224 */ /* 0x000fe200078e021e */
[----:B------:R-:W-:Y:S01]  /*4090*/  LOP3.LUT R131, R5, 0x100, RZ, 0xfc, !PT ;  /* 0x0000010005837812 */ /* 0x000fe200078efcff */
[--C-:B------:R-:W-:Y:S01]  /*40a0*/  @!P5 IMAD.IADD R26, R26, 0x1, -R3.reuse ;  /* 0x000000011a1ad824 */ /* 0x100fe200078e0a03 */
[----:B------:R-:W-:Y:S01]  /*40b0*/  ISETP.GT.U32.AND P4, PT, R3, R28, PT ;  /* 0x0000001c0300720c */ /* 0x000fe20003f84070 */
[----:B------:R-:W-:Y:S01]  /*40c0*/  @!P1 IMAD.IADD R25, R25, 0x1, -R3 ;  /* 0x0000000119199824 */ /* 0x000fe200078e0a03 */
[C---:B------:R-:W-:Y:S01]  /*40d0*/  ISETP.GT.U32.AND P5, PT, R3.reuse, R30, PT ;  /* 0x0000001e0300720c */ /* 0x040fe20003fa4070 */
[----:B------:R-:W-:Y:S01]  /*40e0*/  IMAD.HI.U32 R7, R2, R31, RZ ;  /* 0x0000001f02077227 */ /* 0x000fe200078e00ff */
[----:B------:R-:W-:-:S02]  /*40f0*/  ISETP.GT.U32.AND P1, PT, R3, R29, PT ;  /* 0x0000001d0300720c */ /* 0x000fc40003f24070 */
[----:B------:R-:W-:Y:S01]  /*4100*/  LOP3.LUT R132, R5, 0xfc, RZ, 0xfc, !PT ;  /* 0x000000fc05847812 */ /* 0x000fe200078efcff */
[----:B------:R-:W-:Y:S01]  /*4110*/  @!P6 IMAD.IADD R27, R27, 0x1, -R3 ;  /* 0x000000011b1be824 */ /* 0x000fe200078e0a03 */
[----:B------:R-:W-:Y:S01]  /*4120*/  ISETP.GE.AND P6, PT, R34, RZ, PT ;  /* 0x000000ff2200720c */ /* 0x000fe20003fc6270 */
[----:B------:R-:W-:Y:S01]  /*4130*/  IMAD.HI.U32 R8, R2, R33, RZ ;  /* 0x0000002102087227 */ /* 0x000fe200078e00ff */
[----:B------:R-:W-:Y:S02]  /*4140*/  IABS R130, R132 ;  /* 0x0000008400827213 */ /* 0x000fe40000000000 */
[C---:B------:R-:W-:Y:S01]  /*4150*/  LOP3.LUT R137, R5.reuse, 0xf8, RZ, 0xfc, !PT ;  /* 0x000000f805897812 */ /* 0x040fe200078efcff */
[----:B------:R-:W-:Y:S01]  /*4160*/  @!P3 IMAD.MOV R25, RZ, RZ, -R25 ;  /* 0x000000ffff19b224 */ /* 0x000fe200078e0a19 */
[----:B------:R-:W-:Y:S01]  /*4170*/  ISETP.GE.AND P3, PT, R32, RZ, PT ;  /* 0x000000ff2000720c */ /* 0x000fe20003f66270 */
[----:B------:R-:W-:Y:S01]  /*4180*/  IMAD.MOV R32, RZ, RZ, -R7 ;  /* 0x000000ffff207224 */ /* 0x000fe200078e0a07 */
[C---:B------:R-:W-:Y:S01]  /*4190*/  LOP3.LUT R7, R5.reuse, 0x1ba, RZ, 0xfc, !PT ;  /* 0x000001ba05077812 */ /* 0x040fe200078efcff */
[----:B------:R-:W-:Y:S01]  /*41a0*/  IMAD.MOV R8, RZ, RZ, -R8 ;  /* 0x000000ffff087224 */ /* 0x000fe200078e0a08 */
[----:B------:R-:W-:Y:S01]  /*41b0*/  LOP3.LUT R138, R5, 0xf6, RZ, 0xfc, !PT ;  /* 0x000000f6058a7812 */ /* 0x000fe200078efcff */
[----:B------:R-:W-:Y:S01]  /*41c0*/  IMAD R31, R3, R32, R31 ;  /* 0x00000020031f7224 */ /* 0x000fe200078e021f */
[----:B------:R-:W-:Y:S01]  /*41d0*/  LOP3.LUT R139, R5, 0xf4, RZ, 0xfc, !PT ;  /* 0x000000f4058b7812 */ /* 0x000fe200078efcff */
[----:B------:R-:W-:Y:S01]  /*41e0*/  @!P5 IMAD.IADD R30, R30, 0x1, -R3 ;  /* 0x000000011e1ed824 */ /* 0x000fe200078e0a03 */
[----:B------:R-:W-:Y:S01]  /*41f0*/  IABS R133, R138 ;  /* 0x0000008a00857213 */ /* 0x000fe20000000000 */
[C---:B------:R-:W-:Y:S01]  /*4200*/  IMAD R32, R3.reuse, R8, R33 ;  /* 0x0000000803207224 */ /* 0x040fe200078e0221 */
[----:B------:R-:W-:Y:S01]  /*4210*/  IABS R33, R7 ;  /* 0x0000000700217213 */ /* 0x000fe20000000000 */
[--C-:B------:R-:W-:Y:S01]  /*4220*/  @!P4 IMAD.IADD R28, R28, 0x1, -R3.reuse ;  /* 0x000000011c1cc824 */ /* 0x100fe200078e0a03 */
[----:B------:R-:W-:Y:S01]  /*4230*/  ISETP.GT.U32.AND P5, PT, R3, R30, PT ;  /* 0x0000001e0300720c */ /* 0x000fe20003fa4070 */
[----:B------:R-:W-:Y:S01]  /*4240*/  @!P1 IMAD.IADD R29, R29, 0x1, -R3 ;  /* 0x000000011d1d9824 */ /* 0x000fe200078e0a03 */
[C---:B------:R-:W-:Y:S01]  /*4250*/  ISETP.GT.U32.AND P4, PT, R3.reuse, R31, PT ;  /* 0x0000001f0300720c */ /* 0x040fe20003f84070 */
[----:B------:R-:W-:Y:S01]  /*4260*/  @!P6 IMAD.MOV R28, RZ, RZ, -R28 ;  /* 0x000000ffff1ce224 */ /* 0x000fe200078e0a1c */
[----:B------:R-:W-:Y:S01]  /*4270*/  ISETP.GT.U32.AND P6, PT, R3, R32, PT ;  /* 0x000000200300720c */ /* 0x000fe20003fc4070 */
[----:B------:R-:W-:Y:S01]  /*4280*/  @!P2 IMAD.MOV R26, RZ, RZ, -R26 ;  /* 0x000000ffff1aa224 */ /* 0x000fe200078e0a1a */
[----:B------:R-:W-:Y:S01]  /*4290*/  LOP3.LUT R8, R5, 0x1b8, RZ, 0xfc, !PT ;  /* 0x000001b805087812 */ /* 0x000fe200078efcff */
[----:B------:R-:W-:Y:S01]  /*42a0*/  @!P3 IMAD.MOV R27, RZ, RZ, -R27 ;  /* 0x000000ffff1bb224 */ /* 0x000fe200078e0a1b */
[----:B------:R-:W-:Y:S01]  /*42b0*/  ISETP.GT.U32.AND P2, PT, R3, R29, PT ;  /* 0x0000001d0300720c */ /* 0x000fe20003f44070 */
[----:B0-----:R-:W-:Y:S01]  /*42c0*/  VIADD R15, R6, 0xe ;  /* 0x0000000e060f7836 */ /* 0x001fe20000000000 */
[----:B------:R-:W-:-:S02]  /*42d0*/  IABS R34, R8 ;  /* 0x0000000800227213 */ /* 0x000fc40000000000 */
[----:B------:R-:W-:Y:S01]  /*42e0*/  ISETP.GE.AND P3, PT, R36, RZ, PT ;  /* 0x000000ff2400720c */ /* 0x000fe20003f66270 */
[--C-:B------:R-:W-:Y:S01]  /*42f0*/  @!P5 IMAD.IADD R30, R30, 0x1, -R3.reuse ;  /* 0x000000011e1ed824 */ /* 0x100fe200078e0a03 */
[----:B------:R-:W-:Y:S01]  /*4300*/  ISETP.GE.AND P5, PT, R7, RZ, PT ;  /* 0x000000ff0700720c */ /* 0x000fe20003fa6270 */
[----:B------:R-:W-:Y:S01]  /*4310*/  IMAD.HI.U32 R7, R2, R33, RZ ;  /* 0x0000002102077227 */ /* 0x000fe200078e00ff */
[----:B------:R-:W-:Y:S02]  /*4320*/  ISETP.GE.AND P1, PT, R35, RZ, PT ;  /* 0x000000ff2300720c */ /* 0x000fe40003f26270 */
[----:B------:R-:W-:Y:S01]  /*4330*/  IABS R36, R38 ;  /* 0x0000002600247213 */ /* 0x000fe20000000000 */
[--C-:B------:R-:W-:Y:S01]  /*4340*/  @!P6 IMAD.IADD R32, R32, 0x1, -R3.reuse ;  /* 0x000000012020e824 */ /* 0x100fe200078e0a03 */
[----:B------:R-:W-:Y:S01]  /*4350*/  IABS R134, R139 ;  /* 0x0000008b00867213 */ /* 0x000fe20000000000 */
[----:B------:R-:W-:Y:S01]  /*4360*/  @!P4 IMAD.IADD R31, R31, 0x1, -R3 ;  /* 0x000000011f1fc824 */ /* 0x000fe200078e0a03 */
[----:B------:R-:W-:Y:S01]  /*4370*/  ISETP.GE.AND P4, PT, R8, RZ, PT ;  /* 0x000000ff0800720c */ /* 0x000fe20003f86270 */
[----:B------:R-:W-:Y:S01]  /*4380*/  IMAD.MOV R8, RZ, RZ, -R7 ;  /* 0x000000ffff087224 */ /* 0x000fe200078e0a07 */
[----:B------:R-:W-:Y:S01]  /*4390*/  ISETP.GT.U32.AND P6, PT, R3, R32, PT ;  /* 0x000000200300720c */ /* 0x000fe20003fc4070 */
[----:B------:R-:W-:Y:S01]  /*43a0*/  IMAD.HI.U32 R7, R2, R34, RZ ;  /* 0x0000002202077227 */ /* 0x000fe200078e00ff */
[----:B------:R-:W-:-:S02]  /*43b0*/  LOP3.LUT R140, R5, 0xf2, RZ, 0xfc, !PT ;  /* 0x000000f2058c7812 */ /* 0x000fc400078efcff */
[C---:B------:R-:W-:Y:S01]  /*43c0*/  LOP3.LUT R141, R5.reuse, 0xf0, RZ, 0xfc, !PT ;  /* 0x000000f0058d7812 */ /* 0x040fe200078efcff */
[----:B------:R-:W-:Y:S01]  /*43d0*/  IMAD.MOV R7, RZ, RZ, -R7 ;  /* 0x000000ffff077224 */ /* 0x000fe200078e0a07 */
[----:B------:R-:W-:Y:S01]  /*43e0*/  LOP3.LUT R142, R5, 0xec, RZ, 0xfc, !PT ;  /* 0x000000ec058e7812 */ /* 0x000fe200078efcff */
[----:B------:R-:W-:Y:S01]  /*43f0*/  @!P2 IMAD.IADD R29, R29, 0x1, -R3 ;  /* 0x000000011d1da824 */ /* 0x000fe200078e0a03 */
[----:B------:R-:W-:Y:S01]  /*4400*/  ISETP.GE.AND P2, PT, R37, RZ, PT ;  /* 0x000000ff2500720c */ /* 0x000fe20003f46270 */
[----:B------:R-:W-:Y:S01]  /*4410*/  IMAD R34, R3, R7, R34 ;  /* 0x0000000703227224 */ /* 0x000fe200078e0222 */
[----:B------:R-:W-:Y:S01]  /*4420*/  LOP3.LUT R37, R5, 0x1b6, RZ, 0xfc, !PT ;  /* 0x000001b605257812 */ /* 0x000fe200078efcff */
[C---:B------:R-:W-:Y:S01]  /*4430*/  IMAD R33, R3.reuse, R8, R33 ;  /* 0x0000000803217224 */ /* 0x040fe200078e0221 */
[----:B------:R-:W-:Y:S01]  /*4440*/  IABS R135, R141 ;  /* 0x0000008d00877213 */ /* 0x000fe20000000000 */
[----:B------:R-:W-:Y:S01]  /*4450*/  @!P6 IMAD.IADD R32, R32, 0x1, -R3 ;  /* 0x000000012020e824 */ /* 0x000fe200078e0a03 */
[C---:B------:R-:W-:Y:S01]  /*4460*/  ISETP.GT.U32.AND P6, PT, R3.reuse, R34, PT ;  /* 0x000000220300720c */ /* 0x040fe20003fc4070 */
[----:B------:R-:W-:Y:S01]  /*4470*/  @!P3 IMAD.MOV R30, RZ, RZ, -R30 ;  /* 0x000000ffff1eb224 */ /* 0x000fe200078e0a1e */
[----:B------:R-:W-:Y:S01]  /*4480*/  IABS R35, R37 ;  /* 0x0000002500237213 */ /* 0x000fe20000000000 */
[----:B------:R-:W-:Y:S01]  /*4490*/  @!P1 IMAD.MOV R29, RZ, RZ, -R29 ;  /* 0x000000ffff1d9224 */ /* 0x000fe200078e0a1d */
[----:B------:R-:W-:-:S02]  /*44a0*/  ISETP.GT.U32.AND P3, PT, R3, R33, PT ;  /* 0x000000210300720c */ /* 0x000fc40003f64070 */
[----:B------:R-:W-:Y:S01]  /*44b0*/  ISETP.GT.U32.AND P1, PT, R3, R31, PT ;  /* 0x0000001f0300720c */ /* 0x000fe20003f24070 */
[----:B------:R-:W-:Y:S01]  /*44c0*/  IMAD.HI.U32 R7, R2, R35, RZ ;  /* 0x0000002302077227 */ /* 0x000fe200078e00ff */
[C---:B------:R-:W-:Y:S02]  /*44d0*/  LOP3.LUT R143, R5.reuse, 0xe4, RZ, 0xfc, !PT ;  /* 0x000000e4058f7812 */ /* 0x040fe400078efcff */
[C---:B------:R-:W-:Y:S01]  /*44e0*/  LOP3.LUT R146, R5.reuse, 0xe2, RZ, 0xfc, !PT ;  /* 0x000000e205927812 */ /* 0x040fe200078efcff */
[----:B------:R-:W-:Y:S01]  /*44f0*/  IMAD.MOV R8, RZ, RZ, -R7 ;  /* 0x000000ffff087224 */ /* 0x000fe200078e0a07 */
[C---:B------:R-:W-:Y:S01]  /*4500*/  LOP3.LUT R147, R5.reuse, 0xe0, RZ, 0xfc, !PT ;  /* 0x000000e005937812 */ /* 0x040fe200078efcff */
[----:B------:R-:W-:Y:S01]  /*4510*/  @!P6 IMAD.IADD R34, R34, 0x1, -R3 ;  /* 0x000000012222e824 */ /* 0x000fe200078e0a03 */
[C---:B------:R-:W-:Y:S01]  /*4520*/  LOP3.LUT R149, R5.reuse, 0xd8, RZ, 0xfc, !PT ;  /* 0x000000d805957812 */ /* 0x040fe200078efcff */
[----:B------:R-:W-:Y:S01]  /*4530*/  IMAD.HI.U32 R7, R2, R36, RZ ;  /* 0x0000002402077227 */ /* 0x000fe200078e00ff */
[----:B------:R-:W-:-:S02]  /*4540*/  LOP3.LUT R153, R5, 0xd6, RZ, 0xfc, !PT ;  /* 0x000000d605997812 */ /* 0x000fc400078efcff */
[C---:B------:R-:W-:Y:S01]  /*4550*/  ISETP.GT.U32.AND P6, PT, R3.reuse, R34, PT ;  /* 0x000000220300720c */ /* 0x040fe20003fc4070 */
[----:B------:R-:W-:Y:S01]  /*4560*/  IMAD R35, R3, R8, R35 ;  /* 0x0000000803237224 */ /* 0x000fe200078e0223 */
[----:B------:R-:W-:Y:S01]  /*4570*/  IABS R148, R149 ;  /* 0x0000009500947213 */ /* 0x000fe20000000000 */
[----:B------:R-:W-:Y:S01]  /*4580*/  @!P3 IMAD.IADD R33, R33, 0x1, -R3 ;  /* 0x000000012121b824 */ /* 0x000fe200078e0a03 */
[C---:B------:R-:W-:Y:S01]  /*4590*/  LOP3.LUT R154, R5.reuse, 0xd4, RZ, 0xfc, !PT ;  /* 0x000000d4059a7812 */ /* 0x040fe200078efcff */
[----:B------:R-:W-:Y:S01]  /*45a0*/  IMAD.MOV R7, RZ, RZ, -R7 ;  /* 0x000000ffff077224 */ /* 0x000fe200078e0a07 */
[----:B------:R-:W-:Y:S01]  /*45b0*/  LOP3.LUT R155, R5, 0xd2, RZ, 0xfc, !PT ;  /* 0x000000d2059b7812 */ /* 0x000fe200078efcff */
[----:B------:R-:W-:Y:S01]  /*45c0*/  @!P2 IMAD.MOV R32, RZ, RZ, -R32 ;  /* 0x000000ffff20a224 */ /* 0x000fe200078e0a20 */
[C---:B------:R-:W-:Y:S01]  /*45d0*/  ISETP.GT.U32.AND P2, PT, R3.reuse, R35, PT ;  /* 0x000000230300720c */ /* 0x040fe20003f44070 */
[C---:B------:R-:W-:Y:S01]  /*45e0*/  IMAD R36, R3.reuse, R7, R36 ;  /* 0x0000000703247224 */ /* 0x040fe200078e0224 */
[----:B------:R-:W-:Y:S01]  /*45f0*/  ISETP.GT.U32.AND P3, PT, R3, R33, PT ;  /* 0x000000210300720c */ /* 0x000fe20003f64070 */
[--C-:B------:R-:W-:Y:S01]  /*4600*/  @!P1 IMAD.IADD R31, R31, 0x1, -R3.reuse ;  /* 0x000000011f1f9824 */ /* 0x100fe200078e0a03 */
[----:B------:R-:W-:Y:S01]  /*4610*/  ISETP.GE.AND P1, PT, R37, RZ, PT ;  /* 0x000000ff2500720c */ /* 0x000fe20003f26270 */
[----:B------:R-:W-:Y:S01]  /*4620*/  @!P6 IMAD.IADD R34, R34, 0x1, -R3 ;  /* 0x000000012222e824 */ /* 0x000fe200078e0a03 */
[----:B------:R-:W-:Y:S01]  /*4630*/  ISETP.GT.U32.AND P6, PT, R3, R36, PT ;  /* 0x000000240300720c */ /* 0x000fe20003fc4070 */
[----:B------:R-:W-:Y:S01]  /*4640*/  VIADD R7, R6, 0x1ae ;  /* 0x000001ae06077836 */ /* 0x000fe20000000000 */
[----:B------:R-:W-:Y:S01]  /*4650*/  IABS R37, R41 ;  /* 0x0000002900257213 */ /* 0x000fe20000000000 */
[----:B------:R-:W-:Y:S01]  /*4660*/  @!P0 IMAD.MOV R31, RZ, RZ, -R31 ;  /* 0x000000ffff1f8224 */ /* 0x000fe200078e0a1f */
[----:B------:R-:W-:Y:S01]  /*4670*/  ISETP.GE.AND P0, PT, R38, RZ, PT ;  /* 0x000000ff2600720c */ /* 0x000fe20003f06270 */
[----:B------:R-:W-:Y:S01]  /*4680*/  IMAD.HI.U32 R8, R2, R39, RZ ;  /* 0x0000002702087227 */ /* 0x000fe200078e00ff */
[----:B------:R-:W-:-:S02]  /*4690*/  IABS R40, R7 ;  /* 0x0000000700287213 */ /* 0x000fc40000000000 */
[----:B------:R-:W-:Y:S01]  /*46a0*/  IABS R150, R154 ;  /* 0x0000009a00967213 */ /* 0x000fe20000000000 */
[--C-:B------:R-:W-:Y:S01]  /*46b0*/  @!P2 IMAD.IADD R35, R35, 0x1, -R3.reuse ;  /* 0x000000012323a824 */ /* 0x100fe200078e0a03 */
[----:B------:R-:W-:Y:S01]  /*46c0*/  LOP3.LUT R156, R5, 0xd0, RZ, 0xfc, !PT ;  /* 0x000000d0059c7812 */ /* 0x000fe200078efcff */
[--C-:B------:R-:W-:Y:S01]  /*46d0*/  @!P3 IMAD.IADD R33, R33, 0x1, -R3.reuse ;  /* 0x000000012121b824 */ /* 0x100fe200078e0a03 */
[----:B------:R-:W-:Y:S01]  /*46e0*/  ISETP.GE.AND P3, PT, R7, RZ, PT ;  /* 0x000000ff0700720c */ /* 0x000fe20003f66270 */
[----:B------:R-:W-:Y:S01]  /*46f0*/  IMAD.HI.U32 R7, R2, R37, RZ ;  /* 0x0000002502077227 */ /* 0x000fe200078e00ff */
[----:B------:R-:W-:Y:S02]  /*4700*/  ISETP.GT.U32.AND P2, PT, R3, R35, PT ;  /* 0x000000230300720c */ /* 0x000fe40003f44070 */
[----:B------:R-:W-:Y:S01]  /*4710*/  IABS R151, R155 ;  /* 0x0000009b00977213 */ /* 0x000fe20000000000 */
[----:B------:R-:W-:Y:S01]  /*4720*/  @!P6 IMAD.IADD R36, R36, 0x1, -R3 ;  /* 0x000000012424e824 */ /* 0x000fe200078e0a03 */
[----:B------:R-:W-:Y:S01]  /*4730*/  IABS R152, R156 ;  /* 0x0000009c00987213 */ /* 0x000fe20000000000 */
[----:B------:R-:W-:Y:S01]  /*4740*/  IMAD.MOV R38, RZ, RZ, -R7 ;  /* 0x000000ffff267224 */ /* 0x000fe200078e0a07 */
[----:B------:R-:W-:Y:S01]  /*4750*/  LOP3.LUT R157, R5, 0xcc, RZ, 0xfc, !PT ;  /* 0x000000cc059d7812 */ /* 0x000fe200078efcff */
[----:B------:R-:W-:Y:S01]  /*4760*/  IMAD.HI.U32 R7, R2, R40, RZ ;  /* 0x0000002802077227 */ /* 0x000fe200078e00ff */
[----:B------:R-:W-:-:S02]  /*4770*/  ISETP.GT.U32.AND P6, PT, R3, R36, PT ;  /* 0x000000240300720c */ /* 0x000fc40003fc4070 */
[----:B------:R-:W-:Y:S01]  /*4780*/  LOP3.LUT R158, R5, 0xca, RZ, 0xfc, !PT ;  /* 0x000000ca059e7812 */ /* 0x000fe200078efcff */
[----:B------:R-:W-:Y:S01]  /*4790*/  IMAD R37, R3, R38, R37 ;  /* 0x0000002603257224 */ /* 0x000fe200078e0225 */
[C---:B------:R-:W-:Y:S01]  /*47a0*/  LOP3.LUT R159, R5.reuse, 0xc8, RZ, 0xfc, !PT ;  /* 0x000000c8059f7812 */ /* 0x040fe200078efcff */
[----:B------:R-:W-:Y:S01]  /*47b0*/  IMAD.MOV R8, RZ, RZ, -R8 ;  /* 0x000000ffff087224 */ /* 0x000fe200078e0a08 */
[----:B------:R-:W-:Y:S01]  /*47c0*/  LOP3.LUT R160, R5, 0xc6, RZ, 0xfc, !PT ;  /* 0x000000c605a07812 */ /* 0x000fe200078efcff */
[----:B------:R-:W-:Y:S01]  /*47d0*/  @!P2 IMAD.IADD R35, R35, 0x1, -R3 ;  /* 0x000000012323a824 */ /* 0x000fe200078e0a03 */
[----:B------:R-:W-:Y:S01]  /*47e0*/  ISETP.GT.U32.AND P2, PT, R3, R37, PT ;  /* 0x000000250300720c */ /* 0x000fe20003f44070 */
[----:B------:R-:W-:Y:S01]  /*47f0*/  IMAD.MOV R7, RZ, RZ, -R7 ;  /* 0x000000ffff077224 */ /* 0x000fe200078e0a07 */
[----:B------:R-:W-:Y:S01]  /*4800*/  LOP3.LUT R161, R5, 0xc4, RZ, 0xfc, !PT ;  /* 0x000000c405a17812 */ /* 0x000fe200078efcff */
[----:B------:R-:W-:Y:S01]  /*4810*/  IMAD R38, R3, R8, R39 ;  /* 0x0000000803267224 */ /* 0x000fe200078e0227 */
[----:B------:R-:W-:Y:S01]  /*4820*/  LOP3.LUT R162, R5, 0xc2, RZ, 0xfc, !PT ;  /* 0x000000c205a27812 */ /* 0x000fe200078efcff */
[----:B------:R-:W-:Y:S01]  /*4830*/  IMAD R39, R3, R7, R40 ;  /* 0x0000000703277224 */ /* 0x000fe200078e0228 */
[----:B------:R-:W-:Y:S01]  /*4840*/  LOP3.LUT R164, R5, 0xc0, RZ, 0xfc, !PT ;  /* 0x000000c005a47812 */ /* 0x000fe200078efcff */
[----:B------:R-:W-:Y:S01]  /*4850*/  @!P1 IMAD.MOV R35, RZ, RZ, -R35 ;  /* 0x000000ffff239224 */ /* 0x000fe200078e0a23 */
[C---:B------:R-:W-:Y:S01]  /*4860*/  ISETP.GT.U32.AND P1, PT, R3.reuse, R38, PT ;  /* 0x000000260300720c */ /* 0x040fe20003f24070 */
[--C-:B------:R-:W-:Y:S01]  /*4870*/  @!P6 IMAD.IADD R36, R36, 0x1, -R3.reuse ;  /* 0x000000012424e824 */ /* 0x100fe200078e0a03 */
[----:B------:R-:W-:Y:S01]  /*4880*/  ISETP.GT.U32.AND P6, PT, R3, R39, PT ;  /* 0x000000270300720c */ /* 0x000fe20003fc4070 */
[----:B------:R-:W-:Y:S01]  /*4890*/  @!P4 IMAD.MOV R34, RZ, RZ, -R34 ;  /* 0x000000ffff22c224 */ /* 0x000fe200078e0a22 */
[----:B------:R-:W-:Y:S01]  /*48a0*/  ISETP.GE.AND P4, PT, R42, RZ, PT ;  /* 0x000000ff2a00720c */ /* 0x000fe20003f86270 */
[----:B------:R-:W-:Y:S01]  /*48b0*/  @!P2 IMAD.IADD R37, R37, 0x1, -R3 ;  /* 0x000000012525a824 */ /* 0x000fe200078e0a03 */
[----:B------:R-:W-:Y:S01]  /*48c0*/  LOP3.LUT R42, R5, 0x1ac, RZ, 0xfc, !PT ;  /* 0x000001ac052a7812 */ /* 0x000fe200078efcff */
[----:B------:R-:W-:Y:S01]  /*48d0*/  @!P5 IMAD.MOV R33, RZ, RZ, -R33 ;  /* 0x000000ffff21d224 */ /* 0x000fe200078e0a21 */
[----:B------:R-:W-:Y:S01]  /*48e0*/  ISETP.GE.AND P5, PT, R41, RZ, PT ;  /* 0x000000ff2900720c */ /* 0x000fe20003fa6270 */
[----:B------:R-:W-:Y:S01]  /*48f0*/  IMAD.HI.U32 R8, R2, R43, RZ ;  /* 0x0000002b02087227 */ /* 0x000fe200078e00ff */
[----:B------:R-:W-:-:S02]  /*4900*/  IABS R41, R42 ;  /* 0x0000002a00297213 */ /* 0x000fc40000000000 */
[----:B------:R-:W-:Y:S01]  /*4910*/  ISETP.GT.U32.AND P2, PT, R3, R37, PT ;  /* 0x000000250300720c */ /* 0x000fe20003f44070 */
[--C-:B------:R-:W-:Y:S01]  /*4920*/  @!P1 IMAD.IADD R38, R38, 0x1, -R3.reuse ;  /* 0x0000000126269824 */ /* 0x100fe200078e0a03 */
[----:B------:R-:W-:Y:S01]  /*4930*/  LOP3.LUT R165, R5, 0xbc, RZ, 0xfc, !PT ;  /* 0x000000bc05a57812 */ /* 0x000fe200078efcff */
[----:B------:R-:W-:Y:S01]  /*4940*/  @!P6 IMAD.IADD R39, R39, 0x1, -R3 ;  /* 0x000000012727e824 */ /* 0x000fe200078e0a03 */
[----:B------:R-:W-:Y:S01]  /*4950*/  LOP3.LUT R166, R5, 0xba, RZ, 0xfc, !PT ;  /* 0x000000ba05a67812 */ /* 0x000fe200078efcff */
[----:B------:R-:W-:Y:S01]  /*4960*/  IMAD.HI.U32 R7, R2, R41, RZ ;  /* 0x0000002902077227 */ /* 0x000fe200078e00ff */
[C---:B------:R-:W-:Y:S02]  /*4970*/  ISETP.GT.U32.AND P1, PT, R3.reuse, R38, PT ;  /* 0x000000260300720c */ /* 0x040fe40003f24070 */
[----:B------:R-:W-:Y:S01]  /*4980*/  ISETP.GT.U32.AND P6, PT, R3, R39, PT ;  /* 0x000000270300720c */ /* 0x000fe20003fc4070 */
[----:B------:R-:W-:Y:S01]  /*4990*/  @!P0 IMAD.MOV R36, RZ, RZ, -R36 ;  /* 0x000000ffff248224 */ /* 0x000fe200078e0a24 */
[----:B------:R-:W-:Y:S01]  /*49a0*/  ISETP.GE.AND P0, PT, R42, RZ, PT ;  /* 0x000000ff2a00720c */ /* 0x000fe20003f06270 */
[----:B------:R-:W-:Y:S01]  /*49b0*/  IMAD.HI.U32 R40, R2, R44, RZ ;  /* 0x0000002c02287227 */ /* 0x000fe200078e00ff */
[----:B------:R-:W-:-:S02]  /*49c0*/  IABS R163, R166 ;  /* 0x000000a600a37213 */ /* 0x000fc40000000000 */
[C---:B------:R-:W-:Y:S01]  /*49d0*/  LOP3.LUT R167, R5.reuse, 0xb8, RZ, 0xfc, !PT ;  /* 0x000000b805a77812 */ /* 0x040fe200078efcff */
[----:B------:R-:W-:Y:S01]  /*49e0*/  IMAD.MOV R42, RZ, RZ, -R7 ;  /* 0x000000ffff2a7224 */ /* 0x000fe200078e0a07 */
[C---:B------:R-:W-:Y:S01]  /*49f0*/  LOP3.LUT R168, R5.reuse, 0xb4, RZ, 0xfc, !PT ;  /* 0x000000b405a87812 */ /* 0x040fe200078efcff */
[----:B------:R-:W-:Y:S01]  /*4a00*/  IMAD.MOV R8, RZ, RZ, -R8 ;  /* 0x000000ffff087224 */ /* 0x000fe200078e0a08 */
[C---:B------:R-:W-:Y:S01]  /*4a10*/  LOP3.LUT R170, R5.reuse, 0xb2, RZ, 0xfc, !PT ;  /* 0x000000b205aa7812 */ /* 0x040fe200078efcff */
[----:B------:R-:W-:Y:S01]  /*4a20*/  IMAD.MOV R7, RZ, RZ, -R40 ;  /* 0x000000ffff077224 */ /* 0x000fe200078e0a28 */
[----:B------:R-:W-:Y:S01]  /*4a30*/  LOP3.LUT R171, R5, 0xb0, RZ, 0xfc, !PT ;  /* 0x000000b005ab7812 */ /* 0x000fe200078efcff */
[----:B------:R-:W-:Y:S01]  /*4a40*/  IMAD R40, R3, R42, R41 ;  /* 0x0000002a03287224 */ /* 0x000fe200078e0229 */
[----:B------:R-:W-:Y:S01]  /*4a50*/  LOP3.LUT R172, R5, 0xaa, RZ, 0xfc, !PT ;  /* 0x000000aa05ac7812 */ /* 0x000fe200078efcff */
[----:B------:R-:W-:Y:S01]  /*4a60*/  @!P2 IMAD.IADD R37, R37, 0x1, -R3 ;  /* 0x000000012525a824 */ /* 0x000fe200078e0a03 */
[----:B------:R-:W-:Y:S01]  /*4a70*/  ISETP.GE.AND P2, PT, R45, RZ, PT ;  /* 0x000000ff2d00720c */ /* 0x000fe20003f46270 */
[C---:B------:R-:W-:Y:S01]  /*4a80*/  IMAD R41, R3.reuse, R8, R43 ;  /* 0x0000000803297224 */ /* 0x040fe200078e022b */
[----:B------:R-:W-:Y:S01]  /*4a90*/  IABS R45, R49 ;  /* 0x00000031002d7213 */ /* 0x000fe20000000000 */
[----:B------:R-:W-:Y:S01]  /*4aa0*/  IMAD R42, R3, R7, R44 ;  /* 0x00000007032a7224 */ /* 0x000fe200078e022c */
[----:B------:R-:W-:Y:S01]  /*4ab0*/  LOP3.LUT R7, R5, 0x1a6, RZ, 0xfc, !PT ;  /* 0x000001a605077812 */ /* 0x000fe200078efcff */
[----:B------:R-:W-:Y:S01]  /*4ac0*/  @!P5 IMAD.MOV R37, RZ, RZ, -R37 ;  /* 0x000000ffff25d224 */ /* 0x000fe200078e0a25 */
[C---:B------:R-:W-:Y:S01]  /*4ad0*/  ISETP.GT.U32.AND P5, PT, R3.reuse, R41, PT ;  /* 0x000000290300720c */ /* 0x040fe20003fa4070 */
[--C-:B------:R-:W-:Y:S01]  /*4ae0*/  @!P1 IMAD.IADD R38, R38, 0x1, -R3.reuse ;  /* 0x0000000126269824 */ /* 0x100fe200078e0a03 */
[----:B------:R-:W-:Y:S01]  /*4af0*/  ISETP.GT.U32.AND P1, PT, R3, R40, PT ;  /* 0x000000280300720c */ /* 0x000fe20003f24070 */
[----:B------:R-:W-:Y:S01]  /*4b00*/  @!P6 IMAD.IADD R39, R39, 0x1, -R3 ;  /* 0x000000012727e824 */ /* 0x000fe200078e0a03 */
[----:B------:R-:W-:Y:S01]  /*4b10*/  ISETP.GT.U32.AND P6, PT, R3, R42, PT ;  /* 0x0000002a0300720c */ /* 0x000fe20003fc4070 */
[----:B------:R-:W-:Y:S01]  /*4b20*/  IMAD.HI.U32 R8, R2, R45, RZ ;  /* 0x0000002d02087227 */ /* 0x000fe200078e00ff */
[----:B------:R-:W-:-:S02]  /*4b30*/  IABS R43, R7 ;  /* 0x00000007002b7213 */ /* 0x000fc40000000000 */
[C---:B------:R-:W-:Y:S01]  /*4b40*/  LOP3.LUT R174, R5.reuse, 0xa8, RZ, 0xfc, !PT ;  /* 0x000000a805ae7812 */ /* 0x040fe200078efcff */
[----:B------:R-:W-:Y:S01]  /*4b50*/  IMAD.MOV R8, RZ, RZ, -R8 ;  /* 0x000000ffff087224 */ /* 0x000fe200078e0a08 */
[----:B------:R-:W-:Y:S01]  /*4b60*/  LOP3.LUT R177, R5, 0xa6, RZ, 0xfc, !PT ;  /* 0x000000a605b17812 */ /* 0x000fe200078efcff */
[----:B------:R-:W-:Y:S01]  /*4b70*/  @!P4 IMAD.MOV R38, RZ, RZ, -R38 ;  /* 0x000000ffff26c224 */ /* 0x000fe200078e0a26 */
[----:B------:R-:W-:Y:S01]  /*4b80*/  ISETP.GE.AND P4, PT, R46, RZ, PT ;  /* 0x000000ff2e00720c */ /* 0x000fe20003f86270 */
[--C-:B------:R-:W-:Y:S01]  /*4b90*/  @!P5 IMAD.IADD R41, R41, 0x1, -R3.reuse ;  /* 0x000000012929d824 */ /* 0x100fe200078e0a03 */
[----:B------:R-:W-:Y:S01]  /*4ba0*/  IABS R46, R50 ;  /* 0x00000032002e7213 */ /* 0x000fe20000000000 */
[--C-:B------:R-:W-:Y:S01]  /*4bb0*/  @!P1 IMAD.IADD R40, R40, 0x1, -R3.reuse ;  /* 0x0000000128289824 */ /* 0x100fe200078e0a03 */
[----:B------:R-:W-:Y:S01]  /*4bc0*/  ISETP.GE.AND P1, PT, R7, RZ, PT ;  /* 0x000000ff0700720c */ /* 0x000fe20003f26270 */
[----:B------:R-:W-:Y:S01]  /*4bd0*/  @!P6 IMAD.IADD R42, R42, 0x1, -R3 ;  /* 0x000000012a2ae824 */ /* 0x000fe200078e0a03 */
[C---:B------:R-:W-:Y:S01]  /*4be0*/  ISETP.GT.U32.AND P6, PT, R3.reuse, R41, PT ;  /* 0x000000290300720c */ /* 0x040fe20003fc4070 */
[----:B------:R-:W-:Y:S01]  /*4bf0*/  IMAD.HI.U32 R7, R2, R43, RZ ;  /* 0x0000002b02077227 */ /* 0x000fe200078e00ff */
[----:B------:R-:W-:-:S02]  /*4c00*/  ISETP.GT.U32.AND P5, PT, R3, R40, PT ;  /* 0x000000280300720c */ /* 0x000fc40003fa4070 */
[----:B------:R-:W-:Y:S01]  /*4c10*/  IABS R173, R177 ;  /* 0x000000b100ad7213 */ /* 0x000fe20000000000 */
[----:B------:R-:W-:Y:S01]  /*4c20*/  IMAD.MOV R44, RZ, RZ, -R7 ;  /* 0x000000ffff2c7224 */ /* 0x000fe200078e0a07 */
[----:B------:R-:W-:Y:S01]  /*4c30*/  LOP3.LUT R178, R5, 0xa4, RZ, 0xfc, !PT ;  /* 0x000000a405b27812 */ /* 0x000fe200078efcff */
[----:B------:R-:W-:Y:S01]  /*4c40*/  @!P3 IMAD.MOV R39, RZ, RZ, -R39 ;  /* 0x000000ffff27b224 */ /* 0x000fe200078e0a27 */
[C---:B------:R-:W-:Y:S01]  /*4c50*/  ISETP.GT.U32.AND P3, PT, R3.reuse, R42, PT ;  /* 0x0000002a0300720c */ /* 0x040fe20003f64070 */
[----:B------:R-:W-:Y:S01]  /*4c60*/  IMAD R43, R3, R44, R43 ;  /* 0x0000002c032b7224 */ /* 0x000fe200078e022b */
[----:B------:R-:W-:Y:S01]  /*4c70*/  LOP3.LUT R179, R5, 0xa2, RZ, 0xfc, !PT ;  /* 0x000000a205b37812 */ /* 0x000fe200078efcff */
[----:B------:R-:W-:Y:S01]  /*4c80*/  IMAD R44, R3, R8, R45 ;  /* 0x00000008032c7224 */ /* 0x000fe200078e022d */
[----:B------:R-:W-:Y:S01]  /*4c90*/  LOP3.LUT R180, R5, 0xa0, RZ, 0xfc, !PT ;  /* 0x000000a005b47812 */ /* 0x000fe200078efcff */
[----:B------:R-:W-:Y:S01]  /*4ca0*/  @!P6 IMAD.IADD R41, R41, 0x1, -R3 ;  /* 0x000000012929e824 */ /* 0x000fe200078e0a03 */
[----:B------:R-:W-:Y:S01]  /*4cb0*/  IABS R175, R179 ;  /* 0x000000b300af7213 */ /* 0x000fe20000000000 */
[----:B------:R-:W-:Y:S01]  /*4cc0*/  IMAD.HI.U32 R7, R2, R46, RZ ;  /* 0x0000002e02077227 */ /* 0x000fe200078e00ff */
[----:B------:R-:W-:-:S02]  /*4cd0*/  ISETP.GT.U32.AND P6, PT, R3, R44, PT ;  /* 0x0000002c0300720c */ /* 0x000fc40003fc4070 */
[----:B------:R-:W-:Y:S01]  /*4ce0*/  IABS R176, R180 ;  /* 0x000000b400b07213 */ /* 0x000fe20000000000 */
[----:B------:R-:W-:Y:S01]  /*4cf0*/  @!P5 IMAD.IADD R40, R40, 0x1, -R3 ;  /* 0x000000012828d824 */ /* 0x000fe200078e0a03 */
[----:B------:R-:W-:Y:S01]  /*4d00*/  ISETP.GT.U32.AND P5, PT, R3, R43, PT ;  /* 0x0000002b0300720c */ /* 0x000fe20003fa4070 */
[----:B------:R-:W-:Y:S01]  /*4d10*/  IMAD.MOV R45, RZ, RZ, -R7 ;  /* 0x000000ffff2d7224 */ /* 0x000fe200078e0a07 */
[C---:B------:R-:W-:Y:S01]  /*4d20*/  LOP3.LUT R181, R5.reuse, 0x9c, RZ, 0xfc, !PT ;  /* 0x0000009c05b57812 */ /* 0x040fe200078efcff */
[----:B------:R-:W-:Y:S01]  /*4d30*/  IMAD.HI.U32 R7, R2, R47, RZ ;  /* 0x0000002f02077227 */ /* 0x000fe200078e00ff */
[C---:B------:R-:W-:Y:S02]  /*4d40*/  LOP3.LUT R182, R5.reuse, 0x9a, RZ, 0xfc, !PT ;  /* 0x0000009a05b67812 */ /* 0x040fe400078efcff */
[C---:B------:R-:W-:Y:S01]  /*4d50*/  LOP3.LUT R183, R5.reuse, 0x98, RZ, 0xfc, !PT ;  /* 0x0000009805b77812 */ /* 0x040fe200078efcff */
[----:B------:R-:W-:Y:S01]  /*4d60*/  VIADD R8, R6, 0x19e ;  /* 0x0000019e06087836 */ /* 0x000fe20000000000 */
[C---:B------:R-:W-:Y:S01]  /*4d70*/  LOP3.LUT R184, R5.reuse, 0x96, RZ, 0xfc, !PT ;  /* 0x0000009605b87812 */ /* 0x040fe200078efcff */
[----:B------:R-:W-:Y:S01]  /*4d80*/  @!P6 IMAD.IADD R44, R44, 0x1, -R3 ;  /* 0x000000012c2ce824 */ /* 0x000fe200078e0a03 */
[----:B------:R-:W-:Y:S01]  /*4d90*/  LOP3.LUT R186, R5, 0x92, RZ, 0xfc, !PT ;  /* 0x0000009205ba7812 */ /* 0x000fe200078efcff */
[C---:B------:R-:W-:Y:S01]  /*4da0*/  IMAD R45, R3.reuse, R45, R46 ;  /* 0x0000002d032d7224 */ /* 0x040fe200078e022e */
[----:B------:R-:W-:Y:S01]  /*4db0*/  IABS R48, R8 ;  /* 0x0000000800307213 */ /* 0x000fe20000000000 */
[----:B------:R-:W-:Y:S01]  /*4dc0*/  IMAD.MOV R46, RZ, RZ, -R7 ;  /* 0x000000ffff2e7224 */ /* 0x000fe200078e0a07 */
[C---:B------:R-:W-:Y:S01]  /*4dd0*/  ISETP.GT.U32.AND P6, PT, R3.reuse, R44, PT ;  /* 0x0000002c0300720c */ /* 0x040fe20003fc4070 */
[----:B------:R-:W-:Y:S01]  /*4de0*/  @!P3 IMAD.IADD R42, R42, 0x1, -R3 ;  /* 0x000000012a2ab824 */ /* 0x000fe200078e0a03 */
[----:B------:R-:W-:Y:S01]  /*4df0*/  ISETP.GE.AND P3, PT, R8, RZ, PT ;  /* 0x000000ff0800720c */ /* 0x000fe20003f66270 */
[----:B------:R-:W-:Y:S01]  /*4e00*/  IMAD R46, R3, R46, R47 ;  /* 0x0000002e032e7224 */ /* 0x000fe200078e022f */
[----:B------:R-:W-:Y:S01]  /*4e10*/  LOP3.LUT R187, R5, 0x90, RZ, 0xfc, !PT ;  /* 0x0000009005bb7812 */ /* 0x000fe200078efcff */
[----:B------:R-:W-:Y:S01]  /*4e20*/  @!P2 IMAD.MOV R41, RZ, RZ, -R41 ;  /* 0x000000ffff29a224 */ /* 0x000fe200078e0a29 */
[----:B------:R-:W-:Y:S01]  /*4e30*/  ISETP.GT.U32.AND P2, PT, R3, R45, PT ;  /* 0x0000002d0300720c */ /* 0x000fe20003f44070 */
[----:B------:R-:W-:Y:S01]  /*4e40*/  IMAD.HI.U32 R8, R2, R48, RZ ;  /* 0x0000003002087227 */ /* 0x000fe200078e00ff */
[----:B------:R-:W-:-:S02]  /*4e50*/  LOP3.LUT R188, R5, 0x8c, RZ, 0xfc, !PT ;  /* 0x0000008c05bc7812 */ /* 0x000fc400078efcff */
[----:B------:R-:W-:Y:S01]  /*4e60*/  LOP3.LUT R190, R5, 0x8a, RZ, 0xfc, !PT ;  /* 0x0000008a05be7812 */ /* 0x000fe200078efcff */
[--C-:B------:R-:W-:Y:S01]  /*4e70*/  @!P5 IMAD.IADD R43, R43, 0x1, -R3.reuse ;  /* 0x000000012b2bd824 */ /* 0x100fe200078e0a03 */
[----:B------:R-:W-:Y:S01]  /*4e80*/  IABS R185, R188 ;  /* 0x000000bc00b97213 */ /* 0x000fe20000000000 */
[--C-:B------:R-:W-:Y:S01]  /*4e90*/  @!P6 IMAD.IADD R44, R44, 0x1, -R3.reuse ;  /* 0x000000012c2ce824 */ /* 0x100fe200078e0a03 */
[C---:B------:R-:W-:Y:S01]  /*4ea0*/  ISETP.GT.U32.AND P6, PT, R3.reuse, R46, PT ;  /* 0x0000002e0300720c */ /* 0x040fe20003fc4070 */
[----:B------:R-:W-:Y:S01]  /*4eb0*/  IMAD.MOV R8, RZ, RZ, -R8 ;  /* 0x000000ffff087224 */ /* 0x000fe200078e0a08 */
[----:B------:R-:W-:Y:S01]  /*4ec0*/  ISETP.GT.U32.AND P5, PT, R3, R43, PT ;  /* 0x0000002b0300720c */ /* 0x000fe20003fa4070 */
[----:B------:R-:W-:Y:S01]  /*4ed0*/  @!P0 IMAD.MOV R40, RZ, RZ, -R40 ;  /* 0x000000ffff288224 */ /* 0x000fe200078e0a28 */
[----:B------:R-:W-:Y:S01]  /*4ee0*/  ISETP.GE.AND P0, PT, R49, RZ, PT ;  /* 0x000000ff3100720c */ /* 0x000fe20003f06270 */
[----:B------:R-:W-:Y:S01]  /*4ef0*/  IMAD R47, R3, R8, R48 ;  /* 0x00000008032f7224 */ /* 0x000fe200078e0230 */
[----:B------:R-:W-:Y:S01]  /*4f00*/  LOP3.LUT R8, R5, 0x19c, RZ, 0xfc, !PT ;  /* 0x0000019c05087812 */ /* 0x000fe200078efcff */
[----:B------:R-:W-:Y:S01]  /*4f10*/  @!P2 IMAD.IADD R45, R45, 0x1, -R3 ;  /* 0x000000012d2da824 */ /* 0x000fe200078e0a03 */
[----:B------:R-:W-:Y:S01]  /*4f20*/  LOP3.LUT R191, R5, 0x88, RZ, 0xfc, !PT ;  /* 0x0000008805bf7812 */ /* 0x000fe200078efcff */
[----:B------:R-:W-:Y:S01]  /*4f30*/  @!P4 IMAD.MOV R42, RZ, RZ, -R42 ;  /* 0x000000ffff2ac224 */ /* 0x000fe200078e0a2a */
[----:B------:R-:W-:-:S02]  /*4f40*/  ISETP.GT.U32.AND P2, PT, R3, R47, PT ;  /* 0x0000002f0300720c */ /* 0x000fc40003f44070 */
[----:B------:R-:W-:Y:S01]  /*4f50*/  ISETP.GE.AND P4, PT, R50, RZ, PT ;  /* 0x000000ff3200720c */ /* 0x000fe20003f86270 */
[--C-:B------:R-:W-:Y:S01]  /*4f60*/  @!P6 IMAD.IADD R46, R46, 0x1, -R3.reuse ;  /* 0x000000012e2ee824 */ /* 0x100fe200078e0a03 */
[----:B------:R-:W-:Y:S01]  /*4f70*/  IABS R48, R8 ;  /* 0x0000000800307213 */ /* 0x000fe20000000000 */
[----:B------:R-:W-:Y:S01]  /*4f80*/  @!P5 IMAD.IADD R43, R43, 0x1, -R3 ;  /* 0x000000012b2bd824 */ /* 0x000fe200078e0a03 */
[----:B------:R-:W-:Y:S01]  /*4f90*/  IABS R50, R52 ;  /* 0x0000003400327213 */ /* 0x000fe20000000000 */
[----:B------:R-:W-:Y:S01]  /*4fa0*/  @!P0 IMAD.MOV R44, RZ, RZ, -R44 ;  /* 0x000000ffff2c8224 */ /* 0x000fe200078e0a2c */
[----:B------:R-:W-:Y:S01]  /*4fb0*/  ISETP.GT.U32.AND P6, PT, R3, R46, PT ;  /* 0x0000002e0300720c */ /* 0x000fe20003fc4070 */
[----:B------:R-:W-:Y:S01]  /*4fc0*/  @!P1 IMAD.MOV R43, RZ, RZ, -R43 ;  /* 0x000000ffff2b9224 */ /* 0x000fe200078e0a2b */
[----:B------:R-:W-:Y:S01]  /*4fd0*/  ISETP.GE.AND P5, PT, R51, RZ, PT ;  /* 0x000000ff3300720c */ /* 0x000fe20003fa6270 */
[----:B------:R-:W-:Y:S01]  /*4fe0*/  IMAD.HI.U32 R7, R2, R48, RZ ;  /* 0x0000003002077227 */ /* 0x000fe200078e00ff */
[----:B------:R-:W-:-:S02]  /*4ff0*/  ISETP.GE.AND P0, PT, R8, RZ, PT ;  /* 0x000000ff0800720c */ /* 0x000fc40003f06270 */
[----:B------:R-:W-:Y:S01]  /*5000*/  ISETP.GT.U32.AND P1, PT, R3, R45, PT ;  /* 0x0000002d0300720c */ /* 0x000fe20003f24070 */
[----:B------:R-:W-:Y:S01]  /*5010*/  IMAD.HI.U32 R8, R2, R50, RZ ;  /* 0x0000003202087227 */ /* 0x000fe200078e00ff */
[----:B------:R-:W-:Y:S02]  /*5020*/  IABS R51, R53 ;  /* 0x0000003500337213 */ /* 0x000fe40000000000 */
[----:B------:R-:W-:Y:S01]  /*5030*/  LOP3.LUT R192, R5, 0x86, RZ, 0xfc, !PT ;  /* 0x0000008605c07812 */ /* 0x000fe200078efcff */
[----:B------:R-:W-:Y:S01]  /*5040*/  @!P2 IMAD.IADD R47, R47, 0x1, -R3 ;  /* 0x000000012f2fa824 */ /* 0x000fe200078e0a03 */
[C---:B------:R-:W-:Y:S01]  /*5050*/  LOP3.LUT R193, R5.reuse, 0x84, RZ, 0xfc, !PT ;  /* 0x0000008405c17812 */ /* 0x040fe200078efcff */
[----:B------:R-:W-:Y:S01]  /*5060*/  IMAD.MOV R49, RZ, RZ, -R7 ;  /* 0x000000ffff317224 */ /* 0x000fe200078e0a07 */
[----:B------:R-:W-:Y:S01]  /*5070*/  LOP3.LUT R197, R5, 0x82, RZ, 0xfc, !PT ;  /* 0x0000008205c57812 */ /* 0x000fe200078efcff */
[----:B------:R-:W-:Y:S01]  /*5080*/  IMAD.MOV R8, RZ, RZ, -R8 ;  /* 0x000000ffff087224 */ /* 0x000fe200078e0a08 */
[C---:B------:R-:W-:Y:S01]  /*5090*/  ISETP.GT.U32.AND P2, PT, R3.reuse, R47, PT ;  /* 0x0000002f0300720c */ /* 0x040fe20003f44070 */
[----:B------:R-:W-:Y:S01]  /*50a0*/  IMAD R48, R3, R49, R48 ;  /* 0x0000003103307224 */ /* 0x000fe200078e0230 */
[----:B------:R-:W-:Y:S01]  /*50b0*/  IABS R189, R193 ;  /* 0x000000c100bd7213 */ /* 0x000fe20000000000 */
[----:B------:R-:W-:Y:S01]  /*50c0*/  @!P6 IMAD.IADD R46, R46, 0x1, -R3 ;  /* 0x000000012e2ee824 */ /* 0x000fe200078e0a03 */
[----:B------:R-:W-:Y:S01]  /*50d0*/  LOP3.LUT R198, R5, 0x80, RZ, 0xfc, !PT ;  /* 0x0000008005c67812 */ /* 0x000fe200078efcff */
[C---:B------:R-:W-:Y:S01]  /*50e0*/  IMAD R49, R3.reuse, R8, R50 ;  /* 0x0000000803317224 */ /* 0x040fe200078e0232 */
[----:B------:R-:W-:Y:S01]  /*50f0*/  ISETP.GT.U32.AND P6, PT, R3, R48, PT ;  /* 0x000000300300720c */ /* 0x000fe20003fc4070 */
[----:B------:R-:W-:Y:S01]  /*5100*/  IMAD.HI.U32 R7, R2, R51, RZ ;  /* 0x0000003302077227 */ /* 0x000fe200078e00ff */
[----:B------:R-:W-:-:S02]  /*5110*/  LOP3.LUT R199, R5, 0x7c, RZ, 0xfc, !PT ;  /* 0x0000007c05c77812 */ /* 0x000fc400078efcff */
[----:B------:R-:W-:Y:S01]  /*5120*/  LOP3.LUT R201, R5, 0x78, RZ, 0xfc, !PT ;  /* 0x0000007805c97812 */ /* 0x000fe200078efcff */
[----:B------:R-:W-:Y:S01]  /*5130*/  @!P5 IMAD.MOV R46, RZ, RZ, -R46 ;  /* 0x000000ffff2ed224 */ /* 0x000fe200078e0a2e */
[----:B------:R-:W-:Y:S01]  /*5140*/  ISETP.GT.U32.AND P5, PT, R3, R49, PT ;  /* 0x000000310300720c */ /* 0x000fe20003fa4070 */
[----:B------:R-:W-:Y:S01]  /*5150*/  @!P1 IMAD.IADD R45, R45, 0x1, -R3 ;  /* 0x000000012d2d9824 */ /* 0x000fe200078e0a03 */
[----:B------:R-:W-:Y:S01]  /*5160*/  ISETP.GE.AND P1, PT, R52, RZ, PT ;  /* 0x000000ff3400720c */ /* 0x000fe20003f26270 */
[----:B------:R-:W-:Y:S01]  /*5170*/  IMAD.MOV R52, RZ, RZ, -R7 ;  /* 0x000000ffff347224 */ /* 0x000fe200078e0a07 */
[----:B------:R-:W-:Y:S01]  /*5180*/  LOP3.LUT R7, R5, 0x196, RZ, 0xfc, !PT ;  /* 0x0000019605077812 */ /* 0x000fe200078efcff */
[----:B------:R-:W-:Y:S01]  /*5190*/  @!P2 IMAD.IADD R47, R47, 0x1, -R3 ;  /* 0x000000012f2fa824 */ /* 0x000fe200078e0a03 */
[----:B------:R-:W-:Y:S01]  /*51a0*/  LOP3.LUT R200, R5, 0x7a, RZ, 0xfc, !PT ;  /* 0x0000007a05c87812 */ /* 0x000fe200078efcff */
[----:B------:R-:W-:Y:S01]  /*51b0*/  IMAD R50, R3, R52, R51 ;  /* 0x0000003403327224 */ /* 0x000fe200078e0233 */
[----:B------:R-:W-:Y:S01]  /*51c0*/  IABS R51, R7 ;  /* 0x0000000700337213 */ /* 0x000fe20000000000 */
[----:B------:R-:W-:Y:S01]  /*51d0*/  @!P3 IMAD.MOV R47, RZ, RZ, -R47 ;  /* 0x000000ffff2fb224 */ /* 0x000fe200078e0a2f */
[----:B------:R-:W-:Y:S01]  /*51e0*/  ISETP.GE.AND P2, PT, R7, RZ, PT ;  /* 0x000000ff0700720c */ /* 0x000fe20003f46270 */
[----:B------:R-:W-:Y:S01]  /*51f0*/  @!P4 IMAD.MOV R45, RZ, RZ, -R45 ;  /* 0x000000ffff2dc224 */ /* 0x000fe200078e0a2d */
[----:B------:R-:W-:Y:S01]  /*5200*/  ISETP.GT.U32.AND P3, PT, R3, R50, PT ;  /* 0x000000320300720c */ /* 0x000fe20003f64070 */
[----:B------:R-:W-:Y:S01]  /*5210*/  @!P5 IMAD.IADD R49, R49, 0x1, -R3 ;  /* 0x000000013131d824 */ /* 0x000fe200078e0a03 */
[----:B------:R-:W-:Y:S01]  /*5220*/  ISETP.GE.AND P4, PT, R53, RZ, PT ;  /* 0x000000ff3500720c */ /* 0x000fe20003f86270 */
[----:B------:R-:W-:Y:S01]  /*5230*/  IMAD.HI.U32 R7, R2, R51, RZ ;  /* 0x0000003302077227 */ /* 0x000fe200078e00ff */
[----:B------:R-:W-:-:S02]  /*5240*/  IABS R53, R55 ;  /* 0x0000003700357213 */ /* 0x000fc40000000000 */
[C---:B------:R-:W-:Y:S01]  /*5250*/  ISETP.GT.U32.AND P5, PT, R3.reuse, R49, PT ;  /* 0x000000310300720c */ /* 0x040fe20003fa4070 */
[----:B------:R-:W-:Y:S01]  /*5260*/  IMAD.MOV R52, RZ, RZ, -R7 ;  /* 0x000000ffff347224 */ /* 0x000fe200078e0a07 */
[----:B------:R-:W-:Y:S01]  /*5270*/  IABS R194, R199 ;  /* 0x000000c700c27213 */ /* 0x000fe20000000000 */
[----:B------:R-:W-:Y:S01]  /*5280*/  @!P6 IMAD.IADD R48, R48, 0x1, -R3 ;  /* 0x000000013030e824 */ /* 0x000fe200078e0a03 */
[----:B------:R-:W-:Y:S01]  /*5290*/  IABS R196, R201 ;  /* 0x000000c900c47213 */ /* 0x000fe20000000000 */
[C---:B------:R-:W-:Y:S01]  /*52a0*/  IMAD R51, R3.reuse, R52, R51 ;  /* 0x0000003403337224 */ /* 0x040fe200078e0233 */
[----:B------:R-:W-:Y:S01]  /*52b0*/  IABS R195, R200 ;  /* 0x000000c800c37213 */ /* 0x000fe20000000000 */
[----:B------:R-:W-:Y:S01]  /*52c0*/  @!P3 IMAD.IADD R50, R50, 0x1, -R3 ;  /* 0x000000013232b824 */ /* 0x000fe200078e0a03 */
[----:B------:R-:W-:Y:S01]  /*52d0*/  ISETP.GT.U32.AND P6, PT, R3, R48, PT ;  /* 0x000000300300720c */ /* 0x000fe20003fc4070 */
[----:B------:R-:W-:Y:S01]  /*52e0*/  IMAD.HI.U32 R8, R2, R53, RZ ;  /* 0x0000003502087227 */ /* 0x000fe200078e00ff */
[----:B------:R-:W-:-:S02]  /*52f0*/  LOP3.LUT R202, R5, 0x74, RZ, 0xfc, !PT ;  /* 0x0000007405ca7812 */ /* 0x000fc400078efcff */
[----:B------:R-:W-:Y:S01]  /*5300*/  ISETP.GT.U32.AND P3, PT, R3, R50, PT ;  /* 0x000000320300720c */ /* 0x000fe20003f64070 */
[----:B------:R-:W-:Y:S01]  /*5310*/  IMAD.HI.U32 R7, R2, R54, RZ ;  /* 0x0000003602077227 */ /* 0x000fe200078e00ff */
[C---:B------:R-:W-:Y:S02]  /*5320*/  LOP3.LUT R203, R5.reuse, 0x72, RZ, 0xfc, !PT ;  /* 0x0000007205cb7812 */ /* 0x040fe400078efcff */
[----:B------:R-:W-:Y:S01]  /*5330*/  LOP3.LUT R204, R5, 0x70, RZ, 0xfc, !PT ;  /* 0x0000007005cc7812 */ /* 0x000fe200078efcff */
[----:B------:R-:W-:Y:S01]  /*5340*/  @!P5 IMAD.IADD R49, R49, 0x1, -R3 ;  /* 0x000000013131d824 */ /* 0x000fe200078e0a03 */
[----:B------:R-:W-:Y:S01]  /*5350*/  ISETP.GT.U32.AND P5, PT, R3, R51, PT ;  /* 0x000000330300720c */ /* 0x000fe20003fa4070 */
[----:B------:R-:W-:Y:S01]  /*5360*/  IMAD.MOV R8, RZ, RZ, -R8 ;  /* 0x000000ffff087224 */ /* 0x000fe200078e0a08 */
[C---:B------:R-:W-:Y:S01]  /*5370*/  LOP3.LUT R212, R5.reuse, 0x68, RZ, 0xfc, !PT ;  /* 0x0000006805d47812 */ /* 0x040fe200078efcff */
[----:B------:R-:W-:Y:S01]  /*5380*/  IMAD.MOV R7, RZ, RZ, -R7 ;  /* 0x000000ffff077224 */ /* 0x000fe200078e0a07 */
[----:B------:R-:W-:Y:S01]  /*5390*/  LOP3.LUT R211, R5, 0x66, RZ, 0xfc, !PT ;  /* 0x0000006605d37812 */ /* 0x000fe200078efcff */
[C---:B------:R-:W-:Y:S01]  /*53a0*/  IMAD R52, R3.reuse, R8, R53 ;  /* 0x0000000803347224 */ /* 0x040fe200078e0235 */
[----:B------:R-:W-:Y:S01]  /*53b0*/  IABS R205, R212 ;  /* 0x000000d400cd7213 */ /* 0x000fe20000000000 */
[----:B------:R-:W-:Y:S01]  /*53c0*/  IMAD R53, R3, R7, R54 ;  /* 0x0000000703357224 */ /* 0x000fe200078e0236 */
[----:B------:R-:W-:Y:S01]  /*53d0*/  IABS R207, R211 ;  /* 0x000000d300cf7213 */ /* 0x000fe20000000000 */
[----:B------:R-:W-:Y:S01]  /*53e0*/  @!P3 IMAD.IADD R50, R50, 0x1, -R3 ;  /* 0x000000013232b824 */ /* 0x000fe200078e0a03 */
[----:B------:R-:W-:Y:S01]  /*53f0*/  LOP3.LUT R213, R5, 0x62, RZ, 0xfc, !PT ;  /* 0x0000006205d57812 */ /* 0x000fe200078efcff */
[----:B------:R-:W-:Y:S01]  /*5400*/  IMAD.HI.U32 R8, R2, R56, RZ ;  /* 0x0000003802087227 */ /* 0x000fe200078e00ff */
[----:B------:R-:W-:-:S02]  /*5410*/  ISETP.GT.U32.AND P3, PT, R3, R53, PT ;  /* 0x000000350300720c */ /* 0x000fc40003f64070 */
[----:B------:R-:W-:Y:S01]  /*5420*/  LOP3.LUT R210, R5, 0x64, RZ, 0xfc, !PT ;  /* 0x0000006405d27812 */ /* 0x000fe200078efcff */
[--C-:B------:R-:W-:Y:S01]  /*5430*/  @!P5 IMAD.IADD R51, R51, 0x1, -R3.reuse ;  /* 0x000000013333d824 */ /* 0x100fe200078e0a03 */
[----:B------:R-:W-:Y:S01]  /*5440*/  LOP3.LUT R214, R5, 0x60, RZ, 0xfc, !PT ;  /* 0x0000006005d67812 */ /* 0x000fe200078efcff */
[--C-:B------:R-:W-:Y:S01]  /*5450*/  @!P6 IMAD.IADD R48, R48, 0x1, -R3.reuse ;  /* 0x000000013030e824 */ /* 0x100fe200078e0a03 */
[----:B------:R-:W-:Y:S01]  /*5460*/  ISETP.GE.AND P6, PT, R55, RZ, PT ;  /* 0x000000ff3700720c */ /* 0x000fe20003fc6270 */
[----:B------:R-:W-:Y:S01]  /*5470*/  VIADD R55, R6, 0x18e ;  /* 0x0000018e06377836 */ /* 0x000fe20000000000 */
[----:B------:R-:W-:Y:S01]  /*5480*/  ISETP.GT.U32.AND P5, PT, R3, R51, PT ;  /* 0x000000330300720c */ /* 0x000fe20003fa4070 */
[----:B------:R-:W-:Y:S01]  /*5490*/  IMAD.MOV R8, RZ, RZ, -R8 ;  /* 0x000000ffff087224 */ /* 0x000fe200078e0a08 */
[----:B------:R-:W-:Y:S01]  /*54a0*/  IABS R208, R210 ;  /* 0x000000d200d07213 */ /* 0x000fe20000000000 */
[----:B------:R-:W-:Y:S01]  /*54b0*/  @!P4 IMAD.MOV R50, RZ, RZ, -R50 ;  /* 0x000000ffff32c224 */ /* 0x000fe200078e0a32 */
[----:B------:R-:W-:Y:S01]  /*54c0*/  LOP3.LUT R215, R5, 0x5a, RZ, 0xfc, !PT ;  /* 0x0000005a05d77812 */ /* 0x000fe200078efcff */
[----:B------:R-:W-:Y:S01]  /*54d0*/  IMAD R54, R3, R8, R56 ;  /* 0x0000000803367224 */ /* 0x000fe200078e0238 */
[----:B------:R-:W-:Y:S01]  /*54e0*/  IABS R56, R55 ;  /* 0x0000003700387213 */ /* 0x000fe20000000000 */
[----:B------:R-:W-:Y:S01]  /*54f0*/  @!P3 IMAD.IADD R53, R53, 0x1, -R3 ;  /* 0x000000013535b824 */ /* 0x000fe200078e0a03 */
[----:B------:R-:W-:Y:S01]  /*5500*/  LOP3.LUT R217, R5, 0x52, RZ, 0xfc, !PT ;  /* 0x0000005205d97812 */ /* 0x000fe200078efcff */
[----:B------:R-:W-:Y:S01]  /*5510*/  @!P1 IMAD.MOV R49, RZ, RZ, -R49 ;  /* 0x000000ffff319224 */ /* 0x000fe200078e0a31 */
[----:B------:R-:W-:Y:S01]  /*5520*/  ISETP.GT.U32.AND P4, PT, R3, R54, PT ;  /* 0x000000360300720c */ /* 0x000fe20003f84070 */
[----:B------:R-:W-:Y:S01]  /*5530*/  IMAD.HI.U32 R7, R2, R56, RZ ;  /* 0x0000003802077227 */ /* 0x000fe200078e00ff */
[----:B------:R-:W-:-:S02]  /*5540*/  ISETP.GE.AND P1, PT, R55, RZ, PT ;  /* 0x000000ff3700720c */ /* 0x000fc40003f26270 */
[----:B------:R-:W-:Y:S01]  /*5550*/  ISETP.GT.U32.AND P3, PT, R3, R53, PT ;  /* 0x000000350300720c */ /* 0x000fe20003f64070 */
[C---:B------:R-:W-:Y:S01]  /*5560*/  IMAD.HI.U32 R55, R2.reuse, R58, RZ ;  /* 0x0000003a02377227 */ /* 0x040fe200078e00ff */
[C---:B------:R-:W-:Y:S02]  /*5570*/  LOP3.LUT R218, R5.reuse, 0x50, RZ, 0xfc, !PT ;  /* 0x0000005005da7812 */ /* 0x040fe400078efcff */
[C---:B------:R-:W-:Y:S01]  /*5580*/  LOP3.LUT R220, R5.reuse, 0x4c, RZ, 0xfc, !PT ;  /* 0x0000004c05dc7812 */ /* 0x040fe200078efcff */
[----:B------:R-:W-:Y:S01]  /*5590*/  IMAD.HI.U32 R8, R2, R57, RZ ;  /* 0x0000003902087227 */ /* 0x000fe200078e00ff */
[C---:B------:R-:W-:Y:S02]  /*55a0*/  LOP3.LUT R221, R5.reuse, 0x4a, RZ, 0xfc, !PT ;  /* 0x0000004a05dd7812 */ /* 0x040fe400078efcff */
[C---:B------:R-:W-:Y:S01]  /*55b0*/  LOP3.LUT R222, R5.reuse, 0x48, RZ, 0xfc, !PT ;  /* 0x0000004805de7812 */ /* 0x040fe200078efcff */
[----:B------:R-:W-:Y:S01]  /*55c0*/  IMAD.MOV R7, RZ, RZ, -R7 ;  /* 0x000000ffff077224 */ /* 0x000fe200078e0a07 */
[----:B------:R-:W-:Y:S01]  /*55d0*/  LOP3.LUT R223, R5, 0x46, RZ, 0xfc, !PT ;  /* 0x0000004605df7812 */ /* 0x000fe200078efcff */
[----:B------:R-:W-:Y:S01]  /*55e0*/  @!P5 IMAD.IADD R51, R51, 0x1, -R3 ;  /* 0x000000013333d824 */ /* 0x000fe200078e0a03 */
[----:B------:R-:W-:Y:S01]  /*55f0*/  ISETP.GE.AND P5, PT, R59, RZ, PT ;  /* 0x000000ff3b00720c */ /* 0x000fe20003fa6270 */
[----:B------:R-:W-:Y:S01]  /*5600*/  IMAD.MOV R59, RZ, RZ, -R55 ;  /* 0x000000ffff3b7224 */ /* 0x000fe200078e0a37 */
[----:B------:R-:W-:Y:S01]  /*5610*/  IABS R219, R222 ;  /* 0x000000de00db7213 */ /* 0x000fe20000000000 */
[----:B------:R-:W-:Y:S01]  /*5620*/  IMAD.MOV R8, RZ, RZ, -R8 ;  /* 0x000000ffff087224 */ /* 0x000fe200078e0a08 */
[----:B------:R-:W-:Y:S01]  /*5630*/  LOP3.LUT R235, R5, 0x3a, RZ, 0xfc, !PT ;  /* 0x0000003a05eb7812 */ /* 0x000fe200078efcff */
[----:B------:R-:W-:Y:S01]  /*5640*/  IMAD R55, R3, R7, R56 ;  /* 0x0000000703377224 */ /* 0x000fe200078e0238 */
[----:B------:R-:W-:Y:S01]  /*5650*/  LOP3.LUT R7, R5, 0x188, RZ, 0xfc, !PT ;  /* 0x0000018805077812 */ /* 0x000fe200078efcff */
[C---:B------:R-:W-:Y:S01]  /*5660*/  IMAD R56, R3.reuse, R8, R57 ;  /* 0x0000000803387224 */ /* 0x040fe200078e0239 */
[----:B------:R-:W-:Y:S01]  /*5670*/  IABS R229, R235 ;  /* 0x000000eb00e57213 */ /* 0x000fe20000000000 */
[--C-:B------:R-:W-:Y:S01]  /*5680*/  @!P4 IMAD.IADD R54, R54, 0x1, -R3.reuse ;  /* 0x000000013636c824 */ /* 0x100fe200078e0a03 */
[----:B------:R-:W-:Y:S01]  /*5690*/  ISETP.GT.U32.AND P4, PT, R3, R55, PT ;  /* 0x000000370300720c */ /* 0x000fe20003f84070 */
[----:B------:R-:W-:Y:S01]  /*56a0*/  @!P3 IMAD.IADD R53, R53, 0x1, -R3 ;  /* 0x000000013535b824 */ /* 0x000fe200078e0a03 */
[C---:B------:R-:W-:Y:S01]  /*56b0*/  ISETP.GT.U32.AND P3, PT, R3.reuse, R56, PT ;  /* 0x000000380300720c */ /* 0x040fe20003f64070 */
[----:B------:R-:W-:Y:S01]  /*56c0*/  @!P0 IMAD.MOV R48, RZ, RZ, -R48 ;  /* 0x000000ffff308224 */ /* 0x000fe200078e0a30 */
[C---:B------:R-:W-:Y:S01]  /*56d0*/  ISETP.GT.U32.AND P0, PT, R3.reuse, R52, PT ;  /* 0x000000340300720c */ /* 0x040fe20003f04070 */
[C---:B------:R-:W-:Y:S01]  /*56e0*/  IMAD R57, R3.reuse, R59, R58 ;  /* 0x0000003b03397224 */ /* 0x040fe200078e023a */
[----:B------:R-:W-:Y:S01]  /*56f0*/  IABS R58, R7 ;  /* 0x00000007003a7213 */ /* 0x000fe20000000000 */
[----:B------:R-:W-:Y:S01]  /*5700*/  @!P5 IMAD.MOV R53, RZ, RZ, -R53 ;  /* 0x000000ffff35d224 */ /* 0x000fe200078e0a35 */
[----:B------:R-:W-:Y:S01]  /*5710*/  IABS R59, R63 ;  /* 0x0000003f003b7213 */ /* 0x000fe20000000000 */
[----:B------:R-:W-:Y:S01]  /*5720*/  @!P2 IMAD.MOV R51, RZ, RZ, -R51 ;  /* 0x000000ffff33a224 */ /* 0x000fe200078e0a33 */
[----:B------:R-:W-:-:S02]  /*5730*/  ISETP.GT.U32.AND P5, PT, R3, R57, PT ;  /* 0x000000390300720c */ /* 0x000fc40003fa4070 */
[----:B------:R-:W-:Y:S01]  /*5740*/  ISETP.GT.U32.AND P2, PT, R3, R54, PT ;  /* 0x000000360300720c */ /* 0x000fe20003f44070 */
[--C-:B------:R-:W-:Y:S01]  /*5750*/  @!P4 IMAD.IADD R55, R55, 0x1, -R3.reuse ;  /* 0x000000013737c824 */ /* 0x100fe200078e0a03 */
[----:B------:R-:W-:Y:S01]  /*5760*/  ISETP.GE.AND P4, PT, R7, RZ, PT ;  /* 0x000000ff0700720c */ /* 0x000fe20003f86270 */
[--C-:B------:R-:W-:Y:S01]  /*5770*/  @!P3 IMAD.IADD R56, R56, 0x1, -R3.reuse ;  /* 0x000000013838b824 */ /* 0x100fe200078e0a03 */
[----:B------:R-:W-:Y:S01]  /*5780*/  LOP3.LUT R236, R5, 0x38, RZ, 0xfc, !PT ;  /* 0x0000003805ec7812 */ /* 0x000fe200078efcff */
[----:B------:R-:W-:Y:S01]  /*5790*/  IMAD.HI.U32 R7, R2, R58, RZ ;  /* 0x0000003a02077227 */ /* 0x000fe200078e00ff */
[----:B------:R-:W-:Y:S02]  /*57a0*/  ISETP.GT.U32.AND P3, PT, R3, R55, PT ;  /* 0x000000370300720c */ /* 0x000fe40003f64070 */
[----:B------:R-:W-:Y:S01]  /*57b0*/  IABS R228, R236 ;  /* 0x000000ec00e47213 */ /* 0x000fe20000000000 */
[----:B------:R-:W-:Y:S01]  /*57c0*/  @!P0 IMAD.IADD R52, R52, 0x1, -R3 ;  /* 0x0000000134348824 */ /* 0x000fe200078e0a03 */
[C---:B------:R-:W-:Y:S01]  /*57d0*/  LOP3.LUT R233, R5.reuse, 0x34, RZ, 0xfc, !PT ;  /* 0x0000003405e97812 */ /* 0x040fe200078efcff */
[----:B------:R-:W-:Y:S01]  /*57e0*/  IMAD.MOV R8, RZ, RZ, -R7 ;  /* 0x000000ffff087224 */ /* 0x000fe200078e0a07 */
[----:B------:R-:W-:Y:S01]  /*57f0*/  LOP3.LUT R234, R5, 0x32, RZ, 0xfc, !PT ;  /* 0x0000003205ea7812 */ /* 0x000fe200078efcff */
[----:B------:R-:W-:Y:S01]  /*5800*/  @!P5 IMAD.IADD R57, R57, 0x1, -R3 ;  /* 0x000000013939d824 */ /* 0x000fe200078e0a03 */
[C---:B------:R-:W-:Y:S01]  /*5810*/  ISETP.GT.U32.AND P0, PT, R3.reuse, R52, PT ;  /* 0x000000340300720c */ /* 0x040fe20003f04070 */
[C---:B------:R-:W-:Y:S01]  /*5820*/  IMAD R58, R3.reuse, R8, R58 ;  /* 0x00000008033a7224 */ /* 0x040fe200078e023a */
[----:B------:R-:W-:Y:S01]  /*5830*/  ISETP.GT.U32.AND P5, PT, R3, R56, PT ;  /* 0x000000380300720c */ /* 0x000fe20003fa4070 */
[----:B------:R-:W-:Y:S01]  /*5840*/  IMAD.HI.U32 R7, R2, R59, RZ ;  /* 0x0000003b02077227 */ /* 0x000fe200078e00ff */
[----:B------:R-:W-:-:S02]  /*5850*/  IABS R230, R233 ;  /* 0x000000e900e67213 */ /* 0x000fc40000000000 */
[----:B------:R-:W-:Y:S01]  /*5860*/  IABS R231, R234 ;  /* 0x000000ea00e77213 */ /* 0x000fe20000000000 */
[----:B------:R-:W-:Y:S01]  /*5870*/  @!P3 IMAD.IADD R55, R55, 0x1, -R3 ;  /* 0x000000013737b824 */ /* 0x000fe200078e0a03 */
[----:B------:R-:W-:Y:S01]  /*5880*/  ISETP.GT.U32.AND P3, PT, R3, R58, PT ;  /* 0x0000003a0300720c */ /* 0x000fe20003f64070 */
[----:B------:R-:W-:Y:S01]  /*5890*/  IMAD.MOV R8, RZ, RZ, -R7 ;  /* 0x000000ffff087224 */ /* 0x000fe200078e0a07 */
[----:B------:R-:W-:Y:S01]  /*58a0*/  LOP3.LUT R252, R5, 0x24, RZ, 0xfc, !PT ;  /* 0x0000002405fc7812 */ /* 0x000fe200078efcff */
[--C-:B------:R-:W-:Y:S01]  /*58b0*/  @!P2 IMAD.IADD R54, R54, 0x1, -R3.reuse ;  /* 0x000000013636a824 */ /* 0x100fe200078e0a03 */
[----:B------:R-:W-:Y:S01]  /*58c0*/  ISETP.GE.AND P2, PT, R62, RZ, PT ;  /* 0x000000ff3e00720c */ /* 0x000fe20003f46270 */
[----:B------:R-:W-:Y:S01]  /*58d0*/  @!P0 IMAD.IADD R52, R52, 0x1, -R3 ;  /* 0x0000000134348824 */ /* 0x000fe200078e0a03 */
[----:B------:R-:W-:Y:S01]  /*58e0*/  ISETP.GE.AND P0, PT, R60, RZ, PT ;  /* 0x000000ff3c00720c */ /* 0x000fe20003f06270 */
[----:B------:R-:W-:Y:S01]  /*58f0*/  IMAD R59, R3, R8, R59 ;  /* 0x00000008033b7224 */ /* 0x000fe200078e023b */
[----:B------:R-:W-:Y:S01]  /*5900*/  IABS R60, R64 ;  /* 0x00000040003c7213 */ /* 0x000fe20000000000 */
[----:B------:R-:W-:Y:S01]  /*5910*/  @!P6 IMAD.MOV R52, RZ, RZ, -R52 ;  /* 0x000000ffff34e224 */ /* 0x000fe200078e0a34 */
[----:B------:R-:W-:Y:S01]  /*5920*/  ISETP.GE.AND P6, PT, R61, RZ, PT ;  /* 0x000000ff3d00720c */ /* 0x000fe20003fc6270 */
[--C-:B------:R-:W-:Y:S01]  /*5930*/  @!P5 IMAD.IADD R56, R56, 0x1, -R3.reuse ;  /* 0x000000013838d824 */ /* 0x100fe200078e0a03 */
[----:B------:R-:W-:Y:S01]  /*5940*/  IABS R61, R65 ;  /* 0x00000041003d7213 */ /* 0x000fe20000000000 */
[----:B------:R-:W-:Y:S01]  /*5950*/  @!P3 IMAD.IADD R58, R58, 0x1, -R3 ;  /* 0x000000013a3ab824 */ /* 0x000fe200078e0a03 */
[----:B------:R-:W-:Y:S01]  /*5960*/  ISETP.GT.U32.AND P5, PT, R3, R59, PT ;  /* 0x0000003b0300720c */ /* 0x000fe20003fa4070 */
[----:B------:R-:W-:Y:S01]  /*5970*/  IMAD.HI.U32 R7, R2, R60, RZ ;  /* 0x0000003c02077227 */ /* 0x000fe200078e00ff */
[----:B------:R-:W-:-:S02]  /*5980*/  IABS R62, R66 ;  /* 0x00000042003e7213 */ /* 0x000fc40000000000 */
[----:B------:R-:W-:Y:S01]  /*5990*/  ISETP.GE.AND P3, PT, R64, RZ, PT ;  /* 0x000000ff4000720c */ /* 0x000fe20003f66270 */
[----:B------:R-:W-:Y:S01]  /*59a0*/  @!P1 IMAD.MOV R55, RZ, RZ, -R55 ;  /* 0x000000ffff379224 */ /* 0x000fe200078e0a37 */
[----:B------:R-:W-:Y:S01]  /*59b0*/  ISETP.GT.U32.AND P1, PT, R3, R58, PT ;  /* 0x0000003a0300720c */ /* 0x000fe20003f24070 */
[C---:B------:R-:W-:Y:S01]  /*59c0*/  IMAD.HI.U32 R8, R2.reuse, R61, RZ ;  /* 0x0000003d02087227 */ /* 0x040fe200078e00ff */
[----:B------:R-:W-:Y:S02]  /*59d0*/  IABS R64, R67 ;  /* 0x0000004300407213 */ /* 0x000fe40000000000 */
[C---:B------:R-:W-:Y:S01]  /*59e0*/  LOP3.LUT R251, R5.reuse, 0x20, RZ, 0xfc, !PT ;  /* 0x0000002005fb7812 */ /* 0x040fe200078efcff */
[----:B------:R-:W-:Y:S01]  /*59f0*/  IMAD.MOV R7, RZ, RZ, -R7 ;  /* 0x000000ffff077224 */ /* 0x000fe200078e0a07 */
[C---:B------:R-:W-:Y:S01]  /*5a00*/  LOP3.LUT R0, R5.reuse, 0x1c, RZ, 0xfc, !PT ;  /* 0x0000001c05007812 */ /* 0x040fe200078efcff */
[----:B------:R-:W-:Y:S01]  /*5a10*/  IMAD.MOV R8, RZ, RZ, -R8 ;  /* 0x000000ffff087224 */ /* 0x000fe200078e0a08 */
[----:B------:R-:W-:Y:S01]  /*5a20*/  LOP3.LUT R4, R5, 0x1a, RZ, 0xfc, !PT ;  /* 0x0000001a05047812 */ /* 0x000fe200078efcff */
[----:B------:R-:W-:Y:S01]  /*5a30*/  IMAD R60, R3, R7, R60 ;  /* 0x00000007033c7224 */ /* 0x000fe200078e023c */
[----:B------:R-:W-:Y:S01]  /*5a40*/  IABS R242, R0 ;  /* 0x0000000000f27213 */ /* 0x000fe20000000000 */
[----:B------:R-:W-:Y:S01]  /*5a50*/  IMAD.HI.U32 R7, R2, R62, RZ ;  /* 0x0000003e02077227 */ /* 0x000fe200078e00ff */
[----:B-1----:R-:W-:-:S02]  /*5a60*/  LOP3.LUT R16, R5, 0x16, RZ, 0xfc, !PT ;  /* 0x0000001605107812 */ /* 0x002fc400078efcff */
[----:B------:R-:W-:Y:S01]  /*5a70*/  LOP3.LUT R125, R5, 0x18, RZ, 0xfc, !PT ;  /* 0x00000018057d7812 */ /* 0x000fe200078efcff */
[----:B------:R-:W-:Y:S01]  /*5a80*/  @!P0 IMAD.MOV R54, RZ, RZ, -R54 ;  /* 0x000000ffff368224 */ /* 0x000fe200078e0a36 */
[----:B------:R-:W-:Y:S01]  /*5a90*/  ISETP.GT.U32.AND P0, PT, R3, R57, PT ;  /* 0x000000390300720c */ /* 0x000fe20003f04070 */
[----:B------:R-:W-:Y:S01]  /*5aa0*/  @!P5 IMAD.IADD R59, R59, 0x1, -R3 ;  /* 0x000000013b3bd824 */ /* 0x000fe200078e0a03 */
[----:B------:R-:W-:Y:S01]  /*5ab0*/  LOP3.LUT R14, R5, 0x14, RZ, 0xfc, !PT ;  /* 0x00000014050e7812 */ /* 0x000fe200078efcff */
[----:B------:R-:W-:Y:S01]  /*5ac0*/  IMAD R61, R3, R8, R61 ;  /* 0x00000008033d7224 */ /* 0x000fe200078e023d */
[----:B------:R-:W-:Y:S01]  /*5ad0*/  LOP3.LUT R13, R5, 0x12, RZ, 0xfc, !PT ;  /* 0x00000012050d7812 */ /* 0x000fe200078efcff */
[----:B------:R-:W-:Y:S01]  /*5ae0*/  IMAD.MOV R8, RZ, RZ, -R7 ;  /* 0x000000ffff087224 */ /* 0x000fe200078e0a07 */
[C---:B------:R-:W-:Y:S01]  /*5af0*/  ISETP.GT.U32.AND P5, PT, R3.reuse, R59, PT ;  /* 0x0000003b0300720c */ /* 0x040fe20003fa4070 */
[--C-:B------:R-:W-:Y:S01]  /*5b00*/  @!P1 IMAD.IADD R58, R58, 0x1, -R3.reuse ;  /* 0x000000013a3a9824 */ /* 0x100fe200078e0a03 */
[C---:B------:R-:W-:Y:S01]  /*5b10*/  ISETP.GT.U32.AND P1, PT, R3.reuse, R61, PT ;  /* 0x0000003d0300720c */ /* 0x040fe20003f24070 */
[----:B------:R-:W-:Y:S01]  /*5b20*/  IMAD R62, R3, R8, R62 ;  /* 0x00000008033e7224 */ /* 0x000fe200078e023e */
[C---:B------:R-:W-:Y:S01]  /*5b30*/  LOP3.LUT R11, R5.reuse, 0x10, RZ, 0xfc, !PT ;  /* 0x00000010050b7812 */ /* 0x040fe200078efcff */
[----:B------:R-:W-:Y:S01]  /*5b40*/  @!P4 IMAD.MOV R58, RZ, RZ, -R58 ;  /* 0x000000ffff3ac224 */ /* 0x000fe200078e0a3a */
[----:B------:R-:W-:Y:S01]  /*5b50*/  LOP3.LUT R10, R5, 0xc, RZ, 0xfc, !PT ;  /* 0x0000000c050a7812 */ /* 0x000fe200078efcff */
[----:B------:R-:W-:Y:S01]  /*5b60*/  VIADD R7, R6, 0x17e ;  /* 0x0000017e06077836 */ /* 0x000fe20000000000 */
[----:B------:R-:W-:Y:S01]  /*5b70*/  ISETP.GT.U32.AND P4, PT, R3, R62, PT ;  /* 0x0000003e0300720c */ /* 0x000fe20003f84070 */
[--C-:B------:R-:W-:Y:S01]  /*5b80*/  @!P0 IMAD.IADD R57, R57, 0x1, -R3.reuse ;  /* 0x0000000139398824 */ /* 0x100fe200078e0a03 */
[----:B------:R-:W-:Y:S01]  /*5b90*/  ISETP.GE.AND P0, PT, R63, RZ, PT ;  /* 0x000000ff3f00720c */ /* 0x000fe20003f06270 */
[----:B------:R-:W-:Y:S01]  /*5ba0*/  @!P6 IMAD.MOV R56, RZ, RZ, -R56 ;  /* 0x000000ffff38e224 */ /* 0x000fe200078e0a38 */
[----:B------:R-:W-:Y:S01]  /*5bb0*/  IABS R63, R7 ;  /* 0x00000007003f7213 */ /* 0x000fe20000000000 */
[--C-:B------:R-:W-:Y:S01]  /*5bc0*/  @!P5 IMAD.IADD R59, R59, 0x1, -R3.reuse ;  /* 0x000000013b3bd824 */ /* 0x100fe200078e0a03 */
[----:B------:R-:W-:Y:S01]  /*5bd0*/  ISETP.GT.U32.AND P6, PT, R3, R60, PT ;  /* 0x0000003c0300720c */ /* 0x000fe20003fc4070 */
[----:B------:R-:W-:Y:S01]  /*5be0*/  @!P1 IMAD.IADD R61, R61, 0x1, -R3 ;  /* 0x000000013d3d9824 */ /* 0x000fe200078e0a03 */
[----:B------:R-:W-:Y:S01]  /*5bf0*/  ISETP.GE.AND P5, PT, R7, RZ, PT ;  /* 0x000000ff0700720c */ /* 0x000fe20003fa6270 */
[----:B------:R-:W-:Y:S01]  /*5c00*/  IMAD.HI.U32 R7, R2, R63, RZ ;  /* 0x0000003f02077227 */ /* 0x000fe200078e00ff */
[----:B------:R-:W-:-:S02]  /*5c10*/  IABS R250, R10 ;  /* 0x0000000a00fa7213 */ /* 0x000fc40000000000 */
[----:B------:R-:W-:Y:S01]  /*5c20*/  ISETP.GT.U32.AND P1, PT, R3, R61, PT ;  /* 0x0000003d0300720c */ /* 0x000fe20003f24070 */
[----:B------:R-:W-:Y:S01]  /*5c30*/  @!P2 IMAD.MOV R57, RZ, RZ, -R57 ;  /* 0x000000ffff39a224 */ /* 0x000fe200078e0a39 */
[----:B------:R-:W-:Y:S01]  /*5c40*/  ISETP.GE.AND P2, PT, R65, RZ, PT ;  /* 0x000000ff4100720c */ /* 0x000fe20003f46270 */
[----:B------:R-:W-:Y:S01]  /*5c50*/  @!P4 IMAD.IADD R62, R62, 0x1, -R3 ;  /* 0x000000013e3ec824 */ /* 0x000fe200078e0a03 */
[----:B------:R-:W-:Y:S01]  /*5c60*/  IABS R65, R68 ;  /* 0x0000004400417213 */ /* 0x000fe20000000000 */
[----:B------:R-:W-:Y:S01]  /*5c70*/  IMAD.MOV R8, RZ, RZ, -R7 ;  /* 0x000000ffff087224 */ /* 0x000fe200078e0a07 */
[----:B------:R-:W-:Y:S01]  /*5c80*/  LOP3.LUT R9, R5, 0xa, RZ, 0xfc, !PT ;  /* 0x0000000a05097812 */ /* 0x000fe200078efcff */
[----:B------:R-:W-:Y:S01]  /*5c90*/  IMAD.HI.U32 R7, R2, R64, RZ ;  /* 0x0000004002077227 */ /* 0x000fe200078e00ff */
[----:B------:R-:W-:Y:S02]  /*5ca0*/  ISETP.GT.U32.AND P4, PT, R3, R62, PT ;  /* 0x0000003e0300720c */ /* 0x000fe40003f84070 */
[----:B------:R-:W-:Y:S01]  /*5cb0*/  LOP3.LUT R12, R5, 0x4, RZ, 0xfc, !PT ;  /* 0x00000004050c7812 */ /* 0x000fe200078efcff */
[----:B------:R-:W-:-:S02]  /*5cc0*/  IMAD R63, R3, R8, R63 ;  /* 0x00000008033f7224 */ /* 0x000fc400078e023f */
[----:B------:R-:W-:-:S04]  /*5cd0*/  IMAD.HI.U32 R8, R2, R65, RZ ;  /* 0x0000004102087227 */ /* 0x000fc800078e00ff */
[----:B------:R-:W-:Y:S02]  /*5ce0*/  @!P6 IMAD.IADD R60, R60, 0x1, -R3 ;  /* 0x000000013c3ce824 */ /* 0x000fe400078e0a03 */
[----:B------:R-:W-:Y:S02]  /*5cf0*/  IMAD.MOV R7, RZ, RZ, -R7 ;  /* 0x000000ffff077224 */ /* 0x000fe400078e0a07 */
[----:B------:R-:W-:Y:S01]  /*5d00*/  IMAD.MOV R8, RZ, RZ, -R8 ;  /* 0x000000ffff087224 */ /* 0x000fe200078e0a08 */
[----:B------:R-:W-:Y:S01]  /*5d10*/  ISETP.GT.U32.AND P6, PT, R3, R60, PT ;  /* 0x0000003c0300720c */ /* 0x000fe20003fc4070 */
[----:B------:R-:W-:Y:S01]  /*5d20*/  @!P1 IMAD.IADD R61, R61, 0x1, -R3 ;  /* 0x000000013d3d9824 */ /* 0x000fe200078e0a03 */
[C---:B------:R-:W-:Y:S01]  /*5d30*/  ISETP.GT.U32.AND P1, PT, R3.reuse, R63, PT ;  /* 0x0000003f0300720c */ /* 0x040fe20003f24070 */
[C---:B------:R-:W-:Y:S02]  /*5d40*/  IMAD R64, R3.reuse, R7, R64 ;  /* 0x0000000703407224 */ /* 0x040fe400078e0240 */
[----:B------:R-:W-:-:S02]  /*5d50*/  IMAD R65, R3, R8, R65 ;  /* 0x0000000803417224 */ /* 0x000fc400078e0241 */
[----:B------:R-:W-:Y:S01]  /*5d60*/  @!P4 IMAD.IADD R62, R62, 0x1, -R3 ;  /* 0x000000013e3ec824 */ /* 0x000fe200078e0a03 */
[C---:B------:R-:W-:Y:S01]  /*5d70*/  ISETP.GT.U32.AND P4, PT, R3.reuse, R64, PT ;  /* 0x000000400300720c */ /* 0x040fe20003f84070 */
[----:B------:R-:W-:Y:S01]  /*5d80*/  @!P2 IMAD.MOV R61, RZ, RZ, -R61 ;  /* 0x000000ffff3da224 */ /* 0x000fe200078e0a3d */
[----:B------:R-:W-:Y:S01]  /*5d90*/  ISETP.GT.U32.AND P2, PT, R3, R65, PT ;  /* 0x000000410300720c */ /* 0x000fe20003f44070 */
[----:B------:R-:W-:Y:S01]  /*5da0*/  @!P0 IMAD.MOV R59, RZ, RZ, -R59 ;  /* 0x000000ffff3b8224 */ /* 0x000fe200078e0a3b */
[----:B------:R-:W-:Y:S01]  /*5db0*/  ISETP.GE.AND P0, PT, R66, RZ, PT ;  /* 0x000000ff4200720c */ /* 0x000fe20003f06270 */
[--C-:B------:R-:W-:Y:S01]  /*5dc0*/  @!P6 IMAD.IADD R60, R60, 0x1, -R3.reuse ;  /* 0x000000013c3ce824 */ /* 0x100fe200078e0a03 */
[----:B------:R-:W-:Y:S01]  /*5dd0*/  ISETP.GE.AND P6, PT, R67, RZ, PT ;  /* 0x000000ff4300720c */ /* 0x000fe20003fc6270 */
[----:B------:R-:W-:Y:S01]  /*5de0*/  @!P1 IMAD.IADD R63, R63, 0x1, -R3 ;  /* 0x000000013f3f9824 */ /* 0x000fe200078e0a03 */
[----:B------:R-:W-:Y:S01]  /*5df0*/  LOP3.LUT R67, R5, 0x178, RZ, 0xfc, !PT ;  /* 0x0000017805437812 */ /* 0x000fe200078efcff */
[----:B------:R-:W-:Y:S01]  /*5e00*/  @!P3 IMAD.MOV R60, RZ, RZ, -R60 ;  /* 0x000000ffff3cb224 */ /* 0x000fe200078e0a3c */
[----:B------:R-:W-:Y:S01]  /*5e10*/  ISETP.GE.AND P3, PT, R68, RZ, PT ;  /* 0x000000ff4400720c */ /* 0x000fe20003f66270 */
[----:B------:R-:W-:Y:S01]  /*5e20*/  IMAD.HI.U32 R244, R2, R242, RZ ;  /* 0x000000f202f47227 */ /* 0x000fe200078e00ff */
[----:B------:R-:W-:-:S02]  /*5e30*/  IABS R66, R67 ;  /* 0x0000004300427213 */ /* 0x000fc40000000000 */
[----:B------:R-:W-:Y:S01]  /*5e40*/  IABS R68, R70 ;  /* 0x0000004600447213 */ /* 0x000fe20000000000 */
[--C-:B------:R-:W-:Y:S01]  /*5e50*/  @!P4 IMAD.IADD R64, R64, 0x1, -R3.reuse ;  /* 0x000000014040c824 */ /* 0x100fe200078e0a03 */
[----:B------:R-:W-:Y:S01]  /*5e60*/  ISETP.GT.U32.AND P1, PT, R3, R63, PT ;  /* 0x0000003f0300720c */ /* 0x000fe20003f24070 */
[----:B------:R-:W-:Y:S02]  /*5e70*/  @!P2 IMAD.IADD R65, R65, 0x1, -R3 ;  /* 0x000000014141a824 */ /* 0x000fe400078e0a03 */
[C---:B------:R-:W-:Y:S01]  /*5e80*/  IMAD.HI.U32 R7, R2.reuse, R66, RZ ;  /* 0x0000004202077227 */ /* 0x040fe200078e00ff */
[C---:B------:R-:W-:Y:S02]  /*5e90*/  ISETP.GT.U32.AND P4, PT, R3.reuse, R64, PT ;  /* 0x000000400300720c */ /* 0x040fe40003f84070 */
[----:B------:R-:W-:Y:S01]  /*5ea0*/  ISETP.GT.U32.AND P2, PT, R3, R65, PT ;  /* 0x000000410300720c */ /* 0x000fe20003f44070 */
[----:B------:R-:W-:-:S04]  /*5eb0*/  IMAD.HI.U32 R8, R2, R68, RZ ;  /* 0x0000004402087227 */ /* 0x000fc800078e00ff */
[----:B------:R-:W-:Y:S01]  /*5ec0*/  @!P0 IMAD.MOV R62, RZ, RZ, -R62 ;  /* 0x000000ffff3e8224 */ /* 0x000fe200078e0a3e */
[----:B------:R-:W-:Y:S01]  /*5ed0*/  ISETP.GE.AND P0, PT, R67, RZ, PT ;  /* 0x000000ff4300720c */ /* 0x000fe20003f06270 */
[----:B------:R-:W-:Y:S02]  /*5ee0*/  IMAD.MOV R67, RZ, RZ, -R7 ;  /* 0x000000ffff437224 */ /* 0x000fe400078e0a07 */
[----:B------:R-:W-:Y:S02]  /*5ef0*/  IMAD.MOV R8, RZ, RZ, -R8 ;  /* 0x000000ffff087224 */ /* 0x000fe400078e0a08 */
[----:B------:R-:W-:-:S04]  /*5f00*/  IMAD.HI.U32 R7, R2, R69, RZ ;  /* 0x0000004502077227 */ /* 0x000fc800078e00ff */
[C---:B------:R-:W-:Y:S02]  /*5f10*/  IMAD R66, R3.reuse, R67, R66 ;  /* 0x0000004303427224 */ /* 0x040fe400078e0242 */
[C---:B------:R-:W-:Y:S02]  /*5f20*/  IMAD R67, R3.reuse, R8, R68 ;  /* 0x0000000803437224 */ /* 0x040fe400078e0244 */
[----:B------:R-:W-:Y:S02]  /*5f30*/  IMAD.MOV R68, RZ, RZ, -R7 ;  /* 0x000000ffff447224 */ /* 0x000fe400078e0a07 */
[----:B------:R-:W-:Y:S02]  /*5f40*/  @!P4 IMAD.IADD R64, R64, 0x1, -R3 ;  /* 0x000000014040c824 */ /* 0x000fe400078e0a03 */
[----:B------:R-:W-:Y:S01]  /*5f50*/  IMAD R68, R3, R68, R69 ;  /* 0x0000004403447224 */ /* 0x000fe200078e0245 */
[----:B------:R-:W-:Y:S01]  /*5f60*/  IABS R69, R76 ;  /* 0x0000004c00457213 */ /* 0x000fe20000000000 */
[--C-:B------:R-:W-:Y:S01]  /*5f70*/  @!P2 IMAD.IADD R65, R65, 0x1, -R3.reuse ;  /* 0x000000014141a824 */ /* 0x100fe200078e0a03 */
[C---:B------:R-:W-:Y:S01]  /*5f80*/  ISETP.GT.U32.AND P2, PT, R3.reuse, R67, PT ;  /* 0x000000430300720c */ /* 0x040fe20003f44070 */
[----:B------:R-:W-:Y:S01]  /*5f90*/  @!P6 IMAD.MOV R64, RZ, RZ, -R64 ;  /* 0x000000ffff40e224 */ /* 0x000fe200078e0a40 */
[----:B------:R-:W-:Y:S01]  /*5fa0*/  ISETP.GT.U32.AND P6, PT, R3, R68, PT ;  /* 0x000000440300720c */ /* 0x000fe20003fc4070 */
[----:B------:R-:W-:Y:S01]  /*5fb0*/  @!P1 IMAD.IADD R63, R63, 0x1, -R3 ;  /* 0x000000013f3f9824 */ /* 0x000fe200078e0a03 */
[----:B------:R-:W-:Y:S01]  /*5fc0*/  ISETP.GE.AND P1, PT, R70, RZ, PT ;  /* 0x000000ff4600720c */ /* 0x000fe20003f26270 */
[----:B------:R-:W-:-:S02]  /*5fd0*/  VIADD R7, R6, 0x16e ;  /* 0x0000016e06077836 */ /* 0x000fc40000000000 */
[----:B------:R-:W-:Y:S01]  /*5fe0*/  @!P5 IMAD.MOV R63, RZ, RZ, -R63 ;  /* 0x000000ffff3fd224 */ /* 0x000fe200078e0a3f */
[----:B------:R-:W-:Y:S01]  /*5ff0*/  ISETP.GT.U32.AND P5, PT, R3, R66, PT ;  /* 0x000000420300720c */ /* 0x000fe20003fa4070 */
[----:B------:R-:W-:Y:S01]  /*6000*/  IMAD.HI.U32 R8, R2, R71, RZ ;  /* 0x0000004702087227 */ /* 0x000fe200078e00ff */
[----:B------:R-:W-:Y:S02]  /*6010*/  ISETP.GE.AND P4, PT, R7, RZ, PT ;  /* 0x000000ff0700720c */ /* 0x000fe40003f86270 */
[----:B------:R-:W-:Y:S01]  /*6020*/  IABS R72, R7 ;  /* 0x0000000700487213 */ /* 0x000fe20000000000 */
[--C-:B------:R-:W-:Y:S02]  /*6030*/  @!P2 IMAD.IADD R67, R67, 0x1, -R3.reuse ;  /* 0x000000014343a824 */ /* 0x100fe400078e0a03 */
[----:B------:R-:W-:Y:S02]  /*6040*/  @!P6 IMAD.IADD R68, R68, 0x1, -R3 ;  /* 0x000000014444e824 */ /* 0x000fe400078e0a03 */
[----:B------:R-:W-:Y:S01]  /*6050*/  IMAD.HI.U32 R7, R2, R69, RZ ;  /* 0x0000004502077227 */ /* 0x000fe200078e00ff */
[----:B------:R-:W-:-:S02]  /*6060*/  ISETP.GT.U32.AND P2, PT, R3, R67, PT ;  /* 0x000000430300720c */ /* 0x000fc40003f44070 */
[----:B------:R-:W-:Y:S01]  /*6070*/  ISETP.GT.U32.AND P6, PT, R3, R68, PT ;  /* 0x000000440300720c */ /* 0x000fe20003fc4070 */
[----:B------:R-:W-:Y:S02]  /*6080*/  IMAD.MOV R70, RZ, RZ, -R7 ;  /* 0x000000ffff467224 */ /* 0x000fe400078e0a07 */
[----:B------:R-:W-:Y:S02]  /*6090*/  IMAD.MOV R8, RZ, RZ, -R8 ;  /* 0x000000ffff087224 */ /* 0x000fe400078e0a08 */
[----:B------:R-:W-:Y:S02]  /*60a0*/  @!P5 IMAD.IADD R66, R66, 0x1, -R3 ;  /* 0x000000014242d824 */ /* 0x000fe400078e0a03 */
[----:B------:R-:W-:-:S03]  /*60b0*/  IMAD.HI.U32 R7, R2, R72, RZ ;  /* 0x0000004802077227 */ /* 0x000fc600078e00ff */
[C---:B------:R-:W-:Y:S01]  /*60c0*/  ISETP.GT.U32.AND P5, PT, R3.reuse, R66, PT ;  /* 0x000000420300720c */ /* 0x040fe20003fa4070 */
[C---:B------:R-:W-:Y:S02]  /*60d0*/  IMAD R69, R3.reuse, R70, R69 ;  /* 0x0000004603457224 */ /* 0x040fe400078e0245 */
[----:B------:R-:W-:Y:S01]  /*60e0*/  IMAD R70, R3, R8, R71 ;  /* 0x0000000803467224 */ /* 0x000fe200078e0247 */
[----:B------:R-:W-:Y:S01]  /*60f0*/  IABS R8, R78 ;  /* 0x0000004e00087213 */ /* 0x000fe20000000000 */
[----:B------:R-:W-:Y:S02]  /*6100*/  IMAD.MOV R7, RZ, RZ, -R7 ;  /* 0x000000ffff077224 */ /* 0x000fe400078e0a07 */
[--C-:B------:R-:W-:Y:S01]  /*6110*/  @!P2 IMAD.IADD R67, R67, 0x1, -R3.reuse ;  /* 0x000000014343a824 */ /* 0x100fe200078e0a03 */
[C---:B------:R-:W-:Y:S01]  /*6120*/  ISETP.GT.U32.AND P2, PT, R3.reuse, R70, PT ;  /* 0x000000460300720c */ /* 0x040fe20003f44070 */
[----:B------:R-:W-:Y:S02]  /*6130*/  IMAD R71, R3, R7, R72 ;  /* 0x0000000703477224 */ /* 0x000fe400078e0248 */
[----:B------:R-:W-:-:S02]  /*6140*/  @!P6 IMAD.IADD R68, R68, 0x1, -R3 ;  /* 0x000000014444e824 */ /* 0x000fc400078e0a03 */
[----:B------:R-:W-:Y:S01]  /*6150*/  @!P5 IMAD.IADD R66, R66, 0x1, -R3 ;  /* 0x000000014242d824 */ /* 0x000fe200078e0a03 */
[C---:B------:R-:W-:Y:S01]  /*6160*/  ISETP.GT.U32.AND P6, PT, R3.reuse, R71, PT ;  /* 0x000000470300720c */ /* 0x040fe20003fc4070 */
[----:B------:R-:W-:Y:S01]  /*6170*/  IMAD.MOV.U32 R72, RZ, RZ, R8 ;  /* 0x000000ffff487224 */ /* 0x000fe200078e0008 */
[----:B------:R-:W-:Y:S01]  /*6180*/  ISETP.GT.U32.AND P5, PT, R3, R69, PT ;  /* 0x000000450300720c */ /* 0x000fe20003fa4070 */
[----:B------:R-:W-:Y:S01]  /*6190*/  @!P3 IMAD.MOV R65, RZ, RZ, -R65 ;  /* 0x000000ffff41b224 */ /* 0x000fe200078e0a41 */
[----:B------:R-:W-:Y:S01]  /*61a0*/  ISETP.GE.AND P3, PT, R73, RZ, PT ;  /* 0x000000ff4900720c */ /* 0x000fe20003f66270 */
[----:B------:R-:W-:-:S04]  /*61b0*/  IMAD.HI.U32 R7, R2, R72, RZ ;  /* 0x0000004802077227 */ /* 0x000fc800078e00ff */
[----:B------:R-:W-:Y:S01]  /*61c0*/  @!P2 IMAD.IADD R70, R70, 0x1, -R3 ;  /* 0x000000014646a824 */ /* 0x000fe200078e0a03 */
[----:B------:R-:W-:Y:S01]  /*61d0*/  ISETP.GE.AND P2, PT, R77, RZ, PT ;  /* 0x000000ff4d00720c */ /* 0x000fe20003f46270 */
[----:B------:R-:W-:-:S04]  /*61e0*/  IMAD.HI.U32 R8, R2, R74, RZ ;  /* 0x0000004a02087227 */ /* 0x000fc800078e00ff */
[----:B------:R-:W-:Y:S01]  /*61f0*/  @!P6 IMAD.IADD R71, R71, 0x1, -R3 ;  /* 0x000000014747e824 */ /* 0x000fe200078e0a03 */
[----:B------:R-:W-:Y:S01]  /*6200*/  ISETP.GT.U32.AND P6, PT, R3, R70, PT ;  /* 0x000000460300720c */ /* 0x000fe20003fc4070 */
[----:B------:R-:W-:Y:S02]  /*6210*/  IMAD.MOV R73, RZ, RZ, -R7 ;  /* 0x000000ffff497224 */ /* 0x000fe400078e0a07 */
[----:B------:R-:W-:-:S04]  /*6220*/  IMAD.HI.U32 R7, R2, R75, RZ ;  /* 0x0000004b02077227 */ /* 0x000fc800078e00ff */
[----:B------:R-:W-:Y:S01]  /*6230*/  @!P0 IMAD.MOV R66, RZ, RZ, -R66 ;  /* 0x000000ffff428224 */ /* 0x000fe200078e0a42 */
[----:B------:R-:W-:Y:S01]  /*6240*/  ISETP.GE.AND P0, PT, R76, RZ, PT ;  /* 0x000000ff4c00720c */ /* 0x000fe20003f06270 */
[----:B------:R-:W-:Y:S02]  /*6250*/  IMAD.MOV R8, RZ, RZ, -R8 ;  /* 0x000000ffff087224 */ /* 0x000fe400078e0a08 */
[----:B------:R-:W-:Y:S02]  /*6260*/  @!P5 IMAD.IADD R69, R69, 0x1, -R3 ;  /* 0x000000014545d824 */ /* 0x000fe400078e0a03 */
[----:B------:R-:W-:Y:S02]  /*6270*/  IMAD.MOV R76, RZ, RZ, -R7 ;  /* 0x000000ffff4c7224 */ /* 0x000fe400078e0a07 */
[C---:B------:R-:W-:Y:S01]  /*6280*/  IMAD R72, R3.reuse, R73, R72 ;  /* 0x0000004903487224 */ /* 0x040fe200078e0248 */
[C---:B------:R-:W-:Y:S01]  /*6290*/  ISETP.GT.U32.AND P5, PT, R3.reuse, R69, PT ;  /* 0x000000450300720c */ /* 0x040fe20003fa4070 */
[----:B------:R-:W-:-:S02]  /*62a0*/  IMAD R73, R3, R8, R74 ;  /* 0x0000000803497224 */ /* 0x000fc400078e024a */
[C---:B------:R-:W-:Y:S01]  /*62b0*/  IMAD R74, R3.reuse, R76, R75 ;  /* 0x0000004c034a7224 */ /* 0x040fe200078e024b */
[----:B------:R-:W-:Y:S01]  /*62c0*/  IABS R76, R81 ;  /* 0x00000051004c7213 */ /* 0x000fe20000000000 */
[----:B------:R-:W-:Y:S02]  /*62d0*/  @!P6 IMAD.IADD R70, R70, 0x1, -R3 ;  /* 0x000000014646e824 */ /* 0x000fe400078e0a03 */
[----:B------:R-:W-:Y:S01]  /*62e0*/  @!P3 IMAD.MOV R68, RZ, RZ, -R68 ;  /* 0x000000ffff44b224 */ /* 0x000fe200078e0a44 */
[----:B------:R-:W-:Y:S01]  /*62f0*/  ISETP.GT.U32.AND P6, PT, R3, R74, PT ;  /* 0x0000004a0300720c */ /* 0x000fe20003fc4070 */
[----:B------:R-:W-:Y:S01]  /*6300*/  @!P1 IMAD.MOV R67, RZ, RZ, -R67 ;  /* 0x000000ffff439224 */ /* 0x000fe200078e0a43 */
[----:B------:R-:W-:Y:S01]  /*6310*/  ISETP.GE.AND P3, PT, R78, RZ, PT ;  /* 0x000000ff4e00720c */ /* 0x000fe20003f66270 */
[----:B------:R-:W-:Y:S01]  /*6320*/  @!P2 IMAD.MOV R70, RZ, RZ, -R70 ;  /* 0x000000ffff46a224 */ /* 0x000fe200078e0a46 */
[----:B------:R-:W-:Y:S01]  /*6330*/  LOP3.LUT R78, R5, 0x166, RZ, 0xfc, !PT ;  /* 0x00000166054e7812 */ /* 0x000fe200078efcff */
[----:B------:R-:W-:Y:S01]  /*6340*/  @!P5 IMAD.IADD R69, R69, 0x1, -R3 ;  /* 0x000000014545d824 */ /* 0x000fe200078e0a03 */
[----:B------:R-:W-:-:S02]  /*6350*/  ISETP.GT.U32.AND P1, PT, R3, R71, PT ;  /* 0x000000470300720c */ /* 0x000fc40003f24070 */
[----:B------:R-:W-:Y:S01]  /*6360*/  IABS R75, R78 ;  /* 0x0000004e004b7213 */ /* 0x000fe20000000000 */
[----:B------:R-:W-:Y:S01]  /*6370*/  @!P0 IMAD.MOV R69, RZ, RZ, -R69 ;  /* 0x000000ffff458224 */ /* 0x000fe200078e0a45 */
[C---:B------:R-:W-:Y:S02]  /*6380*/  ISETP.GT.U32.AND P5, PT, R3.reuse, R72, PT ;  /* 0x000000480300720c */ /* 0x040fe40003fa4070 */
[----:B------:R-:W-:Y:S01]  /*6390*/  ISETP.GT.U32.AND P0, PT, R3, R73, PT ;  /* 0x000000490300720c */ /* 0x000fe20003f04070 */
[----:B------:R-:W-:Y:S02]  /*63a0*/  @!P6 IMAD.IADD R74, R74, 0x1, -R3 ;  /* 0x000000014a4ae824 */ /* 0x000fe400078e0a03 */
[----:B------:R-:W-:-:S03]  /*63b0*/  IMAD.HI.U32 R7, R2, R75, RZ ;  /* 0x0000004b02077227 */ /* 0x000fc600078e00ff */
[----:B------:R-:W-:Y:S01]  /*63c0*/  ISETP.GT.U32.AND P2, PT, R3, R74, PT ;  /* 0x0000004a0300720c */ /* 0x000fe20003f44070 */
[----:B------:R-:W-:Y:S02]  /*63d0*/  IMAD.MOV R8, RZ, RZ, -R7 ;  /* 0x000000ffff087224 */ /* 0x000fe400078e0a07 */
[----:B------:R-:W-:-:S04]  /*63e0*/  IMAD.HI.U32 R7, R2, R76, RZ ;  /* 0x0000004c02077227 */ /* 0x000fc800078e00ff */
[--C-:B------:R-:W-:Y:S01]  /*63f0*/  @!P1 IMAD.IADD R71, R71, 0x1, -R3.reuse ;  /* 0x0000000147479824 */ /* 0x100fe200078e0a03 */
[----:B------:R-:W-:Y:S01]  /*6400*/  ISETP.GE.AND P1, PT, R79, RZ, PT ;  /* 0x000000ff4f00720c */ /* 0x000fe20003f26270 */
[----:B------:R-:W-:Y:S01]  /*6410*/  @!P5 IMAD.IADD R72, R72, 0x1, -R3 ;  /* 0x000000014848d824 */ /* 0x000fe200078e0a03 */
[----:B------:R-:W-:Y:S01]  /*6420*/  LOP3.LUT R79, R5, 0x162, RZ, 0xfc, !PT ;  /* 0x00000162054f7812 */ /* 0x000fe200078efcff */
[----:B------:R-:W-:Y:S01]  /*6430*/  IMAD R75, R3, R8, R75 ;  /* 0x00000008034b7224 */ /* 0x000fe200078e024b */
[----:B------:R-:W-:Y:S01]  /*6440*/  ISETP.GE.AND P5, PT, R80, RZ, PT ;  /* 0x000000ff5000720c */ /* 0x000fe20003fa6270 */
[----:B------:R-:W-:Y:S01]  /*6450*/  IMAD.MOV R7, RZ, RZ, -R7 ;  /* 0x000000ffff077224 */ /* 0x000fe200078e0a07 */
[----:B------:R-:W-:Y:S01]  /*6460*/  IABS R77, R79 ;  /* 0x0000004f004d7213 */ /* 0x000fe20000000000 */
[----:B------:R-:W-:Y:S01]  /*6470*/  @!P0 IMAD.IADD R73, R73, 0x1, -R3 ;  /* 0x0000000149498824 */ /* 0x000fe200078e0a03 */
[C---:B------:R-:W-:Y:S01]  /*6480*/  ISETP.GT.U32.AND P0, PT, R3.reuse, R72, PT ;  /* 0x000000480300720c */ /* 0x040fe20003f04070 */
[----:B------:R-:W-:Y:S01]  /*6490*/  @!P4 IMAD.MOV R71, RZ, RZ, -R71 ;  /* 0x000000ffff47c224 */ /* 0x000fe200078e0a47 */
[C---:B------:R-:W-:Y:S01]  /*64a0*/  ISETP.GT.U32.AND P4, PT, R3.reuse, R75, PT ;  /* 0x0000004b0300720c */ /* 0x040fe20003f84070 */
[C---:B------:R-:W-:Y:S01]  /*64b0*/  IMAD R76, R3.reuse, R7, R76 ;  /* 0x00000007034c7224 */ /* 0x040fe200078e024c */
[----:B------:R-:W-:Y:S01]  /*64c0*/  ISETP.GT.U32.AND P6, PT, R3, R73, PT ;  /* 0x000000490300720c */ /* 0x000fe20003fc4070 */
[----:B------:R-:W-:Y:S01]  /*64d0*/  @!P2 IMAD.IADD R74, R74, 0x1, -R3 ;  /* 0x000000014a4aa824 */ /* 0x000fe200078e0a03 */
[----:B------:R-:W-:Y:S01]  /*64e0*/  LOP3.LUT R80, R5, 0x160, RZ, 0xfc, !PT ;  /* 0x0000016005507812 */ /* 0x000fe200078efcff */
[----:B------:R-:W-:Y:S01]  /*64f0*/  IMAD.HI.U32 R7, R2, R77, RZ ;  /* 0x0000004d02077227 */ /* 0x000fe200078e00ff */
[----:B------:R-:W-:-:S03]  /*6500*/  ISETP.GT.U32.AND P2, PT, R3, R76, PT ;  /* 0x0000004c0300720c */ /* 0x000fc60003f44070 */
[----:B------:R-:W-:Y:S02]  /*6510*/  IMAD.MOV R8, RZ, RZ, -R7 ;  /* 0x000000ffff087224 */ /* 0x000fe400078e0a07 */
[--C-:B------:R-:W-:Y:S01]  /*6520*/  @!P0 IMAD.IADD R72, R72, 0x1, -R3.reuse ;  /* 0x0000000148488824 */ /* 0x100fe200078e0a03 */
[----:B------:R-:W-:Y:S01]  /*6530*/  ISETP.GE.AND P0, PT, R78, RZ, PT ;  /* 0x000000ff4e00720c */ /* 0x000fe20003f06270 */
[----:B------:R-:W-:Y:S01]  /*6540*/  @!P4 IMAD.IADD R75, R75, 0x1, -R3 ;  /* 0x000000014b4bc824 */ /* 0x000fe200078e0a03 */
[----:B------:R-:W-:Y:S01]  /*6550*/  IABS R78, R80 ;  /* 0x00000050004e7213 */ /* 0x000fe20000000000 */
[----:B------:R-:W-:Y:S01]  /*6560*/  IMAD R77, R3, R8, R77 ;  /* 0x00000008034d7224 */ /* 0x000fe200078e024d */
[----:B------:R-:W-:Y:S01]  /*6570*/  ISETP.GE.AND P4, PT, R79, RZ, PT ;  /* 0x000000ff4f00720c */ /* 0x000fe20003f86270 */
[--C-:B------:R-:W-:Y:S01]  /*6580*/  @!P6 IMAD.IADD R73, R73, 0x1, -R3.reuse ;  /* 0x000000014949e824 */ /* 0x100fe200078e0a03 */
[----:B------:R-:W-:Y:S01]  /*6590*/  ISETP.GE.AND P6, PT, R81, RZ, PT ;  /* 0x000000ff5100720c */ /* 0x000fe20003fc6270 */
[----:B------:R-:W-:Y:S01]  /*65a0*/  @!P3 IMAD.MOV R72, RZ, RZ, -R72 ;  /* 0x000000ffff48b224 */ /* 0x000fe200078e0a48 */
[----:B------:R-:W-:Y:S01]  /*65b0*/  ISETP.GT.U32.AND P3, PT, R3, R75, PT ;  /* 0x0000004b0300720c */ /* 0x000fe20003f64070 */
[----:B------:R-:W-:-:S02]  /*65c0*/  @!P2 IMAD.IADD R76, R76, 0x1, -R3 ;  /* 0x000000014c4ca824 */ /* 0x000fc400078e0a03 */
[----:B------:R-:W-:Y:S01]  /*65d0*/  @!P5 IMAD.MOV R74, RZ, RZ, -R74 ;  /* 0x000000ffff4ad224 */ /* 0x000fe200078e0a4a */
[C---:B------:R-:W-:Y:S01]  /*65e0*/  ISETP.GT.U32.AND P5, PT, R3.reuse, R77, PT ;  /* 0x0000004d0300720c */ /* 0x040fe20003fa4070 */
[----:B------:R-:W-:Y:S01]  /*65f0*/  @!P1 IMAD.MOV R73, RZ, RZ, -R73 ;  /* 0x000000ffff499224 */ /* 0x000fe200078e0a49 */
[----:B------:R-:W-:Y:S01]  /*6600*/  ISETP.GT.U32.AND P1, PT, R3, R76, PT ;  /* 0x0000004c0300720c */ /* 0x000fe20003f24070 */
[----:B------:R-:W-:Y:S02]  /*6610*/  VIADD R8, R6, 0x15e ;  /* 0x0000015e06087836 */ /* 0x000fe40000000000 */
[----:B------:R-:W-:-:S03]  /*6620*/  IMAD.HI.U32 R7, R2, R78, RZ ;  /* 0x0000004e02077227 */ /* 0x000fc600078e00ff */
[----:B------:R-:W-:Y:S01]  /*6630*/  ISETP.GE.AND P2, PT, R8, RZ, PT ;  /* 0x000000ff0800720c */ /* 0x000fe20003f46270 */
[----:B------:R-:W-:Y:S01]  /*6640*/  IMAD.MOV R7, RZ, RZ, -R7 ;  /* 0x000000ffff077224 */ /* 0x000fe200078e0a07 */
[----:B------:R-:W-:Y:S01]  /*6650*/  IABS R79, R8 ;  /* 0x00000008004f7213 */ /* 0x000fe20000000000 */
[--C-:B------:R-:W-:Y:S01]  /*6660*/  @!P3 IMAD.IADD R75, R75, 0x1, -R3.reuse ;  /* 0x000000014b4bb824 */ /* 0x100fe200078e0a03 */
[----:B------:R-:W-:Y:S01]  /*6670*/  LOP3.LUT R8, R5, 0x15c, RZ, 0xfc, !PT ;  /* 0x0000015c05087812 */ /* 0x000fe200078efcff */
[----:B------:R-:W-:Y:S01]  /*6680*/  IMAD R78, R3, R7, R78 ;  /* 0x00000007034e7224 */ /* 0x000fe200078e024e */
[----:B------:R-:W-:Y:S01]  /*6690*/  ISETP.GE.AND P3, PT, R80, RZ, PT ;  /* 0x000000ff5000720c */ /* 0x000fe20003f66270 */
[----:B------:R-:W-:Y:S01]  /*66a0*/  @!P5 IMAD.IADD R77, R77, 0x1, -R3 ;  /* 0x000000014d4dd824 */ /* 0x000fe200078e0a03 */
[----:B------:R-:W-:Y:S01]  /*66b0*/  IABS R80, R8 ;  /* 0x0000000800507213 */ /* 0x000fe20000000000 */
[----:B------:R-:W-:Y:S01]  /*66c0*/  IMAD.HI.U32 R7, R2, R79, RZ ;  /* 0x0000004f02077227 */ /* 0x000fe200078e00ff */
[----:B------:R-:W-:-:S03]  /*66d0*/  ISETP.GT.U32.AND P5, PT, R3, R78, PT ;  /* 0x0000004e0300720c */ /* 0x000fc60003fa4070 */
[----:B------:R-:W-:Y:S01]  /*66e0*/  @!P1 IMAD.IADD R76, R76, 0x1, -R3 ;  /* 0x000000014c4c9824 */ /* 0x000fe200078e0a03 */
[----:B------:R-:W-:Y:S01]  /*66f0*/  ISETP.GE.AND P1, PT, R8, RZ, PT ;  /* 0x000000ff0800720c */ /* 0x000fe20003f26270 */
[----:B------:R-:W-:Y:S01]  /*6700*/  @!P0 IMAD.MOV R75, RZ, RZ, -R75 ;  /* 0x000000ffff4b8224 */ /* 0x000fe200078e0a4b */
[----:B------:R-:W-:Y:S01]  /*6710*/  ISETP.GT.U32.AND P0, PT, R3, R77, PT ;  /* 0x0000004d0300720c */ /* 0x000fe20003f04070 */
[----:B------:R-:W-:Y:S02]  /*6720*/  IMAD.MOV R8, RZ, RZ, -R7 ;  /* 0x000000ffff087224 */ /* 0x000fe400078e0a07 */
[----:B------:R-:W-:-:S04]  /*6730*/  IMAD.HI.U32 R7, R2, R80, RZ ;  /* 0x0000005002077227 */ /* 0x000fc800078e00ff */
[C---:B------:R-:W-:Y:S02]  /*6740*/  IMAD R79, R3.reuse, R8, R79 ;  /* 0x00000008034f7224 */ /* 0x040fe400078e024f */
[----:B------:R-:W-:Y:S02]  /*6750*/  IMAD.MOV R81, RZ, RZ, -R7 ;  /* 0x000000ffff517224 */ /* 0x000fe400078e0a07 */
[----:B------:R-:W-:Y:S01]  /*6760*/  @!P6 IMAD.MOV R76, RZ, RZ, -R76 ;  /* 0x000000ffff4ce224 */ /* 0x000fe200078e0a4c */
[C---:B------:R-:W-:Y:S01]  /*6770*/  ISETP.GT.U32.AND P6, PT, R3.reuse, R79, PT ;  /* 0x0000004f0300720c */ /* 0x040fe20003fc4070 */
[----:B------:R-:W-:Y:S02]  /*6780*/  IMAD R80, R3, R81, R80 ;  /* 0x0000005103507224 */ /* 0x000fe400078e0250 */
[----:B------:R-:W-:Y:S02]  /*6790*/  @!P0 IMAD.IADD R77, R77, 0x1, -R3 ;  /* 0x000000014d4d8824 */ /* 0x000fe400078e0a03 */
[----:B------:R-:W-:Y:S01]  /*67a0*/  IMAD.HI.U32 R8, R2, R82, RZ ;  /* 0x0000005202087227 */ /* 0x000fe200078e00ff */
[----:B------:R-:W-:-:S03]  /*67b0*/  ISETP.GT.U32.AND P0, PT, R3, R80, PT ;  /* 0x000000500300720c */ /* 0x000fc60003f04070 */
[----:B------:R-:W-:-:S04]  /*67c0*/  IMAD.HI.U32 R7, R2, R84, RZ ;  /* 0x0000005402077227 */ /* 0x000fc800078e00ff */
[----:B------:R-:W-:Y:S01]  /*67d0*/  @!P6 IMAD.IADD R79, R79, 0x1, -R3 ;  /* 0x000000014f4fe824 */ /* 0x000fe200078e0a03 */
[----:B------:R-:W-:Y:S01]  /*67e0*/  ISETP.GE.AND P6, PT, R87, RZ, PT ;  /* 0x000000ff5700720c */ /* 0x000fe20003fc6270 */
[----:B------:R-:W-:Y:S02]  /*67f0*/  IMAD.MOV R83, RZ, RZ, -R8 ;  /* 0x000000ffff537224 */ /* 0x000fe400078e0a08 */
[----:B------:R-:W-:Y:S02]  /*6800*/  IMAD.MOV R7, RZ, RZ, -R7 ;  /* 0x000000ffff077224 */ /* 0x000fe400078e0a07 */
[----:B------:R-:W-:Y:S01]  /*6810*/  @!P0 IMAD.IADD R80, R80, 0x1, -R3 ;  /* 0x0000000150508824 */ /* 0x000fe200078e0a03 */
[----:B------:R-:W-:Y:S01]  /*6820*/  ISETP.GT.U32.AND P0, PT, R3, R79, PT ;  /* 0x0000004f0300720c */ /* 0x000fe20003f04070 */
[----:B------:R-:W-:-:S04]  /*6830*/  IMAD.HI.U32 R8, R2, R85, RZ ;  /* 0x0000005502087227 */ /* 0x000fc800078e00ff */
[C---:B------:R-:W-:Y:S02]  /*6840*/  IMAD R81, R3.reuse, R83, R82 ;  /* 0x0000005303517224 */ /* 0x040fe400078e0252 */
[----:B------:R-:W-:Y:S01]  /*6850*/  @!P4 IMAD.MOV R77, RZ, RZ, -R77 ;  /* 0x000000ffff4dc224 */ /* 0x000fe200078e0a4d */
[C---:B------:R-:W-:Y:S01]  /*6860*/  ISETP.GT.U32.AND P4, PT, R3.reuse, R80, PT ;  /* 0x000000500300720c */ /* 0x040fe20003f84070 */
[C---:B------:R-:W-:Y:S02]  /*6870*/  IMAD R82, R3.reuse, R7, R84 ;  /* 0x0000000703527224 */ /* 0x040fe400078e0254 */
[----:B------:R-:W-:Y:S02]  /*6880*/  @!P5 IMAD.IADD R78, R78, 0x1, -R3 ;  /* 0x000000014e4ed824 */ /* 0x000fe400078e0a03 */
[----:B------:R-:W-:Y:S02]  /*6890*/  IMAD.MOV R8, RZ, RZ, -R8 ;  /* 0x000000ffff087224 */ /* 0x000fe400078e0a08 */
[----:B------:R-:W-:Y:S01]  /*68a0*/  IMAD.HI.U32 R7, R2, R86, RZ ;  /* 0x0000005602077227 */ /* 0x000fe200078e00ff */
[----:B------:R-:W-:-:S03]  /*68b0*/  ISETP.GT.U32.AND P5, PT, R3, R78, PT ;  /* 0x0000004e0300720c */ /* 0x000fc60003fa4070 */
[----:B------:R-:W-:Y:S01]  /*68c0*/  IMAD R83, R3, R8, R85 ;  /* 0x0000000803537224 */ /* 0x000fe200078e0255 */
[----:B------:R-:W-:Y:S01]  /*68d0*/  IABS R85, R91 ;  /* 0x0000005b00557213 */ /* 0x000fe20000000000 */
[----:B------:R-:W-:Y:S02]  /*68e0*/  IMAD.MOV R7, RZ, RZ, -R7 ;  /* 0x000000ffff077224 */ /* 0x000fe400078e0a07 */
[--C-:B------:R-:W-:Y:S01]  /*68f0*/  @!P0 IMAD.IADD R79, R79, 0x1, -R3.reuse ;  /* 0x000000014f4f8824 */ /* 0x100fe200078e0a03 */
[C---:B------:R-:W-:Y:S01]  /*6900*/  ISETP.GT.U32.AND P0, PT, R3.reuse, R83, PT ;  /* 0x000000530300720c */ /* 0x040fe20003f04070 */
[C---:B------:R-:W-:Y:S01]  /*6910*/  IMAD R84, R3.reuse, R7, R86 ;  /* 0x0000000703547224 */ /* 0x040fe200078e0256 */
[----:B------:R-:W-:Y:S01]  /*6920*/  IABS R86, R92 ;  /* 0x0000005c00567213 */ /* 0x000fe20000000000 */
[--C-:B------:R-:W-:Y:S02]  /*6930*/  @!P4 IMAD.IADD R80, R80, 0x1, -R3.reuse ;  /* 0x000000015050c824 */ /* 0x100fe400078e0a03 */
[----:B------:R-:W-:Y:S01]  /*6940*/  @!P5 IMAD.IADD R78, R78, 0x1, -R3 ;  /* 0x000000014e4ed824 */ /* 0x000fe200078e0a03 */
[C---:B------:R-:W-:Y:S01]  /*6950*/  ISETP.GT.U32.AND P4, PT, R3.reuse, R84, PT ;  /* 0x000000540300720c */ /* 0x040fe20003f84070 */
[----:B------:R-:W-:Y:S01]  /*6960*/  IMAD.HI.U32 R7, R2, R85, RZ ;  /* 0x0000005502077227 */ /* 0x000fe200078e00ff */
[----:B------:R-:W-:-:S03]  /*6970*/  ISETP.GT.U32.AND P5, PT, R3, R81, PT ;  /* 0x000000510300720c */ /* 0x000fc60003fa4070 */
[----:B------:R-:W-:Y:S02]  /*6980*/  IMAD.MOV R8, RZ, RZ, -R7 ;  /* 0x000000ffff087224 */ /* 0x000fe400078e0a07 */
[----:B------:R-:W-:Y:S02]  /*6990*/  @!P0 IMAD.IADD R83, R83, 0x1, -R3 ;  /* 0x0000000153538824 */ /* 0x000fe400078e0a03 */
[----:B------:R-:W-:-:S04]  /*69a0*/  IMAD.HI.U32 R7, R2, R86, RZ ;  /* 0x0000005602077227 */ /* 0x000fc800078e00ff */
[--C-:B------:R-:W-:Y:S01]  /*69b0*/  @!P4 IMAD.IADD R84, R84, 0x1, -R3.reuse ;  /* 0x000000015454c824 */ /* 0x100fe200078e0a03 */
[----:B------:R-:W-:Y:S01]  /*69c0*/  ISETP.GT.U32.AND P4, PT, R3, R83, PT ;  /* 0x000000530300720c */ /* 0x000fe20003f84070 */
[----:B------:R-:W-:Y:S02]  /*69d0*/  @!P5 IMAD.IADD R81, R81, 0x1, -R3 ;  /* 0x000000015151d824 */ /* 0x000fe400078e0a03 */
[----:B------:R-:W-:Y:S02]  /*69e0*/  IMAD.MOV R7, RZ, RZ, -R7 ;  /* 0x000000ffff077224 */ /* 0x000fe400078e0a07 */
[----:B------:R-:W-:Y:S01]  /*69f0*/  @!P3 IMAD.MOV R78, RZ, RZ, -R78 ;  /* 0x000000ffff4eb224 */ /* 0x000fe200078e0a4e */
[C---:B------:R-:W-:Y:S01]  /*6a00*/  ISETP.GT.U32.AND P3, PT, R3.reuse, R82, PT ;  /* 0x000000520300720c */ /* 0x040fe20003f64070 */
[C---:B------:R-:W-:Y:S01]  /*6a10*/  IMAD R86, R3.reuse, R7, R86 ;  /* 0x0000000703567224 */ /* 0x040fe200078e0256 */
[C---:B------:R-:W-:Y:S01]  /*6a20*/  ISETP.GT.U32.AND P5, PT, R3.reuse, R81, PT ;  /* 0x000000510300720c */ /* 0x040fe20003fa4070 */
[----:B------:R-:W-:-:S02]  /*6a30*/  IMAD R85, R3, R8, R85 ;  /* 0x0000000803557224 */ /* 0x000fc400078e0255 */
[----:B------:R-:W-:Y:S02]  /*6a40*/  VIADD R8, R6, 0x14e ;  /* 0x0000014e06087836 */ /* 0x000fe40000000000 */
[----:B------:R-:W-:Y:S01]  /*6a50*/  @!P4 IMAD.IADD R83, R83, 0x1, -R3 ;  /* 0x000000015353c824 */ /* 0x000fe200078e0a03 */
[----:B------:R-:W-:Y:S01]  /*6a60*/  ISETP.GT.U32.AND P4, PT, R3, R86, PT ;  /* 0x000000560300720c */ /* 0x000fe20003f84070 */
[----:B------:R-:W-:Y:S01]  /*6a70*/  @!P1 IMAD.MOV R80, RZ, RZ, -R80 ;  /* 0x000000ffff509224 */ /* 0x000fe200078e0a50 */
[----:B------:R-:W-:Y:S01]  /*6a80*/  IABS R87, R8 ;  /* 0x0000000800577213 */ /* 0x000fe20000000000 */
[----:B------:R-:W-:Y:S01]  /*6a90*/  @!P2 IMAD.MOV R79, RZ, RZ, -R79 ;  /* 0x000000ffff4fa224 */ /* 0x000fe200078e0a4f */
[----:B------:R-:W-:Y:S01]  /*6aa0*/  ISETP.GE.AND P1, PT, R8, RZ, PT ;  /* 0x000000ff0800720c */ /* 0x000fe20003f26270 */
[--C-:B------:R-:W-:Y:S01]  /*6ab0*/  @!P3 IMAD.IADD R82, R82, 0x1, -R3.reuse ;  /* 0x000000015252b824 */ /* 0x100fe200078e0a03 */
[----:B------:R-:W-:Y:S01]  /*6ac0*/  ISETP.GE.AND P3, PT, R89, RZ, PT ;  /* 0x000000ff5900720c */ /* 0x000fe20003f66270 */
[----:B------:R-:W-:Y:S01]  /*6ad0*/  @!P5 IMAD.IADD R81, R81, 0x1, -R3 ;  /* 0x000000015151d824 */ /* 0x000fe200078e0a03 */
[----:B------:R-:W-:Y:S01]  /*6ae0*/  LOP3.LUT R89, R5, 0x14c, RZ, 0xfc, !PT ;  /* 0x0000014c05597812 */ /* 0x000fe200078efcff */
[----:B------:R-:W-:Y:S01]  /*6af0*/  IMAD.HI.U32 R7, R2, R87, RZ ;  /* 0x0000005702077227 */ /* 0x000fe200078e00ff */
[----:B------:R-:W-:-:S02]  /*6b00*/  ISETP.GE.AND P5, PT, R88, RZ, PT ;  /* 0x000000ff5800720c */ /* 0x000fc40003fa6270 */
[C---:B------:R-:W-:Y:S01]  /*6b10*/  ISETP.GT.U32.AND P0, PT, R3.reuse, R82, PT ;  /* 0x000000520300720c */ /* 0x040fe20003f04070 */
[----:B------:R-:W-:Y:S01]  /*6b20*/  @!P6 IMAD.MOV R81, RZ, RZ, -R81 ;  /* 0x000000ffff51e224 */ /* 0x000fe200078e0a51 */
[C---:B------:R-:W-:Y:S01]  /*6b30*/  ISETP.GT.U32.AND P6, PT, R3.reuse, R85, PT ;  /* 0x000000550300720c */ /* 0x040fe20003fc4070 */
[----:B------:R-:W-:Y:S01]  /*6b40*/  @!P4 IMAD.IADD R86, R86, 0x1, -R3 ;  /* 0x000000015656c824 */ /* 0x000fe200078e0a03 */
[----:B------:R-:W-:Y:S01]  /*6b50*/  IABS R88, R89 ;  /* 0x0000005900587213 */ /* 0x000fe20000000000 */
[----:B------:R-:W-:Y:S01]  /*6b60*/  IMAD.MOV R8, RZ, RZ, -R7 ;  /* 0x000000ffff087224 */ /* 0x000fe200078e0a07 */
[C---:B------:R-:W-:Y:S01]  /*6b70*/  ISETP.GT.U32.AND P2, PT, R3.reuse, R84, PT ;  /* 0x000000540300720c */ /* 0x040fe20003f44070 */
[----:B------:R-:W-:Y:S01]  /*6b80*/  @!P3 IMAD.MOV R83, RZ, RZ, -R83 ;  /* 0x000000ffff53b224 */ /* 0x000fe200078e0a53 */
[----:B------:R-:W-:Y:S01]  /*6b90*/  ISETP.GT.U32.AND P4, PT, R3, R86, PT ;  /* 0x000000560300720c */ /* 0x000fe20003f84070 */
[----:B------:R-:W-:Y:S01]  /*6ba0*/  IMAD.HI.U32 R7, R2, R88, RZ ;  /* 0x0000005802077227 */ /* 0x000fe200078e00ff */
[----:B------:R-:W-:-:S02]  /*6bb0*/  ISETP.GE.AND P3, PT, R89, RZ, PT ;  /* 0x000000ff5900720c */ /* 0x000fc40003f66270 */
[----:B------:R-:W-:Y:S01]  /*6bc0*/  IABS R89, R93 ;  /* 0x0000005d00597213 */ /* 0x000fe20000000000 */
[----:B------:R-:W-:Y:S02]  /*6bd0*/  IMAD.MOV R7, RZ, RZ, -R7 ;  /* 0x000000ffff077224 */ /* 0x000fe400078e0a07 */
[--C-:B------:R-:W-:Y:S01]  /*6be0*/  @!P0 IMAD.IADD R82, R82, 0x1, -R3.reuse ;  /* 0x0000000152528824 */ /* 0x100fe200078e0a03 */
[----:B------:R-:W-:Y:S01]  /*6bf0*/  ISETP.GE.AND P0, PT, R90, RZ, PT ;  /* 0x000000ff5a00720c */ /* 0x000fe20003f06270 */
[--C-:B------:R-:W-:Y:S01]  /*6c00*/  @!P6 IMAD.IADD R85, R85, 0x1, -R3.reuse ;  /* 0x000000015555e824 */ /* 0x100fe200078e0a03 */
[----:B------:R-:W-:Y:S01]  /*6c10*/  ISETP.GE.AND P6, PT, R92, RZ, PT ;  /* 0x000000ff5c00720c */ /* 0x000fe20003fc6270 */
[C---:B------:R-:W-:Y:S01]  /*6c20*/  IMAD R88, R3.reuse, R7, R88 ;  /* 0x0000000703587224 */ /* 0x040fe200078e0258 */
[----:B------:R-:W-:Y:S01]  /*6c30*/  IABS R92, R95 ;  /* 0x0000005f005c7213 */ /* 0x000fe20000000000 */
[----:B------:R-:W-:Y:S01]  /*6c40*/  @!P5 IMAD.MOV R82, RZ, RZ, -R82 ;  /* 0x000000ffff52d224 */ /* 0x000fe200078e0a52 */
[C---:B------:R-:W-:Y:S01]  /*6c50*/  ISETP.GT.U32.AND P5, PT, R3.reuse, R85, PT ;  /* 0x000000550300720c */ /* 0x040fe20003fa4070 */
[----:B------:R-:W-:Y:S01]  /*6c60*/  @!P4 IMAD.IADD R86, R86, 0x1, -R3 ;  /* 0x000000015656c824 */ /* 0x000fe200078e0a03 */
[C---:B------:R-:W-:Y:S01]  /*6c70*/  ISETP.GT.U32.AND P4, PT, R3.reuse, R88, PT ;  /* 0x000000580300720c */ /* 0x040fe20003f84070 */
[----:B------:R-:W-:-:S02]  /*6c80*/  IMAD R87, R3, R8, R87 ;  /* 0x0000000803577224 */ /* 0x000fc400078e0257 */
[----:B------:R-:W-:Y:S01]  /*6c90*/  @!P2 IMAD.IADD R84, R84, 0x1, -R3 ;  /* 0x000000015454a824 */ /* 0x000fe200078e0a03 */
[----:B------:R-:W-:Y:S01]  /*6ca0*/  ISETP.GE.AND P2, PT, R91, RZ, PT ;  /* 0x000000ff5b00720c */ /* 0x000fe20003f46270 */
[----:B------:R-:W-:Y:S01]  /*6cb0*/  IMAD.HI.U32 R7, R2, R89, RZ ;  /* 0x0000005902077227 */ /* 0x000fe200078e00ff */
[----:B------:R-:W-:-:S03]  /*6cc0*/  IABS R91, R94 ;  /* 0x0000005e005b7213 */ /* 0x000fc60000000000 */
[----:B------:R-:W-:Y:S02]  /*6cd0*/  IMAD.MOV R90, RZ, RZ, -R7 ;  /* 0x000000ffff5a7224 */ /* 0x000fe400078e0a07 */
[--C-:B------:R-:W-:Y:S01]  /*6ce0*/  @!P5 IMAD.IADD R85, R85, 0x1, -R3.reuse ;  /* 0x000000015555d824 */ /* 0x100fe200078e0a03 */
[----:B------:R-:W-:Y:S01]  /*6cf0*/  ISETP.GT.U32.AND P5, PT, R3, R87, PT ;  /* 0x000000570300720c */ /* 0x000fe20003fa4070 */
[----:B------:R-:W-:Y:S02]  /*6d00*/  @!P4 IMAD.IADD R88, R88, 0x1, -R3 ;  /* 0x000000015858c824 */ /* 0x000fe400078e0a03 */
[----:B------:R-:W-:-:S03]  /*6d10*/  IMAD.HI.U32 R8, R2, R91, RZ ;  /* 0x0000005b02087227 */ /* 0x000fc600078e00ff */
[C---:B------:R-:W-:Y:S01]  /*6d20*/  ISETP.GT.U32.AND P4, PT, R3.reuse, R88, PT ;  /* 0x000000580300720c */ /* 0x040fe20003f84070 */
[C---:B------:R-:W-:Y:S02]  /*6d30*/  IMAD R89, R3.reuse, R90, R89 ;  /* 0x0000005a03597224 */ /* 0x040fe400078e0259 */
[----:B------:R-:W-:Y:S02]  /*6d40*/  IMAD.MOV R8, RZ, RZ, -R8 ;  /* 0x000000ffff087224 */ /* 0x000fe400078e0a08 */
[----:B------:R-:W-:Y:S01]  /*6d50*/  @!P2 IMAD.MOV R85, RZ, RZ, -R85 ;  /* 0x000000ffff55a224 */ /* 0x000fe200078e0a55 */
[----:B------:R-:W-:Y:S01]  /*6d60*/  ISETP.GT.U32.AND P2, PT, R3, R89, PT ;  /* 0x000000590300720c */ /* 0x000fe20003f44070 */
[----:B------:R-:W-:Y:S02]  /*6d70*/  @!P5 IMAD.IADD R87, R87, 0x1, -R3 ;  /* 0x000000015757d824 */ /* 0x000fe400078e0a03 */
[C---:B------:R-:W-:Y:S02]  /*6d80*/  IMAD R90, R3.reuse, R8, R91 ;  /* 0x00000008035a7224 */ /* 0x040fe400078e025b */
[----:B------:R-:W-:Y:S01]  /*6d90*/  IMAD.HI.U32 R7, R2, R92, RZ ;  /* 0x0000005c02077227 */ /* 0x000fe200078e00ff */
[----:B------:R-:W-:-:S03]  /*6da0*/  ISETP.GT.U32.AND P5, PT, R3, R87, PT ;  /* 0x000000570300720c */ /* 0x000fc60003fa4070 */
[----:B------:R-:W-:Y:S01]  /*6db0*/  @!P4 IMAD.IADD R88, R88, 0x1, -R3 ;  /* 0x000000015858c824 */ /* 0x000fe200078e0a03 */
[----:B------:R-:W-:Y:S01]  /*6dc0*/  ISETP.GT.U32.AND P4, PT, R3, R90, PT ;  /* 0x0000005a0300720c */ /* 0x000fe20003f84070 */
[----:B------:R-:W-:Y:S02]  /*6dd0*/  IMAD.MOV R7, RZ, RZ, -R7 ;  /* 0x000000ffff077224 */ /* 0x000fe400078e0a07 */
[--C-:B------:R-:W-:Y:S02]  /*6de0*/  @!P2 IMAD.IADD R89, R89, 0x1, -R3.reuse ;  /* 0x000000015959a824 */ /* 0x100fe400078e0a03 */
[----:B------:R-:W-:Y:S01]  /*6df0*/  IMAD R91, R3, R7, R92 ;  /* 0x00000007035b7224 */ /* 0x000fe200078e025c */
[----:B------:R-:W-:Y:S01]  /*6e00*/  LOP3.LUT R7, R5, 0x144, RZ, 0xfc, !PT ;  /* 0x0000014405077812 */ /* 0x000fe200078efcff */
[----:B------:R-:W-:Y:S01]  /*6e10*/  @!P0 IMAD.MOV R84, RZ, RZ, -R84 ;  /* 0x000000ffff548224 */ /* 0x000fe200078e0a54 */
[----:B------:R-:W-:Y:S01]  /*6e20*/  ISETP.GT.U32.AND P2, PT, R3, R89, PT ;  /* 0x000000590300720c */ /* 0x000fe20003f44070 */
[--C-:B------:R-:W-:Y:S01]  /*6e30*/  @!P5 IMAD.IADD R87, R87, 0x1, -R3.reuse ;  /* 0x000000015757d824 */ /* 0x100fe200078e0a03 */
[----:B------:R-:W-:Y:S01]  /*6e40*/  ISETP.GE.AND P0, PT, R93, RZ, PT ;  /* 0x000000ff5d00720c */ /* 0x000fe20003f06270 */
[----:B------:R-:W-:Y:S01]  /*6e50*/  @!P6 IMAD.MOV R86, RZ, RZ, -R86 ;  /* 0x000000ffff56e224 */ /* 0x000fe200078e0a56 */
[----:B------:R-:W-:Y:S01]  /*6e60*/  IABS R93, R7 ;  /* 0x00000007005d7213 */ /* 0x000fe20000000000 */
[----:B------:R-:W-:Y:S01]  /*6e70*/  @!P4 IMAD.IADD R90, R90, 0x1, -R3 ;  /* 0x000000015a5ac824 */ /* 0x000fe200078e0a03 */
[----:B------:R-:W-:Y:S01]  /*6e80*/  ISETP.GE.AND P5, PT, R95, RZ, PT ;  /* 0x000000ff5f00720c */ /* 0x000fe20003fa6270 */
[----:B------:R-:W-:Y:S01]  /*6e90*/  @!P1 IMAD.MOV R87, RZ, RZ, -R87 ;  /* 0x000000ffff579224 */ /* 0x000fe200078e0a57 */
[----:B------:R-:W-:Y:S01]  /*6ea0*/  ISETP.GE.AND P1, PT, R7, RZ, PT ;  /* 0x000000ff0700720c */ /* 0x000fe20003f26270 */
[----:B------:R-:W-:Y:S01]  /*6eb0*/  IMAD.HI.U32 R7, R2, R93, RZ ;  /* 0x0000005d02077227 */ /* 0x000fe200078e00ff */
[----:B------:R-:W-:-:S02]  /*6ec0*/  IABS R95, R98 ;  /* 0x00000062005f7213 */ /* 0x000fc40000000000 */
[----:B------:R-:W-:Y:S01]  /*6ed0*/  ISETP.GT.U32.AND P4, PT, R3, R90, PT ;  /* 0x0000005a0300720c */ /* 0x000fe20003f84070 */
[----:B------:R-:W-:Y:S01]  /*6ee0*/  VIADD R92, R6, 0x13e ;  /* 0x0000013e065c7836 */ /* 0x000fe20000000000 */
[----:B------:R-:W-:Y:S01]  /*6ef0*/  ISETP.GE.AND P6, PT, R94, RZ, PT ;  /* 0x000000ff5e00720c */ /* 0x000fe20003fc6270 */
[----:B------:R-:W-:-:S03]  /*6f00*/  IMAD.HI.U32 R8, R2, R95, RZ ;  /* 0x0000005f02087227 */ /* 0x000fc600078e00ff */
[----:B------:R-:W-:Y:S01]  /*6f10*/  IABS R97, R92 ;  /* 0x0000005c00617213 */ /* 0x000fe20000000000 */
[----:B------:R-:W-:Y:S02]  /*6f20*/  IMAD.MOV R94, RZ, RZ, -R7 ;  /* 0x000000ffff5e7224 */ /* 0x000fe400078e0a07 */
[----:B------:R-:W-:Y:S01]  /*6f30*/  @!P2 IMAD.IADD R89, R89, 0x1, -R3 ;  /* 0x000000015959a824 */ /* 0x000fe200078e0a03 */
[----:B------:R-:W-:Y:S01]  /*6f40*/  ISETP.GE.AND P2, PT, R92, RZ, PT ;  /* 0x000000ff5c00720c */ /* 0x000fe20003f46270 */
[----:B------:R-:W-:Y:S02]  /*6f50*/  IMAD.MOV R8, RZ, RZ, -R8 ;  /* 0x000000ffff087224 */ /* 0x000fe400078e0a08 */
[C---:B------:R-:W-:Y:S02]  /*6f60*/  IMAD R92, R3.reuse, R94, R93 ;  /* 0x0000005e035c7224 */ /* 0x040fe400078e025d */
[C---:B------:R-:W-:Y:S02]  /*6f70*/  IMAD R93, R3.reuse, R8, R95 ;  /* 0x00000008035d7224 */ /* 0x040fe400078e025f */
[----:B------:R-:W-:Y:S01]  /*6f80*/  @!P4 IMAD.IADD R90, R90, 0x1, -R3 ;  /* 0x000000015a5ac824 */ /* 0x000fe200078e0a03 */
[C---:B------:R-:W-:Y:S01]  /*6f90*/  ISETP.GT.U32.AND P4, PT, R3.reuse, R92, PT ;  /* 0x0000005c0300720c */ /* 0x040fe20003f84070 */
[----:B------:R-:W-:Y:S01]  /*6fa0*/  @!P3 IMAD.MOV R88, RZ, RZ, -R88 ;  /* 0x000000ffff58b224 */ /* 0x000fe200078e0a58 */
[C---:B------:R-:W-:Y:S01]  /*6fb0*/  ISETP.GT.U32.AND P3, PT, R3.reuse, R91, PT ;  /* 0x0000005b0300720c */ /* 0x040fe20003f64070 */
[----:B------:R-:W-:Y:S01]  /*6fc0*/  @!P6 IMAD.MOV R90, RZ, RZ, -R90 ;  /* 0x000000ffff5ae224 */ /* 0x000fe200078e0a5a */
[----:B------:R-:W-:Y:S01]  /*6fd0*/  ISETP.GT.U32.AND P6, PT, R3, R93, PT ;  /* 0x0000005d0300720c */ /* 0x000fe20003fc4070 */
[----:B------:R-:W-:-:S04]  /*6fe0*/  IMAD.HI.U32 R7, R2, R96, RZ ;  /* 0x0000006002077227 */ /* 0x000fc800078e00ff */
[----:B------:R-:W-:Y:S02]  /*6ff0*/  IMAD.MOV.U32 R95, RZ, RZ, R97 ;  /* 0x000000ffff5f7224 */ /* 0x000fe400078e0061 */
[----:B------:R-:W-:Y:S02]  /*7000*/  IMAD.MOV R94, RZ, RZ, -R7 ;  /* 0x000000ffff5e7224 */ /* 0x000fe400078e0a07 */
[--C-:B------:R-:W-:Y:S02]  /*7010*/  @!P4 IMAD.IADD R92, R92, 0x1, -R3.reuse ;  /* 0x000000015c5cc824 */ /* 0x100fe400078e0a03 */
[--C-:B------:R-:W-:Y:S02]  /*7020*/  @!P3 IMAD.IADD R91, R91, 0x1, -R3.reuse ;  /* 0x000000015b5bb824 */ /* 0x100fe400078e0a03 */
[----:B------:R-:W-:Y:S01]  /*7030*/  @!P6 IMAD.IADD R93, R93, 0x1, -R3 ;  /* 0x000000015d5de824 */ /* 0x000fe200078e0a03 */
[C---:B------:R-:W-:Y:S01]  /*7040*/  ISETP.GT.U32.AND P6, PT, R3.reuse, R92, PT ;  /* 0x0000005c0300720c */ /* 0x040fe20003fc4070 */
[----:B------:R-:W-:Y:S01]  /*7050*/  IMAD.HI.U32 R7, R2, R95, RZ ;  /* 0x0000005f02077227 */ /* 0x000fe200078e00ff */
[----:B------:R-:W-:-:S03]  /*7060*/  ISETP.GT.U32.AND P3, PT, R3, R91, PT ;  /* 0x0000005b0300720c */ /* 0x000fc60003f64070 */
[----:B------:R-:W-:Y:S02]  /*7070*/  IMAD.MOV R8, RZ, RZ, -R7 ;  /* 0x000000ffff087224 */ /* 0x000fe400078e0a07 */
[----:B------:R-:W-:Y:S01]  /*7080*/  @!P0 IMAD.MOV R89, RZ, RZ, -R89 ;  /* 0x000000ffff598224 */ /* 0x000fe200078e0a59 */
[----:B------:R-:W-:Y:S01]  /*7090*/  ISETP.GE.AND P0, PT, R98, RZ, PT ;  /* 0x000000ff6200720c */ /* 0x000fe20003f06270 */
[----:B------:R-:W-:Y:S01]  /*70a0*/  IMAD R95, R3, R8, R95 ;  /* 0x00000008035f7224 */ /* 0x000fe200078e025f */
[----:B------:R-:W-:Y:S01]  /*70b0*/  LOP3.LUT R98, R5, 0x13c, RZ, 0xfc, !PT ;  /* 0x0000013c05627812 */ /* 0x000fe200078efcff */
[C---:B------:R-:W-:Y:S02]  /*70c0*/  IMAD R94, R3.reuse, R94, R96 ;  /* 0x0000005e035e7224 */ /* 0x040fe400078e0260 */
[--C-:B------:R-:W-:Y:S01]  /*70d0*/  @!P6 IMAD.IADD R92, R92, 0x1, -R3.reuse ;  /* 0x000000015c5ce824 */ /* 0x100fe200078e0a03 */
[----:B------:R-:W-:Y:S01]  /*70e0*/  ISETP.GT.U32.AND P6, PT, R3, R95, PT ;  /* 0x0000005f0300720c */ /* 0x000fe20003fc4070 */
[----:B------:R-:W-:Y:S01]  /*70f0*/  @!P3 IMAD.IADD R91, R91, 0x1, -R3 ;  /* 0x000000015b5bb824 */ /* 0x000fe200078e0a03 */
[----:B------:R-:W-:Y:S01]  /*7100*/  IABS R97, R98 ;  /* 0x0000006200617213 */ /* 0x000fe20000000000 */
[----:B------:R-:W-:Y:S01]  /*7110*/  IMAD.HI.U32 R96, R2, R101, RZ ;  /* 0x0000006502607227 */ /* 0x000fe200078e00ff */
[----:B------:R-:W-:-:S02]  /*7120*/  ISETP.GE.AND P3, PT, R99, RZ, PT ;  /* 0x000000ff6300720c */ /* 0x000fc40003f66270 */
[----:B------:R-:W-:Y:S01]  /*7130*/  IABS R99, R104 ;  /* 0x0000006800637213 */ /* 0x000fe20000000000 */
[----:B------:R-:W-:Y:S01]  /*7140*/  @!P5 IMAD.MOV R91, RZ, RZ, -R91 ;  /* 0x000000ffff5bd224 */ /* 0x000fe200078e0a5b */
[C---:B------:R-:W-:Y:S01]  /*7150*/  ISETP.GT.U32.AND P5, PT, R3.reuse, R93, PT ;  /* 0x0000005d0300720c */ /* 0x040fe20003fa4070 */
[----:B------:R-:W-:Y:S01]  /*7160*/  IMAD.HI.U32 R7, R2, R97, RZ ;  /* 0x0000006102077227 */ /* 0x000fe200078e00ff */
[----:B------:R-:W-:-:S03]  /*7170*/  ISETP.GT.U32.AND P4, PT, R3, R94, PT ;  /* 0x0000005e0300720c */ /* 0x000fc60003f84070 */
[----:B------:R-:W-:Y:S02]  /*7180*/  IMAD.MOV R100, RZ, RZ, -R7 ;  /* 0x000000ffff647224 */ /* 0x000fe400078e0a07 */
[----:B------:R-:W-:Y:S02]  /*7190*/  @!P6 IMAD.IADD R95, R95, 0x1, -R3 ;  /* 0x000000015f5fe824 */ /* 0x000fe400078e0a03 */
[----:B------:R-:W-:-:S04]  /*71a0*/  IMAD.HI.U32 R8, R2, R99, RZ ;  /* 0x0000006302087227 */ /* 0x000fc800078e00ff */
[----:B------:R-:W-:Y:S02]  /*71b0*/  IMAD.MOV R102, RZ, RZ, -R96 ;  /* 0x000000ffff667224 */ /* 0x000fe400078e0a60 */
[C---:B------:R-:W-:Y:S02]  /*71c0*/  IMAD R96, R3.reuse, R100, R97 ;  /* 0x0000006403607224 */ /* 0x040fe400078e0261 */
[----:B------:R-:W-:Y:S01]  /*71d0*/  @!P1 IMAD.MOV R92, RZ, RZ, -R92 ;  /* 0x000000ffff5c9224 */ /* 0x000fe200078e0a5c */
[C---:B------:R-:W-:Y:S01]  /*71e0*/  ISETP.GT.U32.AND P1, PT, R3.reuse, R95, PT ;  /* 0x0000005f0300720c */ /* 0x040fe20003f24070 */
[----:B------:R-:W-:Y:S01]  /*71f0*/  IMAD.MOV R8, RZ, RZ, -R8 ;  /* 0x000000ffff087224 */ /* 0x000fe200078e0a08 */
[----:B------:R-:W-:Y:S01]  /*7200*/  ISETP.GT.U32.AND P6, PT, R3, R96, PT ;  /* 0x000000600300720c */ /* 0x000fe20003fc4070 */
[----:B------:R-:W-:Y:S01]  /*7210*/  @!P5 IMAD.IADD R93, R93, 0x1, -R3 ;  /* 0x000000015d5dd824 */ /* 0x000fe200078e0a03 */
[----:B------:R-:W-:Y:S01]  /*7220*/  ISETP.GE.AND P5, PT, R98, RZ, PT ;  /* 0x000000ff6200720c */ /* 0x000fe20003fa6270 */
[----:B------:R-:W-:-:S04]  /*7230*/  IMAD.HI.U32 R98, R2, R103, RZ ;  /* 0x0000006702627227 */ /* 0x000fc800078e00ff */
[C---:B------:R-:W-:Y:S02]  /*7240*/  IMAD R97, R3.reuse, R8, R99 ;  /* 0x0000000803617224 */ /* 0x040fe400078e0263 */
[----:B------:R-:W-:Y:S02]  /*7250*/  @!P4 IMAD.IADD R94, R94, 0x1, -R3 ;  /* 0x000000015e5ec824 */ /* 0x000fe400078e0a03 */
[----:B------:R-:W-:Y:S02]  /*7260*/  IMAD.MOV R8, RZ, RZ, -R98 ;  /* 0x000000ffff087224 */ /* 0x000fe400078e0a62 */
[C---:B------:R-:W-:Y:S01]  /*7270*/  IMAD R98, R3.reuse, R102, R101 ;  /* 0x0000006603627224 */ /* 0x040fe200078e0265 */
[C---:B------:R-:W-:Y:S01]  /*7280*/  ISETP.GT.U32.AND P4, PT, R3.reuse, R94, PT ;  /* 0x0000005e0300720c */ /* 0x040fe20003f84070 */
[----:B------:R-:W-:Y:S01]  /*7290*/  @!P0 IMAD.MOV R93, RZ, RZ, -R93 ;  /* 0x000000ffff5d8224 */ /* 0x000fe200078e0a5d */
[----:B------:R-:W-:Y:S01]  /*72a0*/  ISETP.GT.U32.AND P0, PT, R3, R97, PT ;  /* 0x000000610300720c */ /* 0x000fe20003f04070 */
[--C-:B------:R-:W-:Y:S01]  /*72b0*/  @!P1 IMAD.IADD R95, R95, 0x1, -R3.reuse ;  /* 0x000000015f5f9824 */ /* 0x100fe200078e0a03 */
[C---:B------:R-:W-:Y:S01]  /*72c0*/  ISETP.GT.U32.AND P1, PT, R3.reuse, R98, PT ;  /* 0x000000620300720c */ /* 0x040fe20003f24070 */
[----:B------:R-:W-:Y:S01]  /*72d0*/  @!P6 IMAD.IADD R96, R96, 0x1, -R3 ;  /* 0x000000016060e824 */ /* 0x000fe200078e0a03 */
[----:B------:R-:W-:Y:S01]  /*72e0*/  IABS R101, R108 ;  /* 0x0000006c00657213 */ /* 0x000fe20000000000 */
[C---:B------:R-:W-:Y:S01]  /*72f0*/  IMAD R99, R3.reuse, R8, R103 ;  /* 0x0000000803637224 */ /* 0x040fe200078e0267 */
[----:B------:R-:W-:Y:S01]  /*7300*/  IABS R103, R109 ;  /* 0x0000006d00677213 */ /* 0x000fe20000000000 */
[----:B------:R-:W-:Y:S01]  /*7310*/  VIADD R100, R6, 0x12e ;  /* 0x0000012e06647836 */ /* 0x000fe20000000000 */
[----:B------:R-:W-:Y:S01]  /*7320*/  ISETP.GT.U32.AND P6, PT, R3, R96, PT ;  /* 0x000000600300720c */ /* 0x000fe20003fc4070 */
[----:B------:R-:W-:-:S03]  /*7330*/  IMAD.HI.U32 R7, R2, R101, RZ ;  /* 0x0000006502077227 */ /* 0x000fc600078e00ff */
[----:B------:R-:W-:Y:S01]  /*7340*/  IABS R105, R100 ;  /* 0x0000006400697213 */ /* 0x000fe20000000000 */
[--C-:B------:R-:W-:Y:S01]  /*7350*/  @!P0 IMAD.IADD R97, R97, 0x1, -R3.reuse ;  /* 0x0000000161618824 */ /* 0x100fe200078e0a03 */
[----:B------:R-:W-:Y:S01]  /*7360*/  ISETP.GE.AND P0, PT, R106, RZ, PT ;  /* 0x000000ff6a00720c */ /* 0x000fe20003f06270 */
[--C-:B------:R-:W-:Y:S01]  /*7370*/  @!P4 IMAD.IADD R94, R94, 0x1, -R3.reuse ;  /* 0x000000015e5ec824 */ /* 0x100fe200078e0a03 */
[----:B------:R-:W-:Y:S01]  /*7380*/  ISETP.GE.AND P4, PT, R104, RZ, PT ;  /* 0x000000ff6800720c */ /* 0x000fe20003f86270 */
[----:B------:R-:W-:Y:S01]  /*7390*/  @!P1 IMAD.IADD R98, R98, 0x1, -R3 ;  /* 0x0000000162629824 */ /* 0x000fe200078e0a03 */
[----:B------:R-:W-:Y:S01]  /*73a0*/  IABS R104, R110 ;  /* 0x0000006e00687213 */ /* 0x000fe20000000000 */
[----:B------:R-:W-:Y:S01]  /*73b0*/  IMAD.HI.U32 R8, R2, R103, RZ ;  /* 0x0000006702087227 */ /* 0x000fe200078e00ff */
[----:B------:R-:W-:Y:S02]  /*73c0*/  ISETP.GT.U32.AND P1, PT, R3, R97, PT ;  /* 0x000000610300720c */ /* 0x000fe40003f24070 */
[----:B------:R-:W-:Y:S01]  /*73d0*/  IABS R106, R113 ;  /* 0x00000071006a7213 */ /* 0x000fe20000000000 */
[----:B------:R-:W-:Y:S01]  /*73e0*/  @!P3 IMAD.MOV R94, RZ, RZ, -R94 ;  /* 0x000000ffff5eb224 */ /* 0x000fe200078e0a5e */
[----:B------:R-:W-:Y:S01]  /*73f0*/  ISETP.GE.AND P3, PT, R100, RZ, PT ;  /* 0x000000ff6400720c */ /* 0x000fe20003f66270 */
[----:B------:R-:W-:-:S04]  /*7400*/  IMAD.HI.U32 R100, R2, R104, RZ ;  /* 0x0000006802647227 */ /* 0x000fc800078e00ff */
[----:B------:R-:W-:Y:S02]  /*7410*/  IMAD.MOV R102, RZ, RZ, -R7 ;  /* 0x000000ffff667224 */ /* 0x000fe400078e0a07 */
[----:B------:R-:W-:Y:S02]  /*7420*/  IMAD.MOV R8, RZ, RZ, -R8 ;  /* 0x000000ffff087224 */ /* 0x000fe400078e0a08 */
[----:B------:R-:W-:Y:S01]  /*7430*/  @!P6 IMAD.IADD R96, R96, 0x1, -R3 ;  /* 0x000000016060e824 */ /* 0x000fe200078e0a03 */
[C---:B------:R-:W-:Y:S01]  /*7440*/  ISETP.GT.U32.AND P6, PT, R3.reuse, R99, PT ;  /* 0x000000630300720c */ /* 0x040fe20003fc4070 */
[----:B------:R-:W-:Y:S02]  /*7450*/  IMAD.MOV R7, RZ, RZ, -R100 ;  /* 0x000000ffff077224 */ /* 0x000fe400078e0a64 */
[----:B------:R-:W-:Y:S01]  /*7460*/  @!P2 IMAD.MOV R95, RZ, RZ, -R95 ;  /* 0x000000ffff5fa224 */ /* 0x000fe200078e0a5f */
[C---:B------:R-:W-:Y:S01]  /*7470*/  ISETP.GT.U32.AND P2, PT, R3.reuse, R98, PT ;  /* 0x000000620300720c */ /* 0x040fe20003f44070 */
[----:B------:R-:W-:-:S02]  /*7480*/  IMAD R100, R3, R102, R101 ;  /* 0x0000006603647224 */ /* 0x000fc400078e0265 */
[----:B------:R-:W-:Y:S02]  /*7490*/  IMAD R101, R3, R8, R103 ;  /* 0x0000000803657224 */ /* 0x000fe400078e0267 */
[----:B------:R-:W-:Y:S02]  /*74a0*/  @!P1 IMAD.IADD R97, R97, 0x1, -R3 ;  /* 0x0000000161619824 */ /* 0x000fe400078e0a03 */
[C---:B------:R-:W-:Y:S01]  /*74b0*/  IMAD R102, R3.reuse, R7, R104 ;  /* 0x0000000703667224 */ /* 0x040fe200078e0268 */
[C---:B------:R-:W-:Y:S01]  /*74c0*/  ISETP.GT.U32.AND P1, PT, R3.reuse, R101, PT ;  /* 0x000000650300720c */ /* 0x040fe20003f24070 */
[----:B------:R-:W-:Y:S01]  /*74d0*/  @!P5 IMAD.MOV R96, RZ, RZ, -R96 ;  /* 0x000000ffff60d224 */ /* 0x000fe200078e0a60 */
[----:B------:R-:W-:Y:S01]  /*74e0*/  ISETP.GT.U32.AND P5, PT, R3, R100, PT ;  /* 0x000000640300720c */ /* 0x000fe20003fa4070 */
[----:B------:R-:W-:Y:S01]  /*74f0*/  IMAD.HI.U32 R7, R2, R105, RZ ;  /* 0x0000006902077227 */ /* 0x000fe200078e00ff */
[----:B------:R-:W-:-:S03]  /*7500*/  IABS R104, R111 ;  /* 0x0000006f00687213 */ /* 0x000fc60000000000 */
[--C-:B------:R-:W-:Y:S02]  /*7510*/  @!P6 IMAD.IADD R99, R99, 0x1, -R3.reuse ;  /* 0x000000016363e824 */ /* 0x100fe400078e0a03 */
[----:B------:R-:W-:Y:S01]  /*7520*/  @!P2 IMAD.IADD R98, R98, 0x1, -R3 ;  /* 0x000000016262a824 */ /* 0x000fe200078e0a03 */
[C---:B------:R-:W-:Y:S01]  /*7530*/  ISETP.GT.U32.AND P2, PT, R3.reuse, R102, PT ;  /* 0x000000660300720c */ /* 0x040fe20003f44070 */
[----:B------:R-:W-:Y:S01]  /*7540*/  IMAD.MOV R8, RZ, RZ, -R7 ;  /* 0x000000ffff087224 */ /* 0x000fe200078e0a07 */
[----:B------:R-:W-:Y:S01]  /*7550*/  ISETP.GT.U32.AND P6, PT, R3, R99, PT ;  /* 0x000000630300720c */ /* 0x000fe20003fc4070 */
[----:B------:R-:W-:Y:S01]  /*7560*/  @!P1 IMAD.IADD R101, R101, 0x1, -R3 ;  /* 0x0000000165659824 */ /* 0x000fe200078e0a03 */
[----:B------:R-:W-:Y:S01]  /*7570*/  ISETP.GE.AND P1, PT, R108, RZ, PT ;  /* 0x000000ff6c00720c */ /* 0x000fe20003f26270 */
[----:B------:R-:W-:Y:S01]  /*7580*/  IMAD R103, R3, R8, R105 ;  /* 0x0000000803677224 */ /* 0x000fe200078e0269 */
[----:B------:R-:W-:Y:S01]  /*7590*/  IABS R105, R112 ;  /* 0x0000007000697213 */ /* 0x000fe20000000000 */
[----:B------:R-:W-:-:S04]  /*75a0*/  IMAD.HI.U32 R7, R2, R104, RZ ;  /* 0x0000006802077227 */ /* 0x000fc800078e00ff */
[----:B------:R-:W-:Y:S01]  /*75b0*/  @!P5 IMAD.IADD R100, R100, 0x1, -R3 ;  /* 0x000000016464d824 */ /* 0x000fe200078e0a03 */
[C---:B------:R-:W-:Y:S01]  /*75c0*/  ISETP.GT.U32.AND P5, PT, R3.reuse, R103, PT ;  /* 0x000000670300720c */ /* 0x040fe20003fa4070 */
[----:B------:R-:W-:Y:S01]  /*75d0*/  @!P4 IMAD.MOV R97, RZ, RZ, -R97 ;  /* 0x000000ffff61c224 */ /* 0x000fe200078e0a61 */
[----:B------:R-:W-:Y:S01]  /*75e0*/  ISETP.GT.U32.AND P4, PT, R3, R101, PT ;  /* 0x000000650300720c */ /* 0x000fe20003f84070 */
[----:B------:R-:W-:Y:S02]  /*75f0*/  IMAD.MOV R8, RZ, RZ, -R7 ;  /* 0x000000ffff087224 */ /* 0x000fe400078e0a07 */
[----:B------:R-:W-:-:S04]  /*7600*/  IMAD.HI.U32 R7, R2, R105, RZ ;  /* 0x0000006902077227 */ /* 0x000fc800078e00ff */
[----:B------:R-:W-:Y:S01]  /*7610*/  @!P2 IMAD.IADD R102, R102, 0x1, -R3 ;  /* 0x000000016666a824 */ /* 0x000fe200078e0a03 */
[C---:B------:R-:W-:Y:S01]  /*7620*/  ISETP.GT.U32.AND P2, PT, R3.reuse, R100, PT ;  /* 0x000000640300720c */ /* 0x040fe20003f44070 */
[----:B------:R-:W-:Y:S02]  /*7630*/  IMAD R104, R3, R8, R104 ;  /* 0x0000000803687224 */ /* 0x000fe400078e0268 */
[----:B------:R-:W-:Y:S02]  /*7640*/  IMAD.MOV R8, RZ, RZ, -R7 ;  /* 0x000000ffff087224 */ /* 0x000fe400078e0a07 */
[----:B------:R-:W-:Y:S01]  /*7650*/  @!P6 IMAD.IADD R99, R99, 0x1, -R3 ;  /* 0x000000016363e824 */ /* 0x000fe200078e0a03 */
[----:B------:R-:W-:Y:S01]  /*7660*/  ISETP.GE.AND P6, PT, R107, RZ, PT ;  /* 0x000000ff6b00720c */ /* 0x000fe20003fc6270 */
[----:B------:R-:W-:Y:S01]  /*7670*/  IMAD R105, R3, R8, R105 ;  /* 0x0000000803697224 */ /* 0x000fe200078e0269 */
[----:B------:R-:W-:Y:S01]  /*7680*/  LOP3.LUT R8, R5, 0x126, RZ, 0xfc, !PT ;  /* 0x0000012605087812 */ /* 0x000fe200078efcff */
[----:B------:R-:W-:-:S02]  /*7690*/  @!P4 IMAD.IADD R101, R101, 0x1, -R3 ;  /* 0x000000016565c824 */ /* 0x000fc400078e0a03 */
[----:B------:R-:W-:Y:S01]  /*76a0*/  IMAD.HI.U32 R7, R2, R106, RZ ;  /* 0x0000006a02077227 */ /* 0x000fe200078e00ff */
[----:B------:R-:W-:Y:S02]  /*76b0*/  ISETP.GT.U32.AND P4, PT, R3, R105, PT ;  /* 0x000000690300720c */ /* 0x000fe40003f84070 */
[----:B------:R-:W-:Y:S01]  /*76c0*/  IABS R107, R8 ;  /* 0x00000008006b7213 */ /* 0x000fe20000000000 */
[----:B------:R-:W-:Y:S01]  /*76d0*/  @!P2 IMAD.IADD R100, R100, 0x1, -R3 ;  /* 0x000000016464a824 */ /* 0x000fe200078e0a03 */
[----:B------:R-:W-:Y:S01]  /*76e0*/  ISETP.GE.AND P2, PT, R109, RZ, PT ;  /* 0x000000ff6d00720c */ /* 0x000fe20003f46270 */
[----:B------:R-:W-:Y:S02]  /*76f0*/  IMAD.MOV R7, RZ, RZ, -R7 ;  /* 0x000000ffff077224 */ /* 0x000fe400078e0a07 */
[----:B------:R-:W-:Y:S01]  /*7700*/  @!P6 IMAD.MOV R99, RZ, RZ, -R99 ;  /* 0x000000ffff63e224 */ /* 0x000fe200078e0a63 */
[----:B------:R-:W-:Y:S01]  /*7710*/  ISETP.GT.U32.AND P6, PT, R3, R104, PT ;  /* 0x000000680300720c */ /* 0x000fe20003fc4070 */
[----:B------:R-:W-:Y:S01]  /*7720*/  @!P5 IMAD.IADD R103, R103, 0x1, -R3 ;  /* 0x000000016767d824 */ /* 0x000fe200078e0a03 */
[C---:B------:R-:W-:Y:S01]  /*7730*/  ISETP.GT.U32.AND P5, PT, R3.reuse, R102, PT ;  /* 0x000000660300720c */ /* 0x040fe20003fa4070 */
[----:B------:R-:W-:-:S02]  /*7740*/  IMAD R106, R3, R7, R106 ;  /* 0x00000007036a7224 */ /* 0x000fc400078e026a */
[----:B------:R-:W-:Y:S02]  /*7750*/  @!P4 IMAD.IADD R105, R105, 0x1, -R3 ;  /* 0x000000016969c824 */ /* 0x000fe400078e0a03 */
[----:B------:R-:W-:Y:S01]  /*7760*/  @!P0 IMAD.MOV R98, RZ, RZ, -R98 ;  /* 0x000000ffff628224 */ /* 0x000fe200078e0a62 */
[C---:B------:R-:W-:Y:S01]  /*7770*/  ISETP.GT.U32.AND P0, PT, R3.reuse, R103, PT ;  /* 0x000000670300720c */ /* 0x040fe20003f04070 */
[----:B------:R-:W-:Y:S01]  /*7780*/  @!P2 IMAD.MOV R101, RZ, RZ, -R101 ;  /* 0x000000ffff65a224 */ /* 0x000fe200078e0a65 */
[C---:B------:R-:W-:Y:S01]  /*7790*/  ISETP.GT.U32.AND P2, PT, R3.reuse, R105, PT ;  /* 0x000000690300720c */ /* 0x040fe20003f44070 */
[----:B------:R-:W-:Y:S01]  /*77a0*/  IMAD.HI.U32 R7, R2, R107, RZ ;  /* 0x0000006b02077227 */ /* 0x000fe200078e00ff */
[----:B------:R-:W-:-:S03]  /*77b0*/  ISETP.GT.U32.AND P4, PT, R3, R106, PT ;  /* 0x0000006a0300720c */ /* 0x000fc60003f84070 */
[----:B------:R-:W-:Y:S01]  /*77c0*/  @!P6 IMAD.IADD R104, R104, 0x1, -R3 ;  /* 0x000000016868e824 */ /* 0x000fe200078e0a03 */
[----:B------:R-:W-:Y:S01]  /*77d0*/  ISETP.GE.AND P6, PT, R112, RZ, PT ;  /* 0x000000ff7000720c */ /* 0x000fe20003fc6270 */
[----:B------:R-:W-:Y:S01]  /*77e0*/  IMAD.MOV R108, RZ, RZ, -R7 ;  /* 0x000000ffff6c7224 */ /* 0x000fe200078e0a07 */
[----:B------:R-:W-:Y:S01]  /*77f0*/  LOP3.LUT R7, R5, 0x124, RZ, 0xfc, !PT ;  /* 0x0000012405077812 */ /* 0x000fe200078efcff */
[----:B------:R-:W-:Y:S01]  /*7800*/  @!P1 IMAD.MOV R100, RZ, RZ, -R100 ;  /* 0x000000ffff649224 */ /* 0x000fe200078e0a64 */
[C---:B------:R-:W-:Y:S01]  /*7810*/  ISETP.GT.U32.AND P1, PT, R3.reuse, R104, PT ;  /* 0x000000680300720c */ /* 0x040fe20003f24070 */
[----:B------:R-:W-:Y:S01]  /*7820*/  @!P5 IMAD.IADD R102, R102, 0x1, -R3 ;  /* 0x000000016666d824 */ /* 0x000fe200078e0a03 */
[----:B------:R-:W-:Y:S01]  /*7830*/  ISETP.GE.AND P5, PT, R110, RZ, PT ;  /* 0x000000ff6e00720c */ /* 0x000fe20003fa6270 */
[----:B------:R-:W-:Y:S01]  /*7840*/  IMAD R107, R3, R108, R107 ;  /* 0x0000006c036b7224 */ /* 0x000fe200078e026b */
[----:B------:R-:W-:Y:S01]  /*7850*/  IABS R109, R7 ;  /* 0x00000007006d7213 */ /* 0x000fe20000000000 */
[--C-:B------:R-:W-:Y:S01]  /*7860*/  @!P2 IMAD.IADD R105, R105, 0x1, -R3.reuse ;  /* 0x000000016969a824 */ /* 0x100fe200078e0a03 */
[----:B------:R-:W-:Y:S01]  /*7870*/  ISETP.GE.AND P2, PT, R7, RZ, PT ;  /* 0x000000ff0700720c */ /* 0x000fe20003f46270 */
[--C-:B------:R-:W-:Y:S01]  /*7880*/  @!P0 IMAD.IADD R103, R103, 0x1, -R3.reuse ;  /* 0x0000000167678824 */ /* 0x100fe200078e0a03 */
[----:B------:R-:W-:Y:S01]  /*7890*/  ISETP.GE.AND P0, PT, R111, RZ, PT ;  /* 0x000000ff6f00720c */ /* 0x000fe20003f06270 */
[----:B------:R-:W-:Y:S01]  /*78a0*/  @!P4 IMAD.IADD R106, R106, 0x1, -R3 ;  /* 0x000000016a6ac824 */ /* 0x000fe200078e0a03 */
[----:B------:R-:W-:Y:S01]  /*78b0*/  LOP3.LUT R108, R5, 0x120, RZ, 0xfc, !PT ;  /* 0x00000120056c7812 */ /* 0x000fe200078efcff */
[----:B------:R-:W-:Y:S01]  /*78c0*/  @!P6 IMAD.MOV R105, RZ, RZ, -R105 ;  /* 0x000000ffff69e224 */ /* 0x000fe200078e0a69 */
[C---:B------:R-:W-:Y:S01]  /*78d0*/  ISETP.GT.U32.AND P6, PT, R3.reuse, R107, PT ;  /* 0x0000006b0300720c */ /* 0x040fe20003fc4070 */
[----:B------:R-:W-:Y:S01]  /*78e0*/  @!P3 IMAD.MOV R103, RZ, RZ, -R103 ;  /* 0x000000ffff67b224 */ /* 0x000fe200078e0a67 */
[----:B------:R-:W-:Y:S01]  /*78f0*/  ISETP.GE.AND P3, PT, R8, RZ, PT ;  /* 0x000000ff0800720c */ /* 0x000fe20003f66270 */
[----:B------:R-:W-:Y:S01]  /*7900*/  VIADD R8, R6, 0x11e ;  /* 0x0000011e06087836 */ /* 0x000fe20000000000 */
[----:B------:R-:W-:Y:S01]  /*7910*/  ISETP.GT.U32.AND P4, PT, R3, R106, PT ;  /* 0x0000006a0300720c */ /* 0x000fe20003f84070 */
[----:B------:R-:W-:-:S02]  /*7920*/  @!P1 IMAD.IADD R104, R104, 0x1, -R3 ;  /* 0x0000000168689824 */ /* 0x000fc400078e0a03 */
[----:B------:R-:W-:Y:S01]  /*7930*/  @!P5 IMAD.MOV R102, RZ, RZ, -R102 ;  /* 0x000000ffff66d224 */ /* 0x000fe200078e0a66 */
[----:B------:R-:W-:Y:S01]  /*7940*/  ISETP.GE.AND P1, PT, R8, RZ, PT ;  /* 0x000000ff0800720c */ /* 0x000fe20003f26270 */
[----:B------:R-:W-:Y:S01]  /*7950*/  IMAD.HI.U32 R7, R2, R109, RZ ;  /* 0x0000006d02077227 */ /* 0x000fe200078e00ff */
[----:B------:R-:W-:Y:S02]  /*7960*/  IABS R114, R8 ;  /* 0x0000000800727213 */ /* 0x000fe40000000000 */
[----:B------:R-:W-:Y:S01]  /*7970*/  ISETP.GE.AND P5, PT, R113, RZ, PT ;  /* 0x000000ff7100720c */ /* 0x000fe20003fa6270 */
[----:B------:R-:W-:Y:S01]  /*7980*/  @!P0 IMAD.MOV R104, RZ, RZ, -R104 ;  /* 0x000000ffff688224 */ /* 0x000fe200078e0a68 */
[----:B------:R-:W-:Y:S01]  /*7990*/  LOP3.LUT R8, R5, 0x122, RZ, 0xfc, !PT ;  /* 0x0000012205087812 */ /* 0x000fe200078efcff */
[--C-:B------:R-:W-:Y:S01]  /*79a0*/  @!P6 IMAD.IADD R107, R107, 0x1, -R3.reuse ;  /* 0x000000016b6be824 */ /* 0x100fe200078e0a03 */
[----:B------:R-:W-:Y:S01]  /*79b0*/  IABS R113, R108 ;  /* 0x0000006c00717213 */ /* 0x000fe20000000000 */
[----:B------:R-:W-:Y:S01]  /*79c0*/  @!P4 IMAD.IADD R106, R106, 0x1, -R3 ;  /* 0x000000016a6ac824 */ /* 0x000fe200078e0a03 */
[----:B------:R-:W-:Y:S01]  /*79d0*/  ISETP.GE.AND P0, PT, R8, RZ, PT ;  /* 0x000000ff0800720c */ /* 0x000fe20003f06270 */
[----:B------:R-:W-:Y:S01]  /*79e0*/  IMAD.HI.U32 R110, R2, R115, RZ ;  /* 0x00000073026e7227 */ /* 0x000fe200078e00ff */
[----:B------:R-:W-:-:S02]  /*79f0*/  IABS R111, R8 ;  /* 0x00000008006f7213 */ /* 0x000fc40000000000 */
[----:B------:R-:W-:Y:S01]  /*7a00*/  ISETP.GE.AND P4, PT, R108, RZ, PT ;  /* 0x000000ff6c00720c */ /* 0x000fe20003f86270 */
[----:B------:R-:W-:Y:S01]  /*7a10*/  IMAD.MOV R8, RZ, RZ, -R7 ;  /* 0x000000ffff087224 */ /* 0x000fe200078e0a07 */
[----:B------:R-:W-:Y:S01]  /*7a20*/  ISETP.GT.U32.AND P6, PT, R3, R107, PT ;  /* 0x0000006b0300720c */ /* 0x000fe20003fc4070 */
[----:B------:R-:W-:-:S04]  /*7a30*/  IMAD.HI.U32 R7, R2, R111, RZ ;  /* 0x0000006f02077227 */ /* 0x000fc800078e00ff */
[----:B------:R-:W-:Y:S02]  /*7a40*/  IMAD R108, R3, R8, R109 ;  /* 0x00000008036c7224 */ /* 0x000fe400078e026d */
[----:B------:R-:W-:-:S04]  /*7a50*/  IMAD.HI.U32 R109, R2, R114, RZ ;  /* 0x00000072026d7227 */ /* 0x000fc800078e00ff */
[----:B------:R-:W-:Y:S02]  /*7a60*/  IMAD.MOV R112, RZ, RZ, -R7 ;  /* 0x000000ffff707224 */ /* 0x000fe400078e0a07 */
[----:B------:R-:W-:Y:S01]  /*7a70*/  @!P5 IMAD.MOV R106, RZ, RZ, -R106 ;  /* 0x000000ffff6ad224 */ /* 0x000fe200078e0a6a */
[----:B------:R-:W-:Y:S01]  /*7a80*/  ISETP.GT.U32.AND P5, PT, R3, R108, PT ;  /* 0x0000006c0300720c */ /* 0x000fe20003fa4070 */
[----:B------:R-:W-:-:S04]  /*7a90*/  IMAD.HI.U32 R8, R2, R113, RZ ;  /* 0x0000007102087227 */ /* 0x000fc800078e00ff */
[----:B------:R-:W-:Y:S02]  /*7aa0*/  IMAD.MOV R7, RZ, RZ, -R109 ;  /* 0x000000ffff077224 */ /* 0x000fe400078e0a6d */
[----:B------:R-:W-:Y:S02]  /*7ab0*/  IMAD R109, R3, R112, R111 ;  /* 0x00000070036d7224 */ /* 0x000fe400078e026f */
[----:B------:R-:W-:Y:S02]  /*7ac0*/  IMAD.MOV R8, RZ, RZ, -R8 ;  /* 0x000000ffff087224 */ /* 0x000fe400078e0a08 */
[----:B------:R-:W-:Y:S01]  /*7ad0*/  @!P6 IMAD.IADD R107, R107, 0x1, -R3 ;  /* 0x000000016b6be824 */ /* 0x000fe200078e0a03 */
[C---:B------:R-:W-:Y:S01]  /*7ae0*/  ISETP.GT.U32.AND P6, PT, R3.reuse, R109, PT ;  /* 0x0000006d0300720c */ /* 0x040fe20003fc4070 */
[----:B------:R-:W-:Y:S02]  /*7af0*/  IMAD.MOV R116, RZ, RZ, -R110 ;  /* 0x000000ffff747224 */ /* 0x000fe400078e0a6e */
[----:B------:R-:W-:Y:S01]  /*7b00*/  IMAD R110, R3, R8, R113 ;  /* 0x00000008036e7224 */ /* 0x000fe200078e0271 */
[----:B------:R-:W-:Y:S01]  /*7b10*/  IABS R113, R121 ;  /* 0x0000007900717213 */ /* 0x000fe20000000000 */
[----:B------:R-:W-:-:S02]  /*7b20*/  @!P5 IMAD.IADD R108, R108, 0x1, -R3 ;  /* 0x000000016c6cd824 */ /* 0x000fc400078e0a03 */
[C---:B------:R-:W-:Y:S01]  /*7b30*/  IMAD R111, R3.reuse, R7, R114 ;  /* 0x00000007036f7224 */ /* 0x040fe200078e0272 */
[C---:B------:R-:W-:Y:S01]  /*7b40*/  ISETP.GT.U32.AND P5, PT, R3.reuse, R110, PT ;  /* 0x0000006e0300720c */ /* 0x040fe20003fa4070 */
[----:B------:R-:W-:Y:S01]  /*7b50*/  IMAD R112, R3, R116, R115 ;  /* 0x0000007403707224 */ /* 0x000fe200078e0273 */
[----:B------:R-:W-:Y:S01]  /*7b60*/  IABS R115, R122 ;  /* 0x0000007a00737213 */ /* 0x000fe20000000000 */
[----:B------:R-:W-:Y:S01]  /*7b70*/  IMAD.HI.U32 R7, R2, R113, RZ ;  /* 0x0000007102077227 */ /* 0x000fe200078e00ff */
[----:B------:R-:W-:-:S03]  /*7b80*/  IABS R116, R123 ;  /* 0x0000007b00747213 */ /* 0x000fc60000000000 */
[----:B------:R-:W-:Y:S01]  /*7b90*/  @!P6 IMAD.IADD R109, R109, 0x1, -R3 ;  /* 0x000000016d6de824 */ /* 0x000fe200078e0a03 */
[----:B------:R-:W-:Y:S01]  /*7ba0*/  ISETP.GT.U32.AND P6, PT, R3, R108, PT ;  /* 0x0000006c0300720c */ /* 0x000fe20003fc4070 */
[----:B------:R-:W-:-:S04]  /*7bb0*/  IMAD.HI.U32 R8, R2, R115, RZ ;  /* 0x0000007302087227 */ /* 0x000fc800078e00ff */
[----:B------:R-:W-:Y:S02]  /*7bc0*/  @!P5 IMAD.IADD R110, R110, 0x1, -R3 ;  /* 0x000000016e6ed824 */ /* 0x000fe400078e0a03 */
[----:B------:R-:W-:Y:S02]  /*7bd0*/  IMAD.MOV R114, RZ, RZ, -R7 ;  /* 0x000000ffff727224 */ /* 0x000fe400078e0a07 */
[----:B------:R-:W-:Y:S01]  /*7be0*/  @!P3 IMAD.MOV R107, RZ, RZ, -R107 ;  /* 0x000000ffff6bb224 */ /* 0x000fe200078e0a6b */
[C---:B------:R-:W-:Y:S01]  /*7bf0*/  ISETP.GT.U32.AND P5, PT, R3.reuse, R110, PT ;  /* 0x0000006e0300720c */ /* 0x040fe20003fa4070 */
[----:B------:R-:W-:Y:S01]  /*7c00*/  IMAD.MOV R8, RZ, RZ, -R8 ;  /* 0x000000ffff087224 */ /* 0x000fe200078e0a08 */
[C---:B------:R-:W-:Y:S01]  /*7c10*/  ISETP.GT.U32.AND P3, PT, R3.reuse, R109, PT ;  /* 0x0000006d0300720c */ /* 0x040fe20003f64070 */
[----:B------:R-:W-:Y:S01]  /*7c20*/  @!P6 IMAD.IADD R108, R108, 0x1, -R3 ;  /* 0x000000016c6ce824 */ /* 0x000fe200078e0a03 */
[C---:B------:R-:W-:Y:S01]  /*7c30*/  ISETP.GT.U32.AND P6, PT, R3.reuse, R111, PT ;  /* 0x0000006f0300720c */ /* 0x040fe20003fc4070 */
[----:B------:R-:W-:-:S02]  /*7c40*/  IMAD R113, R3, R114, R113 ;  /* 0x0000007203717224 */ /* 0x000fc400078e0271 */
[----:B------:R-:W-:Y:S02]  /*7c50*/  IMAD R114, R3, R8, R115 ;  /* 0x0000000803727224 */ /* 0x000fe400078e0273 */
[----:B------:R-:W-:Y:S02]  /*7c60*/  @!P2 IMAD.MOV R108, RZ, RZ, -R108 ;  /* 0x000000ffff6ca224 */ /* 0x000fe400078e0a6c */
[----:B------:R-:W-:-:S04]  /*7c70*/  IMAD.HI.U32 R7, R2, R116, RZ ;  /* 0x0000007402077227 */ /* 0x000fc800078e00ff */
[--C-:B------:R-:W-:Y:S01]  /*7c80*/  @!P5 IMAD.IADD R110, R110, 0x1, -R3.reuse ;  /* 0x000000016e6ed824 */ /* 0x100fe200078e0a03 */
[----:B------:R-:W-:Y:S01]  /*7c90*/  ISETP.GT.U32.AND P5, PT, R3, R113, PT ;  /* 0x000000710300720c */ /* 0x000fe20003fa4070 */
[--C-:B------:R-:W-:Y:S01]  /*7ca0*/  @!P6 IMAD.IADD R111, R111, 0x1, -R3.reuse ;  /* 0x000000016f6fe824 */ /* 0x100fe200078e0a03 */
[----:B------:R-:W-:Y:S01]  /*7cb0*/  ISETP.GT.U32.AND P6, PT, R3, R114, PT ;  /* 0x000000720300720c */ /* 0x000fe20003fc4070 */
[----:B------:R-:W-:Y:S01]  /*7cc0*/  @!P3 IMAD.IADD R109, R109, 0x1, -R3 ;  /* 0x000000016d6db824 */ /* 0x000fe200078e0a03 */
[C---:B------:R-:W-:Y:S01]  /*7cd0*/  ISETP.GT.U32.AND P3, PT, R3.reuse, R112, PT ;  /* 0x000000700300720c */ /* 0x040fe20003f64070 */
[----:B------:R-:W-:Y:S01]  /*7ce0*/  IMAD.HI.U32 R8, R2, R117, RZ ;  /* 0x0000007502087227 */ /* 0x000fe200078e00ff */
[----:B------:R-:W-:-:S03]  /*7cf0*/  ISETP.GT.U32.AND P2, PT, R3, R111, PT ;  /* 0x0000006f0300720c */ /* 0x000fc60003f44070 */
[----:B------:R-:W-:-:S04]  /*7d00*/  IMAD.HI.U32 R115, R2, R118, RZ ;  /* 0x0000007602737227 */ /* 0x000fc800078e00ff */
[--C-:B------:R-:W-:Y:S02]  /*7d10*/  @!P5 IMAD.IADD R113, R113, 0x1, -R3.reuse ;  /* 0x000000017171d824 */ /* 0x100fe400078e0a03 */
[----:B------:R-:W-:Y:S02]  /*7d20*/  @!P6 IMAD.IADD R114, R114, 0x1, -R3 ;  /* 0x000000017272e824 */ /* 0x000fe400078e0a03 */
[----:B------:R-:W-:Y:S01]  /*7d30*/  IMAD.MOV R7, RZ, RZ, -R7 ;  /* 0x000000ffff077224 */ /* 0x000fe200078e0a07 */
[C---:B------:R-:W-:Y:S01]  /*7d40*/  ISETP.GT.U32.AND P6, PT, R3.reuse, R113, PT ;  /* 0x000000710300720c */ /* 0x040fe20003fc4070 */
[----:B------:R-:W-:Y:S02]  /*7d50*/  IMAD.MOV R8, RZ, RZ, -R8 ;  /* 0x000000ffff087224 */ /* 0x000fe400078e0a08 */
[----:B------:R-:W-:Y:S02]  /*7d60*/  IMAD.MOV R119, RZ, RZ, -R115 ;  /* 0x000000ffff777224 */ /* 0x000fe400078e0a73 */
[----:B------:R-:W-:Y:S01]  /*7d70*/  @!P3 IMAD.IADD R112, R112, 0x1, -R3 ;  /* 0x000000017070b824 */ /* 0x000fe200078e0a03 */
[----:B------:R-:W-:Y:S01]  /*7d80*/  ISETP.GE.AND P3, PT, R120, RZ, PT ;  /* 0x000000ff7800720c */ /* 0x000fe20003f66270 */
[----:B------:R-:W-:-:S02]  /*7d90*/  IMAD R115, R3, R7, R116 ;  /* 0x0000000703737224 */ /* 0x000fc400078e0274 */
[C---:B------:R-:W-:Y:S01]  /*7da0*/  IMAD R116, R3.reuse, R8, R117 ;  /* 0x0000000803747224 */ /* 0x040fe200078e0275 */
[C---:B------:R-:W-:Y:S01]  /*7db0*/  ISETP.GT.U32.AND P5, PT, R3.reuse, R112, PT ;  /* 0x000000700300720c */ /* 0x040fe20003fa4070 */
[----:B------:R-:W-:Y:S01]  /*7dc0*/  IMAD R117, R3, R119, R118 ;  /* 0x0000007703757224 */ /* 0x000fe200078e0276 */
[----:B------:R-:W-:Y:S01]  /*7dd0*/  IABS R118, R127 ;  /* 0x0000007f00767213 */ /* 0x000fe20000000000 */
[--C-:B------:R-:W-:Y:S01]  /*7de0*/  @!P2 IMAD.IADD R111, R111, 0x1, -R3.reuse ;  /* 0x000000016f6fa824 */ /* 0x100fe200078e0a03 */
[----:B------:R-:W-:Y:S01]  /*7df0*/  ISETP.GT.U32.AND P2, PT, R3, R116, PT ;  /* 0x000000740300720c */ /* 0x000fe20003f44070 */
[----:B------:R-:W-:Y:S01]  /*7e00*/  @!P6 IMAD.IADD R113, R113, 0x1, -R3 ;  /* 0x000000017171e824 */ /* 0x000fe200078e0a03 */
[C---:B------:R-:W-:Y:S01]  /*7e10*/  ISETP.GT.U32.AND P6, PT, R3.reuse, R117, PT ;  /* 0x000000750300720c */ /* 0x040fe20003fc4070 */
[----:B------:R-:W-:Y:S02]  /*7e20*/  VIADD R7, R6, 0x10e ;  /* 0x0000010e06077836 */ /* 0x000fe40000000000 */
[----:B------:R-:W-:Y:S01]  /*7e30*/  @!P4 IMAD.MOV R110, RZ, RZ, -R110 ;  /* 0x000000ffff6ec224 */ /* 0x000fe200078e0a6e */
[----:B------:R-:W-:Y:S01]  /*7e40*/  ISETP.GT.U32.AND P4, PT, R3, R115, PT ;  /* 0x000000730300720c */ /* 0x000fe20003f84070 */
[----:B------:R-:W-:Y:S01]  /*7e50*/  @!P0 IMAD.MOV R109, RZ, RZ, -R109 ;  /* 0x000000ffff6d8224 */ /* 0x000fe200078e0a6d */
[----:B------:R-:W-:Y:S01]  /*7e60*/  IABS R119, R7 ;  /* 0x0000000700777213 */ /* 0x000fe20000000000 */
[----:B------:R-:W-:Y:S01]  /*7e70*/  @!P5 IMAD.IADD R112, R112, 0x1, -R3 ;  /* 0x000000017070d824 */ /* 0x000fe200078e0a03 */
[----:B------:R-:W-:Y:S01]  /*7e80*/  ISETP.GE.AND P5, PT, R7, RZ, PT ;  /* 0x000000ff0700720c */ /* 0x000fe20003fa6270 */
[----:B------:R-:W-:Y:S01]  /*7e90*/  IMAD.HI.U32 R7, R2, R118, RZ ;  /* 0x0000007602077227 */ /* 0x000fe200078e00ff */
[----:B------:R-:W-:-:S03]  /*7ea0*/  ISETP.GT.U32.AND P0, PT, R3, R114, PT ;  /* 0x000000720300720c */ /* 0x000fc60003f04070 */
[--C-:B------:R-:W-:Y:S01]  /*7eb0*/  @!P2 IMAD.IADD R116, R116, 0x1, -R3.reuse ;  /* 0x000000017474a824 */ /* 0x100fe200078e0a03 */
[----:B------:R-:W-:Y:S01]  /*7ec0*/  ISETP.GE.AND P2, PT, R123, RZ, PT ;  /* 0x000000ff7b00720c */ /* 0x000fe20003f46270 */
[----:B------:R-:W-:Y:S01]  /*7ed0*/  @!P6 IMAD.IADD R117, R117, 0x1, -R3 ;  /* 0x000000017575e824 */ /* 0x000fe200078e0a03 */
[----:B------:R-:W-:Y:S01]  /*7ee0*/  LOP3.LUT R123, R5, 0x10a, RZ, 0xfc, !PT ;  /* 0x0000010a057b7812 */ /* 0x000fe200078efcff */
[----:B------:R-:W-:Y:S01]  /*7ef0*/  IMAD.MOV R8, RZ, RZ, -R7 ;  /* 0x000000ffff087224 */ /* 0x000fe200078e0a07 */
[----:B------:R-:W-:Y:S01]  /*7f00*/  ISETP.GT.U32.AND P6, PT, R3, R116, PT ;  /* 0x000000740300720c */ /* 0x000fe20003fc4070 */
[----:B------:R-:W-:-:S04]  /*7f10*/  IMAD.HI.U32 R7, R2, R119, RZ ;  /* 0x0000007702077227 */ /* 0x000fc800078e00ff */
[----:B------:R-:W-:Y:S02]  /*7f20*/  IMAD R118, R3, R8, R118 ;  /* 0x0000000803767224 */ /* 0x000fe400078e0276 */
[----:B------:R-:W-:Y:S02]  /*7f30*/  IMAD.MOV R8, RZ, RZ, -R7 ;  /* 0x000000ffff087224 */ /* 0x000fe400078e0a07 */
[----:B------:R-:W-:Y:S01]  /*7f40*/  @!P4 IMAD.IADD R115, R115, 0x1, -R3 ;  /* 0x000000017373c824 */ /* 0x000fe200078e0a03 */
[----:B------:R-:W-:Y:S01]  /*7f50*/  ISETP.GE.AND P4, PT, R122, RZ, PT ;  /* 0x000000ff7a00720c */ /* 0x000fe20003f86270 */
[----:B------:R-:W-:Y:S01]  /*7f60*/  IMAD R119, R3, R8, R119 ;  /* 0x0000000803777224 */ /* 0x000fe200078e0277 */
[----:B------:R-:W-:Y:S01]  /*7f70*/  LOP3.LUT R122, R5, 0x10c, RZ, 0xfc, !PT ;  /* 0x0000010c057a7812 */ /* 0x000fe200078efcff */
[--C-:B------:R-:W-:Y:S02]  /*7f80*/  @!P6 IMAD.IADD R116, R116, 0x1, -R3.reuse ;  /* 0x000000017474e824 */ /* 0x100fe400078e0a03 */
[----:B------:R-:W-:Y:S01]  /*7f90*/  @!P0 IMAD.IADD R114, R114, 0x1, -R3 ;  /* 0x0000000172728824 */ /* 0x000fe200078e0a03 */
[----:B------:R-:W-:Y:S01]  /*7fa0*/  ISETP.GT.U32.AND P6, PT, R3, R119, PT ;  /* 0x000000770300720c */ /* 0x000fe20003fc4070 */
[----:B------:R-:W-:Y:S01]  /*7fb0*/  @!P1 IMAD.MOV R111, RZ, RZ, -R111 ;  /* 0x000000ffff6f9224 */ /* 0x000fe200078e0a6f */
[----:B------:R-:W-:Y:S01]  /*7fc0*/  IABS R120, R122 ;  /* 0x0000007a00787213 */ /* 0x000fe20000000000 */
[----:B------:R-:W-:Y:S01]  /*7fd0*/  @!P3 IMAD.MOV R112, RZ, RZ, -R112 ;  /* 0x000000ffff70b224 */ /* 0x000fe200078e0a70 */
[----:B------:R-:W-:-:S02]  /*7fe0*/  ISETP.GE.AND P0, PT, R121, RZ, PT ;  /* 0x000000ff7900720c */ /* 0x000fc40003f06270 */
[----:B------:R-:W-:Y:S01]  /*7ff0*/  IABS R121, R123 ;  /* 0x0000007b00797213 */ /* 0x000fe20000000000 */
[----:B------:R-:W-:Y:S01]  /*8000*/  @!P4 IMAD.MOV R114, RZ, RZ, -R114 ;  /* 0x000000ffff72c224 */ /* 0x000fe200078e0a72 */
[C---:B------:R-:W-:Y:S01]  /*8010*/  ISETP.GT.U32.AND P4, PT, R3.reuse, R118, PT ;  /* 0x000000760300720c */ /* 0x040fe20003f84070 */
[C---:B------:R-:W-:Y:S01]  /*8020*/  IMAD.HI.U32 R7, R2.reuse, R120, RZ ;  /* 0x0000007802077227 */ /* 0x040fe200078e00ff */
[C---:B------:R-:W-:Y:S02]  /*8030*/  ISETP.GT.U32.AND P1, PT, R3.reuse, R115, PT ;  /* 0x000000730300720c */ /* 0x040fe40003f24070 */
[----:B------:R-:W-:Y:S01]  /*8040*/  ISETP.GT.U32.AND P3, PT, R3, R117, PT ;  /* 0x000000750300720c */ /* 0x000fe20003f64070 */
[----:B------:R-:W-:Y:S02]  /*8050*/  @!P6 IMAD.IADD R119, R119, 0x1, -R3 ;  /* 0x000000017777e824 */ /* 0x000fe400078e0a03 */
[----:B------:R-:W-:Y:S02]  /*8060*/  IMAD.MOV R8, RZ, RZ, -R7 ;  /* 0x000000ffff087224 */ /* 0x000fe400078e0a07 */
[----:B------:R-:W-:Y:S01]  /*8070*/  IMAD.HI.U32 R7, R2, R121, RZ ;  /* 0x0000007902077227 */ /* 0x000fe200078e00ff */
[----:B------:R-:W-:-:S03]  /*8080*/  ISETP.GT.U32.AND P6, PT, R3, R119, PT ;  /* 0x000000770300720c */ /* 0x000fc60003fc4070 */
[C---:B------:R-:W-:Y:S02]  /*8090*/  IMAD R120, R3.reuse, R8, R120 ;  /* 0x0000000803787224 */ /* 0x040fe400078e0278 */
[----:B------:R-:W-:Y:S02]  /*80a0*/  IMAD.MOV R8, RZ, RZ, -R7 ;  /* 0x000000ffff087224 */ /* 0x000fe400078e0a07 */
[----:B------:R-:W-:Y:S02]  /*80b0*/  @!P4 IMAD.IADD R118, R118, 0x1, -R3 ;  /* 0x000000017676c824 */ /* 0x000fe400078e0a03 */
[----:B------:R-:W-:Y:S02]  /*80c0*/  IMAD R121, R3, R8, R121 ;  /* 0x0000000803797224 */ /* 0x000fe400078e0279 */
[----:B------:R-:W-:Y:S01]  /*80d0*/  @!P0 IMAD.MOV R113, RZ, RZ, -R113 ;  /* 0x000000ffff718224 */ /* 0x000fe200078e0a71 */
[----:B------:R-:W-:Y:S01]  /*80e0*/  ISETP.GE.AND P0, PT, R124, RZ, PT ;  /* 0x000000ff7c00720c */ /* 0x000fe20003f06270 */
[--C-:B------:R-:W-:Y:S01]  /*80f0*/  @!P1 IMAD.IADD R115, R115, 0x1, -R3.reuse ;  /* 0x0000000173739824 */ /* 0x100fe200078e0a03 */
[----:B------:R-:W-:Y:S01]  /*8100*/  ISETP.GT.U32.AND P4, PT, R3, R118, PT ;  /* 0x000000760300720c */ /* 0x000fe20003f84070 */
[--C-:B------:R-:W-:Y:S01]  /*8110*/  @!P3 IMAD.IADD R117, R117, 0x1, -R3.reuse ;  /* 0x000000017575b824 */ /* 0x100fe200078e0a03 */
[----:B------:R-:W-:Y:S01]  /*8120*/  ISETP.GE.AND P3, PT, R127, RZ, PT ;  /* 0x000000ff7f00720c */ /* 0x000fe20003f66270 */
[----:B------:R-:W-:Y:S01]  /*8130*/  @!P6 IMAD.IADD R119, R119, 0x1, -R3 ;  /* 0x000000017777e824 */ /* 0x000fe200078e0a03 */
[----:B------:R-:W-:Y:S01]  /*8140*/  LOP3.LUT R127, R5, 0x108, RZ, 0xfc, !PT ;  /* 0x00000108057f7812 */ /* 0x000fe200078efcff */
[----:B------:R-:W-:Y:S01]  /*8150*/  @!P2 IMAD.MOV R115, RZ, RZ, -R115 ;  /* 0x000000ffff73a224 */ /* 0x000fe200078e0a73 */
[----:B------:R-:W-:Y:S01]  /*8160*/  ISETP.GT.U32.AND P6, PT, R3, R121, PT ;  /* 0x000000790300720c */ /* 0x000fe20003fc4070 */
[----:B------:R-:W-:Y:S01]  /*8170*/  @!P5 IMAD.MOV R119, RZ, RZ, -R119 ;  /* 0x000000ffff77d224 */ /* 0x000fe200078e0a77 */
[----:B------:R-:W-:-:S02]  /*8180*/  ISETP.GE.AND P2, PT, R122, RZ, PT ;  /* 0x000000ff7a00720c */ /* 0x000fc40003f46270 */
[----:B------:R-:W-:Y:S01]  /*8190*/  IABS R122, R127 ;  /* 0x0000007f007a7213 */ /* 0x000fe20000000000 */
[----:B------:R-:W-:Y:S01]  /*81a0*/  @!P0 IMAD.MOV R116, RZ, RZ, -R116 ;  /* 0x000000ffff748224 */ /* 0x000fe200078e0a74 */
[----:B------:R-:W-:Y:S01]  /*81b0*/  ISETP.GE.AND P0, PT, R123, RZ, PT ;  /* 0x000000ff7b00720c */ /* 0x000fe20003f06270 */
[----:B------:R-:W-:Y:S01]  /*81c0*/  @!P4 IMAD.IADD R118, R118, 0x1, -R3 ;  /* 0x000000017676c824 */ /* 0x000fe200078e0a03 */
[----:B------:R-:W-:Y:S01]  /*81d0*/  ISETP.GT.U32.AND P4, PT, R3, R120, PT ;  /* 0x000000780300720c */ /* 0x000fe20003f84070 */
[----:B------:R-:W-:Y:S01]  /*81e0*/  IMAD.HI.U32 R7, R2, R122, RZ ;  /* 0x0000007a02077227 */ /* 0x000fe200078e00ff */
[----:B------:R-:W-:Y:S02]  /*81f0*/  IABS R124, R128 ;  /* 0x00000080007c7213 */ /* 0x000fe40000000000 */
[----:B------:R-:W-:Y:S01]  /*8200*/  ISETP.GE.AND P1, PT, R126, RZ, PT ;  /* 0x000000ff7e00720c */ /* 0x000fe20003f26270 */
[----:B------:R-:W-:Y:S01]  /*8210*/  IMAD.MOV R123, RZ, RZ, -R7 ;  /* 0x000000ffff7b7224 */ /* 0x000fe200078e0a07 */
[----:B------:R-:W-:Y:S01]  /*8220*/  IABS R126, R129 ;  /* 0x00000081007e7213 */ /* 0x000fe20000000000 */
[----:B------:R-:W-:Y:S01]  /*8230*/  @!P6 IMAD.IADD R121, R121, 0x1, -R3 ;  /* 0x000000017979e824 */ /* 0x000fe200078e0a03 */
[----:B------:R-:W-:Y:S01]  /*8240*/  ISETP.GE.AND P5, PT, R128, RZ, PT ;  /* 0x000000ff8000720c */ /* 0x000fe20003fa6270 */
[C---:B------:R-:W-:Y:S01]  /*8250*/  IMAD R122, R3.reuse, R123, R122 ;  /* 0x0000007b037a7224 */ /* 0x040fe200078e027a */
[----:B------:R-:W-:Y:S01]  /*8260*/  IABS R128, R131 ;  /* 0x0000008300807213 */ /* 0x000fe20000000000 */
[----:B------:R-:W-:Y:S01]  /*8270*/  IMAD.HI.U32 R8, R2, R124, RZ ;  /* 0x0000007c02087227 */ /* 0x000fe200078e00ff */
[----:B------:R-:W-:-:S03]  /*8280*/  ISETP.GT.U32.AND P6, PT, R3, R121, PT ;  /* 0x000000790300720c */ /* 0x000fc60003fc4070 */
[----:B------:R-:W-:Y:S01]  /*8290*/  @!P3 IMAD.MOV R118, RZ, RZ, -R118 ;  /* 0x000000ffff76b224 */ /* 0x000fe200078e0a76 */
[C---:B------:R-:W-:Y:S01]  /*82a0*/  ISETP.GT.U32.AND P3, PT, R3.reuse, R122, PT ;  /* 0x0000007a0300720c */ /* 0x040fe20003f64070 */
[----:B------:R-:W-:Y:S02]  /*82b0*/  IMAD.MOV R8, RZ, RZ, -R8 ;  /* 0x000000ffff087224 */ /* 0x000fe400078e0a08 */
[----:B------:R-:W-:Y:S02]  /*82c0*/  @!P4 IMAD.IADD R120, R120, 0x1, -R3 ;  /* 0x000000017878c824 */ /* 0x000fe400078e0a03 */
[C---:B------:R-:W-:Y:S02]  /*82d0*/  IMAD R123, R3.reuse, R8, R124 ;  /* 0x00000008037b7224 */ /* 0x040fe400078e027c */
[----:B------:R-:W-:Y:S01]  /*82e0*/  IMAD.HI.U32 R7, R2, R126, RZ ;  /* 0x0000007e02077227 */ /* 0x000fe200078e00ff */
[----:B------:R-:W-:-:S03]  /*82f0*/  ISETP.GT.U32.AND P4, PT, R3, R120, PT ;  /* 0x000000780300720c */ /* 0x000fc60003f84070 */
[--C-:B------:R-:W-:Y:S01]  /*8300*/  @!P6 IMAD.IADD R121, R121, 0x1, -R3.reuse ;  /* 0x000000017979e824 */ /* 0x100fe200078e0a03 */
[C---:B------:R-:W-:Y:S01]  /*8310*/  ISETP.GT.U32.AND P6, PT, R3.reuse, R123, PT ;  /* 0x0000007b0300720c */ /* 0x040fe20003fc4070 */
[----:B------:R-:W-:Y:S02]  /*8320*/  @!P3 IMAD.IADD R122, R122, 0x1, -R3 ;  /* 0x000000017a7ab824 */ /* 0x000fe400078e0a03 */
[----:B------:R-:W-:Y:S02]  /*8330*/  IMAD.MOV R7, RZ, RZ, -R7 ;  /* 0x000000ffff077224 */ /* 0x000fe400078e0a07 */
[----:B------:R-:W-:Y:S01]  /*8340*/  @!P1 IMAD.MOV R117, RZ, RZ, -R117 ;  /* 0x000000ffff759224 */ /* 0x000fe200078e0a75 */
[C---:B------:R-:W-:Y:S01]  /*8350*/  ISETP.GT.U32.AND P3, PT, R3.reuse, R122, PT ;  /* 0x0000007a0300720c */ /* 0x040fe20003f64070 */
[----:B------:R-:W-:Y:S01]  /*8360*/  IMAD R124, R3, R7, R126 ;  /* 0x00000007037c7224 */ /* 0x000fe200078e027e */
[----:B------:R-:W-:Y:S01]  /*8370*/  ISETP.GE.AND P1, PT, R127, RZ, PT ;  /* 0x000000ff7f00720c */ /* 0x000fe20003f26270 */
[----:B------:R-:W-:Y:S01]  /*8380*/  @!P4 IMAD.IADD R120, R120, 0x1, -R3 ;  /* 0x000000017878c824 */ /* 0x000fe200078e0a03 */
[----:B------:R-:W-:Y:S01]  /*8390*/  LOP3.LUT R127, R5, 0x102, RZ, 0xfc, !PT ;  /* 0x00000102057f7812 */ /* 0x000fe200078efcff */
[----:B------:R-:W-:Y:S01]  /*83a0*/  VIADD R7, R6, 0xfe ;  /* 0x000000fe06077836 */ /* 0x000fe20000000000 */
[----:B------:R-:W-:Y:S01]  /*83b0*/  ISETP.GE.AND P4, PT, R129, RZ, PT ;  /* 0x000000ff8100720c */ /* 0x000fe20003f86270 */
[----:B------:R-:W-:Y:S01]  /*83c0*/  @!P0 IMAD.MOV R121, RZ, RZ, -R121 ;  /* 0x000000ffff798224 */ /* 0x000fe200078e0a79 */
[----:B------:R-:W-:Y:S01]  /*83d0*/  IABS R126, R127 ;  /* 0x0000007f007e7213 */ /* 0x000fe20000000000 */
[--C-:B------:R-:W-:Y:S01]  /*83e0*/  @!P6 IMAD.IADD R123, R123, 0x1, -R3.reuse ;  /* 0x000000017b7be824 */ /* 0x100fe200078e0a03 */
[----:B------:R-:W-:Y:S01]  /*83f0*/  ISETP.GT.U32.AND P0, PT, R3, R124, PT ;  /* 0x0000007c0300720c */ /* 0x000fe20003f04070 */
[----:B------:R-:W-:Y:S01]  /*8400*/  @!P2 IMAD.MOV R120, RZ, RZ, -R120 ;  /* 0x000000ffff78a224 */ /* 0x000fe200078e0a78 */
[----:B------:R-:W-:Y:S01]  /*8410*/  ISETP.GE.AND P2, PT, R7, RZ, PT ;  /* 0x000000ff0700720c */ /* 0x000fe20003f46270 */
[----:B------:R-:W-:Y:S01]  /*8420*/  @!P3 IMAD.IADD R122, R122, 0x1, -R3 ;  /* 0x000000017a7ab824 */ /* 0x000fe200078e0a03 */
[----:B------:R-:W-:Y:S01]  /*8430*/  IABS R129, R7 ;  /* 0x0000000700817213 */ /* 0x000fe20000000000 */
[----:B------:R-:W-:Y:S01]  /*8440*/  IMAD.HI.U32 R7, R2, R126, RZ ;  /* 0x0000007e02077227 */ /* 0x000fe200078e00ff */
[----:B------:R-:W-:-:S02]  /*8450*/  ISETP.GT.U32.AND P6, PT, R3, R123, PT ;  /* 0x0000007b0300720c */ /* 0x000fc40003fc4070 */
[----:B------:R-:W-:Y:S01]  /*8460*/  ISETP.GE.AND P3, PT, R127, RZ, PT ;  /* 0x000000ff7f00720c */ /* 0x000fe20003f66270 */
[----:B------:R-:W-:-:S04]  /*8470*/  IMAD.HI.U32 R8, R2, R128, RZ ;  /* 0x0000008002087227 */ /* 0x000fc800078e00ff */
[----:B------:R-:W-:Y:S02]  /*8480*/  IMAD.MOV R127, RZ, RZ, -R7 ;  /* 0x000000ffff7f7224 */ /* 0x000fe400078e0a07 */
[----:B------:R-:W-:Y:S02]  /*8490*/  IMAD.MOV R8, RZ, RZ, -R8 ;  /* 0x000000ffff087224 */ /* 0x000fe400078e0a08 */
[--C-:B------:R-:W-:Y:S02]  /*84a0*/  @!P0 IMAD.IADD R124, R124, 0x1, -R3.reuse ;  /* 0x000000017c7c8824 */ /* 0x100fe400078e0a03 */
[C---:B------:R-:W-:Y:S02]  /*84b0*/  IMAD R126, R3.reuse, R127, R126 ;  /* 0x0000007f037e7224 */ /* 0x040fe400078e027e */
[C---:B------:R-:W-:Y:S01]  /*84c0*/  IMAD R127, R3.reuse, R8, R128 ;  /* 0x00000008037f7224 */ /* 0x040fe200078e0280 */
[----:B------:R-:W-:Y:S01]  /*84d0*/  ISETP.GT.U32.AND P0, PT, R3, R124, PT ;  /* 0x0000007c0300720c */ /* 0x000fe20003f04070 */
[----:B------:R-:W-:Y:S01]  /*84e0*/  @!P6 IMAD.IADD R123, R123, 0x1, -R3 ;  /* 0x000000017b7be824 */ /* 0x000fe200078e0a03 */
[----:B------:R-:W-:Y:S01]  /*84f0*/  ISETP.GT.U32.AND P6, PT, R3, R126, PT ;  /* 0x0000007e0300720c */ /* 0x000fe20003fc4070 */
[----:B------:R-:W-:-:S04]  /*8500*/  IMAD.HI.U32 R7, R2, R129, RZ ;  /* 0x0000008102077227 */ /* 0x000fc800078e00ff */
[----:B------:R-:W-:Y:S01]  /*8510*/  @!P5 IMAD.MOV R123, RZ, RZ, -R123 ;  /* 0x000000ffff7bd224 */ /* 0x000fe200078e0a7b */
[----:B------:R-:W-:Y:S01]  /*8520*/  ISETP.GT.U32.AND P5, PT, R3, R127, PT ;  /* 0x0000007f0300720c */ /* 0x000fe20003fa4070 */
[----:B------:R-:W-:Y:S02]  /*8530*/  IMAD.MOV R128, RZ, RZ, -R7 ;  /* 0x000000ffff807224 */ /* 0x000fe400078e0a07 */
[----:B------:R-:W-:Y:S02]  /*8540*/  IMAD.MOV.U32 R8, RZ, RZ, R130 ;  /* 0x000000ffff087224 */ /* 0x000fe400078e0082 */
[--C-:B------:R-:W-:Y:S01]  /*8550*/  @!P0 IMAD.IADD R124, R124, 0x1, -R3.reuse ;  /* 0x000000017c7c8824 */ /* 0x100fe200078e0a03 */
[----:B------:R-:W-:Y:S01]  /*8560*/  ISETP.GE.AND P0, PT, R132, RZ, PT ;  /* 0x000000ff8400720c */ /* 0x000fe20003f06270 */
[----:B------:R-:W-:Y:S01]  /*8570*/  @!P6 IMAD.IADD R126, R126, 0x1, -R3 ;  /* 0x000000017e7ee824 */ /* 0x000fe200078e0a03 */
[----:B------:R-:W-:Y:S01]  /*8580*/  LOP3.LUT R132, R5, 0xfa, RZ, 0xfc, !PT ;  /* 0x000000fa05847812 */ /* 0x000fe200078efcff */
[----:B------:R-:W-:-:S02]  /*8590*/  IMAD R128, R3, R128, R129 ;  /* 0x0000008003807224 */ /* 0x000fc400078e0281 */
[----:B------:R-:W-:Y:S01]  /*85a0*/  @!P4 IMAD.MOV R124, RZ, RZ, -R124 ;  /* 0x000000ffff7cc224 */ /* 0x000fe200078e0a7c */
[----:B------:R-:W-:Y:S01]  /*85b0*/  ISETP.GT.U32.AND P4, PT, R3, R126, PT ;  /* 0x0000007e0300720c */ /* 0x000fe20003f84070 */
[----:B------:R-:W-:Y:S01]  /*85c0*/  @!P5 IMAD.IADD R127, R127, 0x1, -R3 ;  /* 0x000000017f7fd824 */ /* 0x000fe200078e0a03 */
[C---:B------:R-:W-:Y:S01]  /*85d0*/  ISETP.GT.U32.AND P6, PT, R3.reuse, R128, PT ;  /* 0x000000800300720c */ /* 0x040fe20003fc4070 */
[----:B------:R-:W-:Y:S01]  /*85e0*/  IMAD.HI.U32 R7, R2, R8, RZ ;  /* 0x0000000802077227 */ /* 0x000fe200078e00ff */
[----:B------:R-:W-:Y:S02]  /*85f0*/  IABS R130, R132 ;  /* 0x0000008400827213 */ /* 0x000fe40000000000 */
[----:B------:R-:W-:Y:S01]  /*8600*/  ISETP.GT.U32.AND P5, PT, R3, R127, PT ;  /* 0x0000007f0300720c */ /* 0x000fe20003fa4070 */
[----:B------:R-:W-:Y:S02]  /*8610*/  IMAD.MOV R7, RZ, RZ, -R7 ;  /* 0x000000ffff077224 */ /* 0x000fe400078e0a07 */
[----:B------:R-:W-:Y:S01]  /*8620*/  @!P1 IMAD.MOV R122, RZ, RZ, -R122 ;  /* 0x000000ffff7a9224 */ /* 0x000fe200078e0a7a */
[----:B------:R-:W-:Y:S01]  /*8630*/  ISETP.GE.AND P1, PT, R131, RZ, PT ;  /* 0x000000ff8300720c */ /* 0x000fe20003f26270 */
[----:B------:R-:W-:Y:S01]  /*8640*/  IMAD R129, R3, R7, R8 ;  /* 0x0000000703817224 */ /* 0x000fe200078e0208 */
[----:B------:R-:W-:Y:S01]  /*8650*/  IABS R131, R137 ;  /* 0x0000008900837213 */ /* 0x000fe20000000000 */
[----:B------:R-:W-:-:S02]  /*8660*/  @!P4 IMAD.IADD R126, R126, 0x1, -R3 ;  /* 0x000000017e7ec824 */ /* 0x000fc400078e0a03 */
[----:B------:R-:W-:Y:S01]  /*8670*/  @!P6 IMAD.IADD R128, R128, 0x1, -R3 ;  /* 0x000000018080e824 */ /* 0x000fe200078e0a03 */
[----:B------:R-:W-:Y:S01]  /*8680*/  ISETP.GT.U32.AND P4, PT, R3, R129, PT ;  /* 0x000000810300720c */ /* 0x000fe20003f84070 */
[----:B------:R-:W-:-:S03]  /*8690*/  IMAD.HI.U32 R8, R2, R131, RZ ;  /* 0x0000008302087227 */ /* 0x000fc600078e00ff */
[----:B------:R-:W-:Y:S01]  /*86a0*/  ISETP.GT.U32.AND P6, PT, R3, R128, PT ;  /* 0x000000800300720c */ /* 0x000fe20003fc4070 */
[----:B------:R-:W-:Y:S01]  /*86b0*/  @!P5 IMAD.IADD R127, R127, 0x1, -R3 ;  /* 0x000000017f7fd824 */ /* 0x000fe200078e0a03 */
[----:B------:R-:W-:Y:S01]  /*86c0*/  ISETP.GE.AND P5, PT, R132, RZ, PT ;  /* 0x000000ff8400720c */ /* 0x000fe20003fa6270 */
[----:B------:R-:W-:Y:S02]  /*86d0*/  IMAD.MOV R132, RZ, RZ, -R8 ;  /* 0x000000ffff847224 */ /* 0x000fe400078e0a08 */
[----:B------:R-:W-:-:S04]  /*86e0*/  IMAD.HI.U32 R7, R2, R130, RZ ;  /* 0x0000008202077227 */ /* 0x000fc800078e00ff */
[----:B------:R-:W-:Y:S02]  /*86f0*/  IMAD R131, R3, R132, R131 ;  /* 0x0000008403837224 */ /* 0x000fe400078e0283 */
[----:B------:R-:W-:Y:S02]  /*8700*/  IMAD.MOV R7, RZ, RZ, -R7 ;  /* 0x000000ffff077224 */ /* 0x000fe400078e0a07 */
[--C-:B------:R-:W-:Y:S01]  /*8710*/  @!P4 IMAD.IADD R129, R129, 0x1, -R3.reuse ;  /* 0x000000018181c824 */ /* 0x100fe200078e0a03 */
[C---:B------:R-:W-:Y:S01]  /*8720*/  ISETP.GT.U32.AND P4, PT, R3.reuse, R131, PT ;  /* 0x000000830300720c */ /* 0x040fe20003f84070 */
[C---:B------:R-:W-:Y:S02]  /*8730*/  IMAD R130, R3.reuse, R7, R130 ;  /* 0x0000000703827224 */ /* 0x040fe400078e0282 */
[----:B------:R-:W-:Y:S02]  /*8740*/  @!P6 IMAD.IADD R128, R128, 0x1, -R3 ;  /* 0x000000018080e824 */ /* 0x000fe400078e0a03 */
[----:B------:R-:W-:Y:S01]  /*8750*/  IMAD.HI.U32 R7, R2, R133, RZ ;  /* 0x0000008502077227 */ /* 0x000fe200078e00ff */
[----:B------:R-:W-:-:S03]  /*8760*/  ISETP.GT.U32.AND P6, PT, R3, R130, PT ;  /* 0x000000820300720c */ /* 0x000fc60003fc4070 */
[----:B------:R-:W-:-:S04]  /*8770*/  IMAD.HI.U32 R8, R2, R134, RZ ;  /* 0x0000008602087227 */ /* 0x000fc800078e00ff */
[----:B------:R-:W-:Y:S01]  /*8780*/  @!P3 IMAD.MOV R126, RZ, RZ, -R126 ;  /* 0x000000ffff7eb224 */ /* 0x000fe200078e0a7e */
[----:B------:R-:W-:Y:S01]  /*8790*/  ISETP.GT.U32.AND P3, PT, R3, R129, PT ;  /* 0x000000810300720c */ /* 0x000fe20003f64070 */
[----:B------:R-:W-:Y:S02]  /*87a0*/  @!P4 IMAD.IADD R131, R131, 0x1, -R3 ;  /* 0x000000018383c824 */ /* 0x000fe400078e0a03 */
[----:B------:R-:W-:Y:S01]  /*87b0*/  IMAD.MOV R132, RZ, RZ, -R7 ;  /* 0x000000ffff847224 */ /* 0x000fe200078e0a07 */
[----:B------:R-:W-:Y:S01]  /*87c0*/  IABS R7, R140 ;  /* 0x0000008c00077213 */ /* 0x000fe20000000000 */
[----:B------:R-:W-:Y:S01]  /*87d0*/  IMAD.MOV R8, RZ, RZ, -R8 ;  /* 0x000000ffff087224 */ /* 0x000fe200078e0a08 */
[C---:B------:R-:W-:Y:S01]  /*87e0*/  ISETP.GT.U32.AND P4, PT, R3.reuse, R131, PT ;  /* 0x000000830300720c */ /* 0x040fe20003f84070 */
[C---:B------:R-:W-:Y:S02]  /*87f0*/  IMAD R132, R3.reuse, R132, R133 ;  /* 0x0000008403847224 */ /* 0x040fe400078e0285 */
[----:B------:R-:W-:-:S02]  /*8800*/  IMAD R133, R3, R8, R134 ;  /* 0x0000000803857224 */ /* 0x000fc400078e0286 */
[----:B------:R-:W-:Y:S02]  /*8810*/  @!P6 IMAD.IADD R130, R130, 0x1, -R3 ;  /* 0x000000018282e824 */ /* 0x000fe400078e0a03 */
[----:B------:R-:W-:Y:S02]  /*8820*/  IMAD.MOV.U32 R134, RZ, RZ, R7 ;  /* 0x000000ffff867224 */ /* 0x000fe400078e0007 */
[----:B------:R-:W-:Y:S01]  /*8830*/  @!P2 IMAD.MOV R128, RZ, RZ, -R128 ;  /* 0x000000ffff80a224 */ /* 0x000fe200078e0a80 */
[C---:B------:R-:W-:Y:S01]  /*8840*/  ISETP.GT.U32.AND P2, PT, R3.reuse, R132, PT ;  /* 0x000000840300720c */ /* 0x040fe20003f44070 */
[----:B------:R-:W-:Y:S01]  /*8850*/  @!P1 IMAD.MOV R127, RZ, RZ, -R127 ;  /* 0x000000ffff7f9224 */ /* 0x000fe200078e0a7f */
[----:B------:R-:W-:Y:S01]  /*8860*/  ISETP.GT.U32.AND P1, PT, R3, R130, PT ;  /* 0x000000820300720c */ /* 0x000fe20003f24070 */
[----:B------:R-:W-:-:S04]  /*8870*/  IMAD.HI.U32 R7, R2, R134, RZ ;  /* 0x0000008602077227 */ /* 0x000fc800078e00ff */
[----:B------:R-:W-:Y:S01]  /*8880*/  @!P3 IMAD.IADD R129, R129, 0x1, -R3 ;  /* 0x000000018181b824 */ /* 0x000fe200078e0a03 */
[----:B------:R-:W-:Y:S01]  /*8890*/  ISETP.GT.U32.AND P3, PT, R3, R133, PT ;  /* 0x000000850300720c */ /* 0x000fe20003f64070 */
[----:B------:R-:W-:Y:S02]  /*88a0*/  IMAD.MOV R7, RZ, RZ, -R7 ;  /* 0x000000ffff077224 */ /* 0x000fe400078e0a07 */
[----:B------:R-:W-:Y:S02]  /*88b0*/  VIADD R8, R6, 0xee ;  /* 0x000000ee06087836 */ /* 0x000fe40000000000 */
[----:B------:R-:W-:Y:S01]  /*88c0*/  @!P4 IMAD.IADD R131, R131, 0x1, -R3 ;  /* 0x000000018383c824 */ /* 0x000fe200078e0a03 */
[----:B------:R-:W-:Y:S01]  /*88d0*/  ISETP.GE.AND P4, PT, R137, RZ, PT ;  /* 0x000000ff8900720c */ /* 0x000fe20003f86270 */
[----:B------:R-:W-:Y:S01]  /*88e0*/  IMAD R134, R3, R7, R134 ;  /* 0x0000000703867224 */ /* 0x000fe200078e0286 */
[----:B------:R-:W-:Y:S01]  /*88f0*/  ISETP.GE.AND P6, PT, R8, RZ, PT ;  /* 0x000000ff0800720c */ /* 0x000fe20003fc6270 */
[----:B------:R-:W-:Y:S01]  /*8900*/  IMAD.HI.U32 R7, R2, R135, RZ ;  /* 0x0000008702077227 */ /* 0x000fe200078e00ff */
[----:B------:R-:W-:-:S02]  /*8910*/  IABS R136, R8 ;  /* 0x0000000800887213 */ /* 0x000fc40000000000 */
[----:B------:R-:W-:Y:S01]  /*8920*/  IABS R137, R142 ;  /* 0x0000008e00897213 */ /* 0x000fe20000000000 */
[--C-:B------:R-:W-:Y:S01]  /*8930*/  @!P2 IMAD.IADD R132, R132, 0x1, -R3.reuse ;  /* 0x000000018484a824 */ /* 0x100fe200078e0a03 */
[----:B------:R-:W-:Y:S01]  /*8940*/  ISETP.GE.AND P2, PT, R138, RZ, PT ;  /* 0x000000ff8a00720c */ /* 0x000fe20003f46270 */
[----:B------:R-:W-:Y:S01]  /*8950*/  @!P1 IMAD.IADD R130, R130, 0x1, -R3 ;  /* 0x0000000182829824 */ /* 0x000fe200078e0a03 */
[----:B------:R-:W-:Y:S01]  /*8960*/  ISETP.GT.U32.AND P1, PT, R3, R134, PT ;  /* 0x000000860300720c */ /* 0x000fe20003f24070 */
[----:B------:R-:W-:Y:S02]  /*8970*/  IMAD.MOV R8, RZ, RZ, -R7 ;  /* 0x000000ffff087224 */ /* 0x000fe400078e0a07 */
[----:B------:R-:W-:Y:S01]  /*8980*/  @!P3 IMAD.IADD R133, R133, 0x1, -R3 ;  /* 0x000000018585b824 */ /* 0x000fe200078e0a03 */
[C---:B------:R-:W-:Y:S01]  /*8990*/  ISETP.GT.U32.AND P3, PT, R3.reuse, R132, PT ;  /* 0x000000840300720c */ /* 0x040fe20003f64070 */
[C---:B------:R-:W-:Y:S02]  /*89a0*/  IMAD R135, R3.reuse, R8, R135 ;  /* 0x0000000803877224 */ /* 0x040fe400078e0287 */
[----:B------:R-:W-:Y:S01]  /*89b0*/  @!P0 IMAD.MOV R129, RZ, RZ, -R129 ;  /* 0x000000ffff818224 */ /* 0x000fe200078e0a81 */
[C---:B------:R-:W-:Y:S01]  /*89c0*/  ISETP.GT.U32.AND P0, PT, R3.reuse, R133, PT ;  /* 0x000000850300720c */ /* 0x040fe20003f04070 */
[----:B------:R-:W-:Y:S01]  /*89d0*/  @!P4 IMAD.MOV R131, RZ, RZ, -R131 ;  /* 0x000000ffff83c224 */ /* 0x000fe200078e0a83 */
[----:B------:R-:W-:Y:S01]  /*89e0*/  ISETP.GT.U32.AND P4, PT, R3, R135, PT ;  /* 0x000000870300720c */ /* 0x000fe20003f84070 */
[----:B------:R-:W-:-:S04]  /*89f0*/  IMAD.HI.U32 R7, R2, R136, RZ ;  /* 0x0000008802077227 */ /* 0x000fc800078e00ff */
[----:B------:R-:W-:Y:S02]  /*8a00*/  IMAD.MOV R7, RZ, RZ, -R7 ;  /* 0x000000ffff077224 */ /* 0x000fe400078e0a07 */
[--C-:B------:R-:W-:Y:S02]  /*8a10*/  @!P1 IMAD.IADD R134, R134, 0x1, -R3.reuse ;  /* 0x0000000186869824 */ /* 0x100fe400078e0a03 */
[----:B------:R-:W-:Y:S02]  /*8a20*/  IMAD R136, R3, R7, R136 ;  /* 0x0000000703887224 */ /* 0x000fe400078e0288 */
[--C-:B------:R-:W-:Y:S01]  /*8a30*/  @!P3 IMAD.IADD R132, R132, 0x1, -R3.reuse ;  /* 0x000000018484b824 */ /* 0x100fe200078e0a03 */
[----:B------:R-:W-:Y:S01]  /*8a40*/  ISETP.GE.AND P3, PT, R140, RZ, PT ;  /* 0x000000ff8c00720c */ /* 0x000fe20003f66270 */
[--C-:B------:R-:W-:Y:S01]  /*8a50*/  @!P0 IMAD.IADD R133, R133, 0x1, -R3.reuse ;  /* 0x0000000185858824 */ /* 0x100fe200078e0a03 */
[----:B------:R-:W-:Y:S01]  /*8a60*/  ISETP.GT.U32.AND P1, PT, R3, R134, PT ;  /* 0x000000860300720c */ /* 0x000fe20003f24070 */
[----:B------:R-:W-:Y:S01]  /*8a70*/  @!P4 IMAD.IADD R135, R135, 0x1, -R3 ;  /* 0x000000018787c824 */ /* 0x000fe200078e0a03 */
[----:B------:R-:W-:Y:S01]  /*8a80*/  LOP3.LUT R140, R5, 0xea, RZ, 0xfc, !PT ;  /* 0x000000ea058c7812 */ /* 0x000fe200078efcff */
[----:B------:R-:W-:Y:S01]  /*8a90*/  IMAD.HI.U32 R7, R2, R137, RZ ;  /* 0x0000008902077227 */ /* 0x000fe200078e00ff */
[----:B------:R-:W-:-:S02]  /*8aa0*/  ISETP.GT.U32.AND P0, PT, R3, R136, PT ;  /* 0x000000880300720c */ /* 0x000fc40003f04070 */
[----:B------:R-:W-:Y:S01]  /*8ab0*/  IABS R138, R140 ;  /* 0x0000008c008a7213 */ /* 0x000fe20000000000 */
[----:B------:R-:W-:Y:S01]  /*8ac0*/  @!P2 IMAD.MOV R132, RZ, RZ, -R132 ;  /* 0x000000ffff84a224 */ /* 0x000fe200078e0a84 */
[----:B------:R-:W-:Y:S01]  /*8ad0*/  ISETP.GT.U32.AND P2, PT, R3, R135, PT ;  /* 0x000000870300720c */ /* 0x000fe20003f44070 */
[----:B------:R-:W-:Y:S01]  /*8ae0*/  IMAD.MOV R8, RZ, RZ, -R7 ;  /* 0x000000ffff087224 */ /* 0x000fe200078e0a07 */
[----:B------:R-:W-:Y:S01]  /*8af0*/  ISETP.GE.AND P4, PT, R142, RZ, PT ;  /* 0x000000ff8e00720c */ /* 0x000fe20003f86270 */
[----:B------:R-:W-:Y:S01]  /*8b00*/  IMAD.HI.U32 R7, R2, R138, RZ ;  /* 0x0000008a02077227 */ /* 0x000fe200078e00ff */
[----:B------:R-:W-:-:S03]  /*8b10*/  LOP3.LUT R142, R5, 0xe6, RZ, 0xfc, !PT ;  /* 0x000000e6058e7812 */ /* 0x000fc600078efcff */
[----:B------:R-:W-:Y:S01]  /*8b20*/  @!P1 IMAD.IADD R134, R134, 0x1, -R3 ;  /* 0x0000000186869824 */ /* 0x000fe200078e0a03 */
[----:B------:R-:W-:Y:S01]  /*8b30*/  ISETP.GE.AND P1, PT, R141, RZ, PT ;  /* 0x000000ff8d00720c */ /* 0x000fe20003f26270 */
[----:B------:R-:W-:Y:S01]  /*8b40*/  IMAD R137, R3, R8, R137 ;  /* 0x0000000803897224 */ /* 0x000fe200078e0289 */
[----:B------:R-:W-:Y:S01]  /*8b50*/  LOP3.LUT R141, R5, 0xe8, RZ, 0xfc, !PT ;  /* 0x000000e8058d7812 */ /* 0x000fe200078efcff */
[----:B------:R-:W-:Y:S02]  /*8b60*/  IMAD.MOV R7, RZ, RZ, -R7 ;  /* 0x000000ffff077224 */ /* 0x000fe400078e0a07 */
[--C-:B------:R-:W-:Y:S02]  /*8b70*/  @!P0 IMAD.IADD R136, R136, 0x1, -R3.reuse ;  /* 0x0000000188888824 */ /* 0x100fe400078e0a03 */
[----:B------:R-:W-:Y:S01]  /*8b80*/  @!P3 IMAD.MOV R134, RZ, RZ, -R134 ;  /* 0x000000ffff86b224 */ /* 0x000fe200078e0a86 */
[C---:B------:R-:W-:Y:S01]  /*8b90*/  ISETP.GT.U32.AND P3, PT, R3.reuse, R137, PT ;  /* 0x000000890300720c */ /* 0x040fe20003f64070 */
[C---:B------:R-:W-:Y:S01]  /*8ba0*/  IMAD R138, R3.reuse, R7, R138 ;  /* 0x00000007038a7224 */ /* 0x040fe200078e028a */
[----:B------:R-:W-:Y:S01]  /*8bb0*/  ISETP.GT.U32.AND P0, PT, R3, R136, PT ;  /* 0x000000880300720c */ /* 0x000fe20003f04070 */
[----:B------:R-:W-:Y:S01]  /*8bc0*/  @!P5 IMAD.MOV R130, RZ, RZ, -R130 ;  /* 0x000000ffff82d224 */ /* 0x000fe200078e0a82 */
[----:B------:R-:W-:Y:S01]  /*8bd0*/  ISETP.GE.AND P5, PT, R139, RZ, PT ;  /* 0x000000ff8b00720c */ /* 0x000fe20003fa6270 */
[----:B------:R-:W-:Y:S01]  /*8be0*/  @!P2 IMAD.IADD R135, R135, 0x1, -R3 ;  /* 0x000000018787a824 */ /* 0x000fe200078e0a03 */
[----:B------:R-:W-:-:S02]  /*8bf0*/  ISETP.GT.U32.AND P2, PT, R3, R138, PT ;  /* 0x0000008a0300720c */ /* 0x000fc40003f44070 */
[----:B------:R-:W-:Y:S01]  /*8c00*/  IABS R139, R141 ;  /* 0x0000008d008b7213 */ /* 0x000fe20000000000 */
[----:B------:R-:W-:-:S04]  /*8c10*/  @!P1 IMAD.MOV R135, RZ, RZ, -R135 ;  /* 0x000000ffff879224 */ /* 0x000fc800078e0a87 */
[----:B------:R-:W-:-:S04]  /*8c20*/  IMAD.HI.U32 R7, R2, R139, RZ ;  /* 0x0000008b02077227 */ /* 0x000fc800078e00ff */
[----:B------:R-:W-:Y:S01]  /*8c30*/  @!P3 IMAD.IADD R137, R137, 0x1, -R3 ;  /* 0x000000018989b824 */ /* 0x000fe200078e0a03 */
[----:B------:R-:W-:Y:S01]  /*8c40*/  ISETP.GE.AND P3, PT, R142, RZ, PT ;  /* 0x000000ff8e00720c */ /* 0x000fe20003f66270 */
[----:B------:R-:W-:Y:S01]  /*8c50*/  @!P5 IMAD.MOV R133, RZ, RZ, -R133 ;  /* 0x000000ffff85d224 */ /* 0x000fe200078e0a85 */
[----:B------:R-:W-:Y:S01]  /*8c60*/  ISETP.GE.AND P5, PT, R140, RZ, PT ;  /* 0x000000ff8c00720c */ /* 0x000fe20003fa6270 */
[----:B------:R-:W-:Y:S01]  /*8c70*/  @!P0 IMAD.IADD R136, R136, 0x1, -R3 ;  /* 0x0000000188888824 */ /* 0x000fe200078e0a03 */
[----:B------:R-:W-:Y:S01]  /*8c80*/  ISETP.GE.AND P0, PT, R141, RZ, PT ;  /* 0x000000ff8d00720c */ /* 0x000fe20003f06270 */
[----:B------:R-:W-:Y:S01]  /*8c90*/  IMAD.MOV R8, RZ, RZ, -R7 ;  /* 0x000000ffff087224 */ /* 0x000fe200078e0a07 */
[----:B------:R-:W-:Y:S01]  /*8ca0*/  IABS R140, R142 ;  /* 0x0000008e008c7213 */ /* 0x000fe20000000000 */
[----:B------:R-:W-:Y:S01]  /*8cb0*/  @!P2 IMAD.IADD R138, R138, 0x1, -R3 ;  /* 0x000000018a8aa824 */ /* 0x000fe200078e0a03 */
[----:B------:R-:W-:Y:S01]  /*8cc0*/  IABS R141, R143 ;  /* 0x0000008f008d7213 */ /* 0x000fe20000000000 */
[C---:B------:R-:W-:Y:S01]  /*8cd0*/  IMAD R139, R3.reuse, R8, R139 ;  /* 0x00000008038b7224 */ /* 0x040fe200078e028b */
[C---:B------:R-:W-:Y:S01]  /*8ce0*/  ISETP.GT.U32.AND P1, PT, R3.reuse, R137, PT ;  /* 0x000000890300720c */ /* 0x040fe20003f24070 */
[----:B------:R-:W-:Y:S01]  /*8cf0*/  IMAD.HI.U32 R7, R2, R140, RZ ;  /* 0x0000008c02077227 */ /* 0x000fe200078e00ff */
[----:B------:R-:W-:-:S02]  /*8d00*/  ISETP.GT.U32.AND P2, PT, R3, R138, PT ;  /* 0x0000008a0300720c */ /* 0x000fc40003f44070 */
[----:B------:R-:W-:Y:S01]  /*8d10*/  IABS R142, R146 ;  /* 0x00000092008e7213 */ /* 0x000fe20000000000 */
[----:B------:R-:W-:-:S04]  /*8d20*/  IMAD.HI.U32 R8, R2, R141, RZ ;  /* 0x0000008d02087227 */ /* 0x000fc800078e00ff */
[----:B------:R-:W-:Y:S01]  /*8d30*/  @!P6 IMAD.MOV R136, RZ, RZ, -R136 ;  /* 0x000000ffff88e224 */ /* 0x000fe200078e0a88 */
[----:B------:R-:W-:Y:S01]  /*8d40*/  ISETP.GT.U32.AND P6, PT, R3, R139, PT ;  /* 0x0000008b0300720c */ /* 0x000fe20003fc4070 */
[----:B------:R-:W-:Y:S02]  /*8d50*/  IMAD.MOV R7, RZ, RZ, -R7 ;  /* 0x000000ffff077224 */ /* 0x000fe400078e0a07 */
[----:B------:R-:W-:Y:S02]  /*8d60*/  IMAD.MOV R8, RZ, RZ, -R8 ;  /* 0x000000ffff087224 */ /* 0x000fe400078e0a08 */
[----:B------:R-:W-:Y:S01]  /*8d70*/  @!P1 IMAD.IADD R137, R137, 0x1, -R3 ;  /* 0x0000000189899824 */ /* 0x000fe200078e0a03 */
[----:B------:R-:W-:Y:S01]  /*8d80*/  ISETP.GE.AND P1, PT, R143, RZ, PT ;  /* 0x000000ff8f00720c */ /* 0x000fe20003f26270 */
[C---:B------:R-:W-:Y:S01]  /*8d90*/  IMAD R140, R3.reuse, R7, R140 ;  /* 0x00000007038c7224 */ /* 0x040fe200078e028c */
[----:B------:R-:W-:Y:S01]  /*8da0*/  IABS R143, R147 ;  /* 0x00000093008f7213 */ /* 0x000fe20000000000 */
[----:B------:R-:W-:-:S02]  /*8db0*/  IMAD R141, R3, R8, R141 ;  /* 0x00000008038d7224 */ /* 0x000fc400078e028d */
[----:B------:R-:W-:Y:S01]  /*8dc0*/  @!P2 IMAD.IADD R138, R138, 0x1, -R3 ;  /* 0x000000018a8aa824 */ /* 0x000fe200078e0a03 */
[C---:B------:R-:W-:Y:S01]  /*8dd0*/  ISETP.GT.U32.AND P2, PT, R3.reuse, R140, PT ;  /* 0x0000008c0300720c */ /* 0x040fe20003f44070 */
[----:B------:R-:W-:Y:S01]  /*8de0*/  @!P4 IMAD.MOV R137, RZ, RZ, -R137 ;  /* 0x000000ffff89c224 */ /* 0x000fe200078e0a89 */
[----:B------:R-:W-:Y:S01]  /*8df0*/  ISETP.GT.U32.AND P4, PT, R3, R141, PT ;  /* 0x0000008d0300720c */ /* 0x000fe20003f84070 */
[----:B------:R-:W-:Y:S02]  /*8e00*/  @!P6 IMAD.IADD R139, R139, 0x1, -R3 ;  /* 0x000000018b8be824 */ /* 0x000fe400078e0a03 */
[----:B------:R-:W-:-:S03]  /*8e10*/  IMAD.HI.U32 R7, R2, R142, RZ ;  /* 0x0000008e02077227 */ /* 0x000fc600078e00ff */
[----:B------:R-:W-:Y:S01]  /*8e20*/  ISETP.GT.U32.AND P6, PT, R3, R139, PT ;  /* 0x0000008b0300720c */ /* 0x000fe20003fc4070 */
[----:B------:R-:W-:Y:S02]  /*8e30*/  VIADD R8, R6, 0xde ;  /* 0x000000de06087836 */ /* 0x000fe40000000000 */
[----:B------:R-:W-:Y:S02]  /*8e40*/  IMAD.MOV R7, RZ, RZ, -R7 ;  /* 0x000000ffff077224 */ /* 0x000fe400078e0a07 */
[--C-:B------:R-:W-:Y:S01]  /*8e50*/  @!P2 IMAD.IADD R140, R140, 0x1, -R3.reuse ;  /* 0x000000018c8ca824 */ /* 0x100fe200078e0a03 */
[----:B------:R-:W-:Y:S01]  /*8e60*/  IABS R145, R8 ;  /* 0x0000000800917213 */ /* 0x000fe20000000000 */
[----:B------:R-:W-:Y:S02]  /*8e70*/  @!P4 IMAD.IADD R141, R141, 0x1, -R3 ;  /* 0x000000018d8dc824 */ /* 0x000fe400078e0a03 */
[C---:B------:R-:W-:Y:S01]  /*8e80*/  IMAD R142, R3.reuse, R7, R142 ;  /* 0x00000007038e7224 */ /* 0x040fe200078e028e */
[C---:B------:R-:W-:Y:S01]  /*8e90*/  ISETP.GT.U32.AND P2, PT, R3.reuse, R140, PT ;  /* 0x0000008c0300720c */ /* 0x040fe20003f44070 */
[----:B------:R-:W-:Y:S01]  /*8ea0*/  IMAD.HI.U32 R7, R2, R143, RZ ;  /* 0x0000008f02077227 */ /* 0x000fe200078e00ff */
[----:B------:R-:W-:-:S03]  /*8eb0*/  ISETP.GT.U32.AND P4, PT, R3, R141, PT ;  /* 0x0000008d0300720c */ /* 0x000fc60003f84070 */
[----:B------:R-:W-:Y:S01]  /*8ec0*/  @!P5 IMAD.MOV R138, RZ, RZ, -R138 ;  /* 0x000000ffff8ad224 */ /* 0x000fe200078e0a8a */
[----:B------:R-:W-:Y:S01]  /*8ed0*/  ISETP.GE.AND P5, PT, R8, RZ, PT ;  /* 0x000000ff0800720c */ /* 0x000fe20003fa6270 */
[----:B------:R-:W-:Y:S01]  /*8ee0*/  @!P6 IMAD.IADD R139, R139, 0x1, -R3 ;  /* 0x000000018b8be824 */ /* 0x000fe200078e0a03 */
[----:B------:R-:W-:Y:S01]  /*8ef0*/  ISETP.GT.U32.AND P6, PT, R3, R142, PT ;  /* 0x0000008e0300720c */ /* 0x000fe20003fc4070 */
[----:B------:R-:W-:-:S04]  /*8f00*/  IMAD.HI.U32 R8, R2, R145, RZ ;  /* 0x0000009102087227 */ /* 0x000fc800078e00ff */
[----:B------:R-:W-:Y:S01]  /*8f10*/  IMAD.MOV R144, RZ, RZ, -R7 ;  /* 0x000000ffff907224 */ /* 0x000fe200078e0a07 */
[----:B------:R-:W-:Y:S01]  /*8f20*/  LOP3.LUT R7, R5, 0xdc, RZ, 0xfc, !PT ;  /* 0x000000dc05077812 */ /* 0x000fe200078efcff */
[----:B------:R-:W-:Y:S02]  /*8f30*/  IMAD.MOV R8, RZ, RZ, -R8 ;  /* 0x000000ffff087224 */ /* 0x000fe400078e0a08 */
[----:B------:R-:W-:Y:S02]  /*8f40*/  IMAD R143, R3, R144, R143 ;  /* 0x00000090038f7224 */ /* 0x000fe400078e028f */
[----:B------:R-:W-:Y:S01]  /*8f50*/  @!P2 IMAD.IADD R140, R140, 0x1, -R3 ;  /* 0x000000018c8ca824 */ /* 0x000fe200078e0a03 */
[----:B------:R-:W-:Y:S01]  /*8f60*/  ISETP.GE.AND P2, PT, R147, RZ, PT ;  /* 0x000000ff9300720c */ /* 0x000fe20003f46270 */
[----:B------:R-:W-:Y:S01]  /*8f70*/  IMAD R144, R3, R8, R145 ;  /* 0x0000000803907224 */ /* 0x000fe200078e0291 */
[----:B------:R-:W-:Y:S01]  /*8f80*/  LOP3.LUT R8, R5, 0xda, RZ, 0xfc, !PT ;  /* 0x000000da05087812 */ /* 0x000fe200078efcff */
[--C-:B------:R-:W-:Y:S01]  /*8f90*/  @!P4 IMAD.IADD R141, R141, 0x1, -R3.reuse ;  /* 0x000000018d8dc824 */ /* 0x100fe200078e0a03 */
[C---:B------:R-:W-:Y:S01]  /*8fa0*/  ISETP.GT.U32.AND P4, PT, R3.reuse, R143, PT ;  /* 0x0000008f0300720c */ /* 0x040fe20003f84070 */
[----:B------:R-:W-:Y:S01]  /*8fb0*/  @!P6 IMAD.IADD R142, R142, 0x1, -R3 ;  /* 0x000000018e8ee824 */ /* 0x000fe200078e0a03 */
[----:B------:R-:W-:Y:S01]  /*8fc0*/  IABS R145, R7 ;  /* 0x0000000700917213 */ /* 0x000fe20000000000 */
[----:B------:R-:W-:Y:S01]  /*8fd0*/  @!P3 IMAD.MOV R140, RZ, RZ, -R140 ;  /* 0x000000ffff8cb224 */ /* 0x000fe200078e0a8c */
[C---:B------:R-:W-:Y:S01]  /*8fe0*/  ISETP.GT.U32.AND P3, PT, R3.reuse, R144, PT ;  /* 0x000000900300720c */ /* 0x040fe20003f64070 */
[----:B------:R-:W-:Y:S01]  /*8ff0*/  @!P1 IMAD.MOV R141, RZ, RZ, -R141 ;  /* 0x000000ffff8d9224 */ /* 0x000fe200078e0a8d */
[----:B------:R-:W-:Y:S01]  /*9000*/  ISETP.GT.U32.AND P6, PT, R3, R142, PT ;  /* 0x0000008e0300720c */ /* 0x000fe20003fc4070 */
[----:B------:R-:W-:Y:S01]  /*9010*/  @!P0 IMAD.MOV R139, RZ, RZ, -R139 ;  /* 0x000000ffff8b8224 */ /* 0x000fe200078e0a8b */
[----:B------:R-:W-:-:S02]  /*9020*/  IABS R147, R8 ;  /* 0x0000000800937213 */ /* 0x000fc40000000000 */
[----:B------:R-:W-:Y:S01]  /*9030*/  ISETP.GE.AND P1, PT, R7, RZ, PT ;  /* 0x000000ff0700720c */ /* 0x000fe20003f26270 */
[----:B------:R-:W-:Y:S01]  /*9040*/  IMAD.HI.U32 R7, R2, R145, RZ ;  /* 0x0000009102077227 */ /* 0x000fe200078e00ff */
[----:B------:R-:W-:-:S03]  /*9050*/  ISETP.GE.AND P0, PT, R146, RZ, PT ;  /* 0x000000ff9200720c */ /* 0x000fc60003f06270 */
[--C-:B------:R-:W-:Y:S02]  /*9060*/  @!P4 IMAD.IADD R143, R143, 0x1, -R3.reuse ;  /* 0x000000018f8fc824 */ /* 0x100fe400078e0a03 */
[--C-:B------:R-:W-:Y:S02]  /*9070*/  @!P3 IMAD.IADD R144, R144, 0x1, -R3.reuse ;  /* 0x000000019090b824 */ /* 0x100fe400078e0a03 */
[----:B------:R-:W-:Y:S01]  /*9080*/  @!P6 IMAD.IADD R142, R142, 0x1, -R3 ;  /* 0x000000018e8ee824 */ /* 0x000fe200078e0a03 */
[C---:B------:R-:W-:Y:S01]  /*9090*/  ISETP.GT.U32.AND P4, PT, R3.reuse, R143, PT ;  /* 0x0000008f0300720c */ /* 0x040fe20003f84070 */
[----:B------:R-:W-:Y:S01]  /*90a0*/  IMAD.MOV R146, RZ, RZ, -R7 ;  /* 0x000000ffff927224 */ /* 0x000fe200078e0a07 */
[----:B------:R-:W-:Y:S01]  /*90b0*/  ISETP.GE.AND P6, PT, R8, RZ, PT ;  /* 0x000000ff0800720c */ /* 0x000fe20003fc6270 */
[----:B------:R-:W-:Y:S01]  /*90c0*/  IMAD.HI.U32 R8, R2, R147, RZ ;  /* 0x0000009302087227 */ /* 0x000fe200078e00ff */
[----:B------:R-:W-:-:S03]  /*90d0*/  ISETP.GT.U32.AND P3, PT, R3, R144, PT ;  /* 0x000000900300720c */ /* 0x000fc60003f64070 */
[----:B------:R-:W-:Y:S02]  /*90e0*/  IMAD.MOV R8, RZ, RZ, -R8 ;  /* 0x000000ffff087224 */ /* 0x000fe400078e0a08 */
[C---:B------:R-:W-:Y:S02]  /*90f0*/  IMAD R145, R3.reuse, R146, R145 ;  /* 0x0000009203917224 */ /* 0x040fe400078e0291 */
[----:B------:R-:W-:Y:S02]  /*9100*/  IMAD R146, R3, R8, R147 ;  /* 0x0000000803927224 */ /* 0x000fe400078e0293 */
[----:B------:R-:W-:Y:S01]  /*9110*/  @!P4 IMAD.IADD R143, R143, 0x1, -R3 ;  /* 0x000000018f8fc824 */ /* 0x000fe200078e0a03 */
[----:B------:R-:W-:Y:S01]  /*9120*/  ISETP.GT.U32.AND P4, PT, R3, R145, PT ;  /* 0x000000910300720c */ /* 0x000fe20003f84070 */
[----:B------:R-:W-:-:S04]  /*9130*/  IMAD.HI.U32 R7, R2, R148, RZ ;  /* 0x0000009402077227 */ /* 0x000fc800078e00ff */
[----:B------:R-:W-:Y:S01]  /*9140*/  @!P3 IMAD.IADD R144, R144, 0x1, -R3 ;  /* 0x000000019090b824 */ /* 0x000fe200078e0a03 */
[----:B------:R-:W-:Y:S01]  /*9150*/  ISETP.GT.U32.AND P3, PT, R3, R146, PT ;  /* 0x000000920300720c */ /* 0x000fe20003f64070 */
[----:B------:R-:W-:Y:S01]  /*9160*/  @!P0 IMAD.MOV R142, RZ, RZ, -R142 ;  /* 0x000000ffff8e8224 */ /* 0x000fe200078e0a8e */
[----:B------:R-:W-:Y:S01]  /*9170*/  ISETP.GE.AND P0, PT, R149, RZ, PT ;  /* 0x000000ff9500720c */ /* 0x000fe20003f06270 */
[----:B------:R-:W-:Y:S01]  /*9180*/  IMAD.MOV R7, RZ, RZ, -R7 ;  /* 0x000000ffff077224 */ /* 0x000fe200078e0a07 */
[----:B------:R-:W-:Y:S01]  /*9190*/  IABS R149, R153 ;  /* 0x0000009900957213 */ /* 0x000fe20000000000 */
[----:B------:R-:W-:-:S04]  /*91a0*/  IMAD.HI.U32 R8, R2, R150, RZ ;  /* 0x0000009602087227 */ /* 0x000fc800078e00ff */
[--C-:B------:R-:W-:Y:S02]  /*91b0*/  @!P4 IMAD.IADD R145, R145, 0x1, -R3.reuse ;  /* 0x000000019191c824 */ /* 0x100fe400078e0a03 */
[C---:B------:R-:W-:Y:S02]  /*91c0*/  IMAD R147, R3.reuse, R7, R148 ;  /* 0x0000000703937224 */ /* 0x040fe400078e0294 */
[----:B------:R-:W-:Y:S01]  /*91d0*/  @!P3 IMAD.IADD R146, R146, 0x1, -R3 ;  /* 0x000000019292b824 */ /* 0x000fe200078e0a03 */
[C---:B------:R-:W-:Y:S01]  /*91e0*/  ISETP.GT.U32.AND P3, PT, R3.reuse, R145, PT ;  /* 0x000000910300720c */ /* 0x040fe20003f64070 */
[----:B------:R-:W-:Y:S01]  /*91f0*/  IMAD.HI.U32 R7, R2, R149, RZ ;  /* 0x0000009502077227 */ /* 0x000fe200078e00ff */
[----:B------:R-:W-:-:S03]  /*9200*/  ISETP.GT.U32.AND P4, PT, R3, R147, PT ;  /* 0x000000930300720c */ /* 0x000fc60003f84070 */
[----:B------:R-:W-:Y:S02]  /*9210*/  IMAD.MOV R148, RZ, RZ, -R7 ;  /* 0x000000ffff947224 */ /* 0x000fe400078e0a07 */
[----:B------:R-:W-:Y:S02]  /*9220*/  IMAD.MOV R8, RZ, RZ, -R8 ;  /* 0x000000ffff087224 */ /* 0x000fe400078e0a08 */
[C---:B------:R-:W-:Y:S02]  /*9230*/  IMAD R148, R3.reuse, R148, R149 ;  /* 0x0000009403947224 */ /* 0x040fe400078e0295 */
[----:B------:R-:W-:Y:S02]  /*9240*/  IMAD R149, R3, R8, R150 ;  /* 0x0000000803957224 */ /* 0x000fe400078e0296 */
[----:B------:R-:W-:Y:S01]  /*9250*/  @!P3 IMAD.IADD R145, R145, 0x1, -R3 ;  /* 0x000000019191b824 */ /* 0x000fe200078e0a03 */
[C---:B------:R-:W-:Y:S01]  /*9260*/  ISETP.GT.U32.AND P3, PT, R3.reuse, R148, PT ;  /* 0x000000940300720c */ /* 0x040fe20003f64070 */
[----:B------:R-:W-:Y:S01]  /*9270*/  @!P5 IMAD.MOV R144, RZ, RZ, -R144 ;  /* 0x000000ffff90d224 */ /* 0x000fe200078e0a90 */
[----:B------:R-:W-:Y:S01]  /*9280*/  ISETP.GT.U32.AND P5, PT, R3, R149, PT ;  /* 0x000000950300720c */ /* 0x000fe20003fa4070 */
[----:B------:R-:W-:-:S04]  /*9290*/  IMAD.HI.U32 R7, R2, R151, RZ ;  /* 0x0000009702077227 */ /* 0x000fc800078e00ff */
[----:B------:R-:W-:Y:S02]  /*92a0*/  IMAD.MOV.U32 R8, RZ, RZ, R152 ;  /* 0x000000ffff087224 */ /* 0x000fe400078e0098 */
[----:B------:R-:W-:Y:S02]  /*92b0*/  IMAD.MOV R150, RZ, RZ, -R7 ;  /* 0x000000ffff967224 */ /* 0x000fe400078e0a07 */
[----:B------:R-:W-:-:S04]  /*92c0*/  IMAD.HI.U32 R7, R2, R8, RZ ;  /* 0x0000000802077227 */ /* 0x000fc800078e00ff */
[--C-:B------:R-:W-:Y:S02]  /*92d0*/  @!P3 IMAD.IADD R148, R148, 0x1, -R3.reuse ;  /* 0x000000019494b824 */ /* 0x100fe400078e0a03 */
[----:B------:R-:W-:Y:S02]  /*92e0*/  @!P5 IMAD.IADD R149, R149, 0x1, -R3 ;  /* 0x000000019595d824 */ /* 0x000fe400078e0a03 */
[----:B------:R-:W-:Y:S01]  /*92f0*/  @!P2 IMAD.MOV R143, RZ, RZ, -R143 ;  /* 0x000000ffff8fa224 */ /* 0x000fe200078e0a8f */
[C---:B------:R-:W-:Y:S01]  /*9300*/  ISETP.GT.U32.AND P5, PT, R3.reuse, R148, PT ;  /* 0x000000940300720c */ /* 0x040fe20003fa4070 */
[C---:B------:R-:W-:Y:S01]  /*9310*/  IMAD R150, R3.reuse, R150, R151 ;  /* 0x0000009603967224 */ /* 0x040fe200078e0297 */
[----:B------:R-:W-:Y:S01]  /*9320*/  ISETP.GT.U32.AND P2, PT, R3, R146, PT ;  /* 0x000000920300720c */ /* 0x000fe20003f44070 */
[----:B------:R-:W-:Y:S02]  /*9330*/  IMAD.MOV R151, RZ, RZ, -R7 ;  /* 0x000000ffff977224 */ /* 0x000fe400078e0a07 */
[----:B------:R-:W-:-:S02]  /*9340*/  @!P4 IMAD.IADD R147, R147, 0x1, -R3 ;  /* 0x000000019393c824 */ /* 0x000fc400078e0a03 */
[----:B------:R-:W-:Y:S02]  /*9350*/  VIADD R7, R6, 0xce ;  /* 0x000000ce06077836 */ /* 0x000fe40000000000 */
[C---:B------:R-:W-:Y:S01]  /*9360*/  IMAD R151, R3.reuse, R151, R8 ;  /* 0x0000009703977224 */ /* 0x040fe200078e0208 */
[C---:B------:R-:W-:Y:S01]  /*9370*/  ISETP.GT.U32.AND P4, PT, R3.reuse, R147, PT ;  /* 0x000000930300720c */ /* 0x040fe20003f84070 */
[----:B------:R-:W-:Y:S01]  /*9380*/  @!P1 IMAD.MOV R145, RZ, RZ, -R145 ;  /* 0x000000ffff919224 */ /* 0x000fe200078e0a91 */
[----:B------:R-:W-:Y:S01]  /*9390*/  IABS R152, R7 ;  /* 0x0000000700987213 */ /* 0x000fe20000000000 */
[--C-:B------:R-:W-:Y:S01]  /*93a0*/  @!P5 IMAD.IADD R148, R148, 0x1, -R3.reuse ;  /* 0x000000019494d824 */ /* 0x100fe200078e0a03 */
[----:B------:R-:W-:Y:S01]  /*93b0*/  ISETP.GT.U32.AND P5, PT, R3, R151, PT ;  /* 0x000000970300720c */ /* 0x000fe20003fa4070 */
[----:B------:R-:W-:Y:S01]  /*93c0*/  @!P2 IMAD.IADD R146, R146, 0x1, -R3 ;  /* 0x000000019292a824 */ /* 0x000fe200078e0a03 */
[----:B------:R-:W-:Y:S02]  /*93d0*/  ISETP.GE.AND P2, PT, R153, RZ, PT ;  /* 0x000000ff9900720c */ /* 0x000fe40003f46270 */
[----:B------:R-:W-:Y:S01]  /*93e0*/  ISETP.GE.AND P3, PT, R7, RZ, PT ;  /* 0x000000ff0700720c */ /* 0x000fe20003f66270 */
[----:B------:R-:W-:Y:S01]  /*93f0*/  IMAD.HI.U32 R7, R2, R152, RZ ;  /* 0x0000009802077227 */ /* 0x000fe200078e00ff */
[----:B------:R-:W-:-:S02]  /*9400*/  IABS R153, R157 ;  /* 0x0000009d00997213 */ /* 0x000fc40000000000 */
[----:B------:R-:W-:Y:S01]  /*9410*/  ISETP.GT.U32.AND P1, PT, R3, R150, PT ;  /* 0x000000960300720c */ /* 0x000fe20003f24070 */
[----:B------:R-:W-:Y:S02]  /*9420*/  IMAD.MOV R7, RZ, RZ, -R7 ;  /* 0x000000ffff077224 */ /* 0x000fe400078e0a07 */
[--C-:B------:R-:W-:Y:S01]  /*9430*/  @!P4 IMAD.IADD R147, R147, 0x1, -R3.reuse ;  /* 0x000000019393c824 */ /* 0x100fe200078e0a03 */
[----:B------:R-:W-:Y:S01]  /*9440*/  ISETP.GE.AND P4, PT, R154, RZ, PT ;  /* 0x000000ff9a00720c */ /* 0x000fe20003f86270 */
[----:B------:R-:W-:Y:S01]  /*9450*/  IMAD R152, R3, R7, R152 ;  /* 0x0000000703987224 */ /* 0x000fe200078e0298 */
[----:B------:R-:W-:Y:S01]  /*9460*/  IABS R154, R158 ;  /* 0x0000009e009a7213 */ /* 0x000fe20000000000 */
[----:B------:R-:W-:Y:S01]  /*9470*/  @!P5 IMAD.IADD R151, R151, 0x1, -R3 ;  /* 0x000000019797d824 */ /* 0x000fe200078e0a03 */
[----:B------:R-:W-:Y:S01]  /*9480*/  ISETP.GE.AND P5, PT, R157, RZ, PT ;  /* 0x000000ff9d00720c */ /* 0x000fe20003fa6270 */
[----:B------:R-:W-:Y:S01]  /*9490*/  IMAD.HI.U32 R7, R2, R153, RZ ;  /* 0x0000009902077227 */ /* 0x000fe200078e00ff */
[----:B------:R-:W-:-:S03]  /*94a0*/  IABS R157, R161 ;  /* 0x000000a1009d7213 */ /* 0x000fc60000000000 */
[----:B------:R-:W-:Y:S01]  /*94b0*/  @!P2 IMAD.MOV R148, RZ, RZ, -R148 ;  /* 0x000000ffff94a224 */ /* 0x000fe200078e0a94 */
[----:B------:R-:W-:Y:S01]  /*94c0*/  ISETP.GT.U32.AND P2, PT, R3, R151, PT ;  /* 0x000000970300720c */ /* 0x000fe20003f44070 */
[----:B------:R-:W-:Y:S02]  /*94d0*/  IMAD.MOV R8, RZ, RZ, -R7 ;  /* 0x000000ffff087224 */ /* 0x000fe400078e0a07 */
[----:B------:R-:W-:-:S04]  /*94e0*/  IMAD.HI.U32 R7, R2, R154, RZ ;  /* 0x0000009a02077227 */ /* 0x000fc800078e00ff */
[C---:B------:R-:W-:Y:S02]  /*94f0*/  IMAD R153, R3.reuse, R8, R153 ;  /* 0x0000000803997224 */ /* 0x040fe400078e0299 */
[----:B------:R-:W-:Y:S02]  /*9500*/  IMAD.MOV R8, RZ, RZ, -R7 ;  /* 0x000000ffff087224 */ /* 0x000fe400078e0a07 */
[--C-:B------:R-:W-:Y:S02]  /*9510*/  @!P1 IMAD.IADD R150, R150, 0x1, -R3.reuse ;  /* 0x0000000196969824 */ /* 0x100fe400078e0a03 */
[C---:B------:R-:W-:Y:S02]  /*9520*/  IMAD R154, R3.reuse, R8, R154 ;  /* 0x00000008039a7224 */ /* 0x040fe400078e029a */
[----:B------:R-:W-:Y:S01]  /*9530*/  @!P6 IMAD.MOV R146, RZ, RZ, -R146 ;  /* 0x000000ffff92e224 */ /* 0x000fe200078e0a92 */
[----:B------:R-:W-:Y:S01]  /*9540*/  ISETP.GT.U32.AND P6, PT, R3, R149, PT ;  /* 0x000000950300720c */ /* 0x000fe20003fc4070 */
[----:B------:R-:W-:Y:S01]  /*9550*/  @!P2 IMAD.IADD R151, R151, 0x1, -R3 ;  /* 0x000000019797a824 */ /* 0x000fe200078e0a03 */
[C---:B------:R-:W-:Y:S01]  /*9560*/  ISETP.GT.U32.AND P1, PT, R3.reuse, R150, PT ;  /* 0x000000960300720c */ /* 0x040fe20003f24070 */
[----:B------:R-:W-:Y:S01]  /*9570*/  @!P0 IMAD.MOV R147, RZ, RZ, -R147 ;  /* 0x000000ffff938224 */ /* 0x000fe200078e0a93 */
[----:B------:R-:W-:-:S02]  /*9580*/  ISETP.GT.U32.AND P2, PT, R3, R154, PT ;  /* 0x0000009a0300720c */ /* 0x000fc40003f44070 */
[----:B------:R-:W-:Y:S02]  /*9590*/  ISETP.GE.AND P0, PT, R155, RZ, PT ;  /* 0x000000ff9b00720c */ /* 0x000fe40003f06270 */
[----:B------:R-:W-:-:S05]  /*95a0*/  IABS R155, R159 ;  /* 0x0000009f009b7213 */ /* 0x000fca0000000000 */
[--C-:B------:R-:W-:Y:S01]  /*95b0*/  @!P6 IMAD.IADD R149, R149, 0x1, -R3.reuse ;  /* 0x000000019595e824 */ /* 0x100fe200078e0a03 */
[----:B------:R-:W-:Y:S01]  /*95c0*/  ISETP.GE.AND P6, PT, R156, RZ, PT ;  /* 0x000000ff9c00720c */ /* 0x000fe20003fc6270 */
[--C-:B------:R-:W-:Y:S01]  /*95d0*/  @!P1 IMAD.IADD R150, R150, 0x1, -R3.reuse ;  /* 0x0000000196969824 */ /* 0x100fe200078e0a03 */
[----:B------:R-:W-:Y:S01]  /*95e0*/  ISETP.GT.U32.AND P1, PT, R3, R152, PT ;  /* 0x000000980300720c */ /* 0x000fe20003f24070 */
[----:B------:R-:W-:Y:S01]  /*95f0*/  @!P2 IMAD.IADD R154, R154, 0x1, -R3 ;  /* 0x000000019a9aa824 */ /* 0x000fe200078e0a03 */
[----:B------:R-:W-:Y:S01]  /*9600*/  IABS R156, R160 ;  /* 0x000000a0009c7213 */ /* 0x000fe20000000000 */
[----:B------:R-:W-:-:S03]  /*9610*/  IMAD.HI.U32 R7, R2, R155, RZ ;  /* 0x0000009b02077227 */ /* 0x000fc600078e00ff */
[C---:B------:R-:W-:Y:S01]  /*9620*/  ISETP.GT.U32.AND P2, PT, R3.reuse, R154, PT ;  /* 0x0000009a0300720c */ /* 0x040fe20003f44070 */
[----:B------:R-:W-:Y:S01]  /*9630*/  @!P4 IMAD.MOV R149, RZ, RZ, -R149 ;  /* 0x000000ffff95c224 */ /* 0x000fe200078e0a95 */
[----:B------:R-:W-:Y:S01]  /*9640*/  ISETP.GT.U32.AND P4, PT, R3, R153, PT ;  /* 0x000000990300720c */ /* 0x000fe20003f84070 */
[----:B------:R-:W-:Y:S02]  /*9650*/  IMAD.MOV R8, RZ, RZ, -R7 ;  /* 0x000000ffff087224 */ /* 0x000fe400078e0a07 */
[----:B------:R-:W-:-:S04]  /*9660*/  IMAD.HI.U32 R7, R2, R156, RZ ;  /* 0x0000009c02077227 */ /* 0x000fc800078e00ff */
[----:B------:R-:W-:Y:S02]  /*9670*/  IMAD.MOV R7, RZ, RZ, -R7 ;  /* 0x000000ffff077224 */ /* 0x000fe400078e0a07 */
[--C-:B------:R-:W-:Y:S02]  /*9680*/  @!P1 IMAD.IADD R152, R152, 0x1, -R3.reuse ;  /* 0x0000000198989824 */ /* 0x100fe400078e0a03 */
[----:B------:R-:W-:Y:S02]  /*9690*/  IMAD R156, R3, R7, R156 ;  /* 0x00000007039c7224 */ /* 0x000fe400078e029c */
[--C-:B------:R-:W-:Y:S01]  /*96a0*/  @!P4 IMAD.IADD R153, R153, 0x1, -R3.reuse ;  /* 0x000000019999c824 */ /* 0x100fe200078e0a03 */
[C---:B------:R-:W-:Y:S01]  /*96b0*/  ISETP.GT.U32.AND P1, PT, R3.reuse, R152, PT ;  /* 0x000000980300720c */ /* 0x040fe20003f24070 */
[----:B------:R-:W-:Y:S01]  /*96c0*/  @!P2 IMAD.IADD R154, R154, 0x1, -R3 ;  /* 0x000000019a9aa824 */ /* 0x000fe200078e0a03 */
[C---:B------:R-:W-:Y:S01]  /*96d0*/  ISETP.GT.U32.AND P2, PT, R3.reuse, R156, PT ;  /* 0x0000009c0300720c */ /* 0x040fe20003f44070 */
[----:B------:R-:W-:Y:S01]  /*96e0*/  @!P0 IMAD.MOV R150, RZ, RZ, -R150 ;  /* 0x000000ffff968224 */ /* 0x000fe200078e0a96 */
[----:B------:R-:W-:Y:S01]  /*96f0*/  ISETP.GE.AND P0, PT, R158, RZ, PT ;  /* 0x000000ff9e00720c */ /* 0x000fe20003f06270 */
[C---:B------:R-:W-:Y:S01]  /*9700*/  IMAD R155, R3.reuse, R8, R155 ;  /* 0x00000008039b7224 */ /* 0x040fe200078e029b */
[----:B------:R-:W-:Y:S01]  /*9710*/  ISETP.GT.U32.AND P4, PT, R3, R153, PT ;  /* 0x000000990300720c */ /* 0x000fe20003f84070 */
[----:B------:R-:W-:Y:S01]  /*9720*/  IMAD.HI.U32 R8, R2, R157, RZ ;  /* 0x0000009d02087227 */ /* 0x000fe200078e00ff */
[----:B------:R-:W-:-:S03]  /*9730*/  IABS R158, R162 ;  /* 0x000000a2009e7213 */ /* 0x000fc60000000000 */
[----:B------:R-:W-:Y:S01]  /*9740*/  @!P6 IMAD.MOV R151, RZ, RZ, -R151 ;  /* 0x000000ffff97e224 */ /* 0x000fe200078e0a97 */
[----:B------:R-:W-:Y:S01]  /*9750*/  ISETP.GT.U32.AND P6, PT, R3, R155, PT ;  /* 0x0000009b0300720c */ /* 0x000fe20003fc4070 */
[----:B------:R-:W-:-:S04]  /*9760*/  IMAD.HI.U32 R7, R2, R158, RZ ;  /* 0x0000009e02077227 */ /* 0x000fc800078e00ff */
[--C-:B------:R-:W-:Y:S01]  /*9770*/  @!P1 IMAD.IADD R152, R152, 0x1, -R3.reuse ;  /* 0x0000000198989824 */ /* 0x100fe200078e0a03 */
[----:B------:R-:W-:Y:S01]  /*9780*/  ISETP.GE.AND P1, PT, R159, RZ, PT ;  /* 0x000000ff9f00720c */ /* 0x000fe20003f26270 */
[----:B------:R-:W-:Y:S01]  /*9790*/  IMAD.MOV R8, RZ, RZ, -R8 ;  /* 0x000000ffff087224 */ /* 0x000fe200078e0a08 */
[----:B------:R-:W-:Y:S01]  /*97a0*/  IABS R159, R164 ;  /* 0x000000a4009f7213 */ /* 0x000fe20000000000 */
[----:B------:R-:W-:Y:S02]  /*97b0*/  @!P2 IMAD.IADD R156, R156, 0x1, -R3 ;  /* 0x000000019c9ca824 */ /* 0x000fe400078e0a03 */
[----:B------:R-:W-:Y:S02]  /*97c0*/  IMAD.MOV R7, RZ, RZ, -R7 ;  /* 0x000000ffff077224 */ /* 0x000fe400078e0a07 */
[C---:B------:R-:W-:Y:S01]  /*97d0*/  IMAD R157, R3.reuse, R8, R157 ;  /* 0x00000008039d7224 */ /* 0x040fe200078e029d */
[----:B------:R-:W-:Y:S01]  /*97e0*/  ISETP.GT.U32.AND P2, PT, R3, R156, PT ;  /* 0x0000009c0300720c */ /* 0x000fe20003f44070 */
[----:B------:R-:W-:Y:S01]  /*97f0*/  @!P4 IMAD.IADD R153, R153, 0x1, -R3 ;  /* 0x000000019999c824 */ /* 0x000fe200078e0a03 */
[----:B------:R-:W-:Y:S01]  /*9800*/  ISETP.GE.AND P4, PT, R161, RZ, PT ;  /* 0x000000ffa100720c */ /* 0x000fe20003f86270 */
[----:B------:R-:W-:Y:S01]  /*9810*/  VIADD R8, R6, 0xbe ;  /* 0x000000be06087836 */ /* 0x000fe20000000000 */
[----:B------:R-:W-:Y:S01]  /*9820*/  IABS R161, R165 ;  /* 0x000000a500a17213 */ /* 0x000fe20000000000 */
[----:B------:R-:W-:-:S02]  /*9830*/  IMAD R158, R3, R7, R158 ;  /* 0x00000007039e7224 */ /* 0x000fc400078e029e */
[----:B------:R-:W-:-:S04]  /*9840*/  IMAD.HI.U32 R7, R2, R159, RZ ;  /* 0x0000009f02077227 */ /* 0x000fc800078e00ff */
[----:B------:R-:W-:Y:S01]  /*9850*/  @!P3 IMAD.MOV R152, RZ, RZ, -R152 ;  /* 0x000000ffff98b224 */ /* 0x000fe200078e0a98 */
[----:B------:R-:W-:Y:S01]  /*9860*/  ISETP.GE.AND P3, PT, R160, RZ, PT ;  /* 0x000000ffa000720c */ /* 0x000fe20003f66270 */
[----:B------:R-:W-:Y:S01]  /*9870*/  @!P5 IMAD.MOV R153, RZ, RZ, -R153 ;  /* 0x000000ffff99d224 */ /* 0x000fe200078e0a99 */
[----:B------:R-:W-:Y:S01]  /*9880*/  ISETP.GE.AND P5, PT, R8, RZ, PT ;  /* 0x000000ff0800720c */ /* 0x000fe20003fa6270 */
[----:B------:R-:W-:Y:S01]  /*9890*/  @!P6 IMAD.IADD R155, R155, 0x1, -R3 ;  /* 0x000000019b9be824 */ /* 0x000fe200078e0a03 */
[----:B------:R-:W-:Y:S01]  /*98a0*/  IABS R160, R8 ;  /* 0x0000000800a07213 */ /* 0x000fe20000000000 */
[----:B------:R-:W-:Y:S02]  /*98b0*/  IMAD.MOV R8, RZ, RZ, -R7 ;  /* 0x000000ffff087224 */ /* 0x000fe400078e0a07 */
[----:B------:R-:W-:Y:S01]  /*98c0*/  @!P0 IMAD.MOV R154, RZ, RZ, -R154 ;  /* 0x000000ffff9a8224 */ /* 0x000fe200078e0a9a */
[C---:B------:R-:W-:Y:S01]  /*98d0*/  ISETP.GT.U32.AND P6, PT, R3.reuse, R155, PT ;  /* 0x0000009b0300720c */ /* 0x040fe20003fc4070 */
[C---:B------:R-:W-:Y:S01]  /*98e0*/  IMAD R159, R3.reuse, R8, R159 ;  /* 0x00000008039f7224 */ /* 0x040fe200078e029f */
[----:B------:R-:W-:Y:S01]  /*98f0*/  ISETP.GT.U32.AND P0, PT, R3, R157, PT ;  /* 0x0000009d0300720c */ /* 0x000fe20003f04070 */
[----:B------:R-:W-:-:S02]  /*9900*/  @!P2 IMAD.IADD R156, R156, 0x1, -R3 ;  /* 0x000000019c9ca824 */ /* 0x000fc400078e0a03 */
[----:B------:R-:W-:Y:S01]  /*9910*/  IMAD.HI.U32 R7, R2, R160, RZ ;  /* 0x000000a002077227 */ /* 0x000fe200078e00ff */
[----:B------:R-:W-:-:S03]  /*9920*/  ISETP.GT.U32.AND P2, PT, R3, R159, PT ;  /* 0x0000009f0300720c */ /* 0x000fc60003f44070 */
[----:B------:R-:W-:Y:S02]  /*9930*/  IMAD.MOV R7, RZ, RZ, -R7 ;  /* 0x000000ffff077224 */ /* 0x000fe400078e0a07 */
[----:B------:R-:W-:-:S04]  /*9940*/  IMAD.HI.U32 R8, R2, R163, RZ ;  /* 0x000000a302087227 */ /* 0x000fc800078e00ff */
[--C-:B------:R-:W-:Y:S01]  /*9950*/  @!P6 IMAD.IADD R155, R155, 0x1, -R3.reuse ;  /* 0x000000019b9be824 */ /* 0x100fe200078e0a03 */
[----:B------:R-:W-:Y:S01]  /*9960*/  ISETP.GE.AND P6, PT, R162, RZ, PT ;  /* 0x000000ffa200720c */ /* 0x000fe20003fc6270 */
[----:B------:R-:W-:Y:S02]  /*9970*/  @!P0 IMAD.IADD R157, R157, 0x1, -R3 ;  /* 0x000000019d9d8824 */ /* 0x000fe400078e0a03 */
[----:B------:R-:W-:Y:S01]  /*9980*/  @!P1 IMAD.MOV R155, RZ, RZ, -R155 ;  /* 0x000000ffff9b9224 */ /* 0x000fe200078e0a9b */
[----:B------:R-:W-:Y:S01]  /*9990*/  ISETP.GT.U32.AND P1, PT, R3, R158, PT ;  /* 0x0000009e0300720c */ /* 0x000fe20003f24070 */
[----:B------:R-:W-:Y:S01]  /*99a0*/  @!P2 IMAD.IADD R159, R159, 0x1, -R3 ;  /* 0x000000019f9fa824 */ /* 0x000fe200078e0a03 */
[C---:B------:R-:W-:Y:S01]  /*99b0*/  ISETP.GT.U32.AND P0, PT, R3.reuse, R157, PT ;  /* 0x0000009d0300720c */ /* 0x040fe20003f04070 */
[C---:B------:R-:W-:Y:S02]  /*99c0*/  IMAD R160, R3.reuse, R7, R160 ;  /* 0x0000000703a07224 */ /* 0x040fe400078e02a0 */
[----:B------:R-:W-:Y:S01]  /*99d0*/  IMAD.HI.U32 R7, R2, R161, RZ ;  /* 0x000000a102077227 */ /* 0x000fe200078e00ff */
[----:B------:R-:W-:-:S03]  /*99e0*/  ISETP.GT.U32.AND P2, PT, R3, R159, PT ;  /* 0x0000009f0300720c */ /* 0x000fc60003f44070 */
[----:B------:R-:W-:Y:S02]  /*99f0*/  IMAD.MOV R162, RZ, RZ, -R7 ;  /* 0x000000ffffa27224 */ /* 0x000fe400078e0a07 */
[----:B------:R-:W-:Y:S02]  /*9a00*/  IMAD.MOV R8, RZ, RZ, -R8 ;  /* 0x000000ffff087224 */ /* 0x000fe400078e0a08 */
[--C-:B------:R-:W-:Y:S01]  /*9a10*/  @!P1 IMAD.IADD R158, R158, 0x1, -R3.reuse ;  /* 0x000000019e9e9824 */ /* 0x100fe200078e0a03 */
[----:B------:R-:W-:Y:S01]  /*9a20*/  ISETP.GE.AND P1, PT, R164, RZ, PT ;  /* 0x000000ffa400720c */ /* 0x000fe20003f26270 */
[----:B------:R-:W-:Y:S01]  /*9a30*/  @!P0 IMAD.IADD R157, R157, 0x1, -R3 ;  /* 0x000000019d9d8824 */ /* 0x000fe200078e0a03 */
[C---:B------:R-:W-:Y:S01]  /*9a40*/  ISETP.GT.U32.AND P0, PT, R3.reuse, R160, PT ;  /* 0x000000a00300720c */ /* 0x040fe20003f04070 */
[C---:B------:R-:W-:Y:S01]  /*9a50*/  IMAD R161, R3.reuse, R162, R161 ;  /* 0x000000a203a17224 */ /* 0x040fe200078e02a1 */
[----:B------:R-:W-:Y:S01]  /*9a60*/  IABS R164, R167 ;  /* 0x000000a700a47213 */ /* 0x000fe20000000000 */
[----:B------:R-:W-:Y:S01]  /*9a70*/  IMAD R162, R3, R8, R163 ;  /* 0x0000000803a27224 */ /* 0x000fe200078e02a3 */
[----:B------:R-:W-:Y:S01]  /*9a80*/  LOP3.LUT R8, R5, 0xb6, RZ, 0xfc, !PT ;  /* 0x000000b605087812 */ /* 0x000fe200078efcff */
[----:B------:R-:W-:Y:S01]  /*9a90*/  @!P3 IMAD.MOV R156, RZ, RZ, -R156 ;  /* 0x000000ffff9cb224 */ /* 0x000fe200078e0a9c */
[C---:B------:R-:W-:Y:S01]  /*9aa0*/  ISETP.GT.U32.AND P3, PT, R3.reuse, R158, PT ;  /* 0x0000009e0300720c */ /* 0x040fe20003f64070 */
[----:B------:R-:W-:Y:S01]  /*9ab0*/  @!P4 IMAD.MOV R157, RZ, RZ, -R157 ;  /* 0x000000ffff9dc224 */ /* 0x000fe200078e0a9d */
[----:B------:R-:W-:Y:S01]  /*9ac0*/  ISETP.GT.U32.AND P4, PT, R3, R161, PT ;  /* 0x000000a10300720c */ /* 0x000fe20003f84070 */
[----:B------:R-:W-:Y:S01]  /*9ad0*/  @!P2 IMAD.IADD R159, R159, 0x1, -R3 ;  /* 0x000000019f9fa824 */ /* 0x000fe200078e0a03 */
[----:B------:R-:W-:Y:S01]  /*9ae0*/  ISETP.GT.U32.AND P2, PT, R3, R162, PT ;  /* 0x000000a20300720c */ /* 0x000fe20003f44070 */
[----:B------:R-:W-:-:S04]  /*9af0*/  IMAD.HI.U32 R7, R2, R164, RZ ;  /* 0x000000a402077227 */ /* 0x000fc800078e00ff */
[----:B------:R-:W-:Y:S02]  /*9b00*/  IMAD.MOV R7, RZ, RZ, -R7 ;  /* 0x000000ffff077224 */ /* 0x000fe400078e0a07 */
[--C-:B------:R-:W-:Y:S02]  /*9b10*/  @!P0 IMAD.IADD R160, R160, 0x1, -R3.reuse ;  /* 0x00000001a0a08824 */ /* 0x100fe400078e0a03 */
[C---:B------:R-:W-:Y:S02]  /*9b20*/  IMAD R163, R3.reuse, R7, R164 ;  /* 0x0000000703a37224 */ /* 0x040fe400078e02a4 */
[--C-:B------:R-:W-:Y:S01]  /*9b30*/  @!P3 IMAD.IADD R158, R158, 0x1, -R3.reuse ;  /* 0x000000019e9eb824 */ /* 0x100fe200078e0a03 */
[----:B------:R-:W-:Y:S01]  /*9b40*/  ISETP.GT.U32.AND P0, PT, R3, R160, PT ;  /* 0x000000a00300720c */ /* 0x000fe20003f04070 */
[--C-:B------:R-:W-:Y:S01]  /*9b50*/  @!P4 IMAD.IADD R161, R161, 0x1, -R3.reuse ;  /* 0x00000001a1a1c824 */ /* 0x100fe200078e0a03 */
[----:B------:R-:W-:Y:S01]  /*9b60*/  ISETP.GE.AND P3, PT, R165, RZ, PT ;  /* 0x000000ffa500720c */ /* 0x000fe20003f66270 */
[----:B------:R-:W-:Y:S01]  /*9b70*/  @!P2 IMAD.IADD R162, R162, 0x1, -R3 ;  /* 0x00000001a2a2a824 */ /* 0x000fe200078e0a03 */
[----:B------:R-:W-:Y:S01]  /*9b80*/  IABS R165, R8 ;  /* 0x0000000800a57213 */ /* 0x000fe20000000000 */
[----:B------:R-:W-:Y:S01]  /*9b90*/  @!P6 IMAD.MOV R158, RZ, RZ, -R158 ;  /* 0x000000ffff9ee224 */ /* 0x000fe200078e0a9e */
[C---:B------:R-:W-:Y:S01]  /*9ba0*/  ISETP.GT.U32.AND P4, PT, R3.reuse, R163, PT ;  /* 0x000000a30300720c */ /* 0x040fe20003f84070 */
[----:B------:R-:W-:Y:S01]  /*9bb0*/  @!P1 IMAD.MOV R159, RZ, RZ, -R159 ;  /* 0x000000ffff9f9224 */ /* 0x000fe200078e0a9f */
[C---:B------:R-:W-:Y:S01]  /*9bc0*/  ISETP.GT.U32.AND P6, PT, R3.reuse, R162, PT ;  /* 0x000000a20300720c */ /* 0x040fe20003fc4070 */
[----:B------:R-:W-:Y:S01]  /*9bd0*/  IMAD.HI.U32 R7, R2, R165, RZ ;  /* 0x000000a502077227 */ /* 0x000fe200078e00ff */
[----:B------:R-:W-:-:S02]  /*9be0*/  ISETP.GT.U32.AND P2, PT, R3, R161, PT ;  /* 0x000000a10300720c */ /* 0x000fc40003f44070 */
[----:B------:R-:W-:Y:S01]  /*9bf0*/  ISETP.GE.AND P1, PT, R167, RZ, PT ;  /* 0x000000ffa700720c */ /* 0x000fe20003f26270 */
[----:B------:R-:W-:Y:S01]  /*9c00*/  IMAD.MOV R164, RZ, RZ, -R7 ;  /* 0x000000ffffa47224 */ /* 0x000fe200078e0a07 */
[----:B------:R-:W-:Y:S01]  /*9c10*/  IABS R167, R171 ;  /* 0x000000ab00a77213 */ /* 0x000fe20000000000 */
[----:B------:R-:W-:Y:S01]  /*9c20*/  @!P0 IMAD.IADD R160, R160, 0x1, -R3 ;  /* 0x00000001a0a08824 */ /* 0x000fe200078e0a03 */
[----:B------:R-:W-:Y:S01]  /*9c30*/  ISETP.GE.AND P0, PT, R166, RZ, PT ;  /* 0x000000ffa600720c */ /* 0x000fe20003f06270 */
[----:B------:R-:W-:Y:S01]  /*9c40*/  IMAD R164, R3, R164, R165 ;  /* 0x000000a403a47224 */ /* 0x000fe200078e02a5 */
        /* <DEDUP_REMOVED lines=8> */
[----:B------:R-:W-:Y:S01]  /*9cd0*/  IMAD R165, R3, R7, R166 ;  /* 0x0000000703a57224 */ /* 0x000fe200078e02a6 */
[----:B------:R-:W-:Y:S01]  /*9ce0*/  IABS R166, R170 ;  /* 0x000000aa00a67213 */ /* 0x000fe20000000000 */
[----:B------:R-:W-:Y:S02]  /*9cf0*/  @!P3 IMAD.MOV R161, RZ, RZ, -R161 ;  /* 0x000000ffffa1b224 */ /* 0x000fe400078e0aa1 */
[--C-:B------:R-:W-:Y:S01]  /*9d00*/  @!P6 IMAD.IADD R164, R164, 0x1, -R3.reuse ;  /* 0x00000001a4a4e824 */ /* 0x100fe200078e0a03 */
[----:B------:R-:W-:Y:S01]  /*9d10*/  ISETP.GE.AND P6, PT, R168, RZ, PT ;  /* 0x000000ffa800720c */ /* 0x000fe20003fc6270 */
[----:B------:R-:W-:Y:S01]  /*9d20*/  @!P4 IMAD.IADD R163, R163, 0x1, -R3 ;  /* 0x00000001a3a3c824 */ /* 0x000fe200078e0a03 */
[C---:B------:R-:W-:Y:S01]  /*9d30*/  ISETP.GT.U32.AND P4, PT, R3.reuse, R165, PT ;  /* 0x000000a50300720c */ /* 0x040fe20003f84070 */
[----:B------:R-:W-:Y:S01]  /*9d40*/  IMAD.HI.U32 R7, R2, R166, RZ ;  /* 0x000000a602077227 */ /* 0x000fe200078e00ff */
[----:B------:R-:W-:-:S03]  /*9d50*/  ISETP.GT.U32.AND P3, PT, R3, R164, PT ;  /* 0x000000a40300720c */ /* 0x000fc60003f64070 */
[----:B------:R-:W-:Y:S02]  /*9d60*/  IMAD.MOV R7, RZ, RZ, -R7 ;  /* 0x000000ffff077224 */ /* 0x000fe400078e0a07 */
[----:B------:R-:W-:Y:S01]  /*9d70*/  @!P5 IMAD.MOV R160, RZ, RZ, -R160 ;  /* 0x000000ffffa0d224 */ /* 0x000fe200078e0aa0 */
[----:B------:R-:W-:Y:S01]  /*9d80*/  ISETP.GE.AND P5, PT, R8, RZ, PT ;  /* 0x000000ff0800720c */ /* 0x000fe20003fa6270 */
[----:B------:R-:W-:Y:S02]  /*9d90*/  VIADD R8, R6, 0xae ;  /* 0x000000ae06087836 */ /* 0x000fe40000000000 */
[----:B------:R-:W-:Y:S02]  /*9da0*/  IMAD R166, R3, R7, R166 ;  /* 0x0000000703a67224 */ /* 0x000fe400078e02a6 */
[--C-:B------:R-:W-:Y:S01]  /*9db0*/  @!P4 IMAD.IADD R165, R165, 0x1, -R3.reuse ;  /* 0x00000001a5a5c824 */ /* 0x100fe200078e0a03 */
[----:B------:R-:W-:Y:S01]  /*9dc0*/  ISETP.GE.AND P2, PT, R8, RZ, PT ;  /* 0x000000ff0800720c */ /* 0x000fe20003f46270 */
[----:B------:R-:W-:Y:S01]  /*9dd0*/  @!P3 IMAD.IADD R164, R164, 0x1, -R3 ;  /* 0x00000001a4a4b824 */ /* 0x000fe200078e0a03 */
[----:B------:R-:W-:Y:S01]  /*9de0*/  IABS R169, R8 ;  /* 0x0000000800a97213 */ /* 0x000fe20000000000 */
[----:B------:R-:W-:Y:S01]  /*9df0*/  IMAD.HI.U32 R8, R2, R167, RZ ;  /* 0x000000a702087227 */ /* 0x000fe200078e00ff */
[----:B------:R-:W-:-:S02]  /*9e00*/  ISETP.GT.U32.AND P4, PT, R3, R165, PT ;  /* 0x000000a50300720c */ /* 0x000fc40003f84070 */
[----:B------:R-:W-:Y:S01]  /*9e10*/  ISETP.GT.U32.AND P3, PT, R3, R166, PT ;  /* 0x000000a60300720c */ /* 0x000fe20003f64070 */
[----:B------:R-:W-:-:S04]  /*9e20*/  IMAD.HI.U32 R168, R2, R169, RZ ;  /* 0x000000a902a87227 */ /* 0x000fc800078e00ff */
[----:B------:R-:W-:Y:S02]  /*9e30*/  IMAD.MOV R8, RZ, RZ, -R8 ;  /* 0x000000ffff087224 */ /* 0x000fe400078e0a08 */
[----:B------:R-:W-:Y:S02]  /*9e40*/  IMAD.MOV R168, RZ, RZ, -R168 ;  /* 0x000000ffffa87224 */ /* 0x000fe400078e0aa8 */
[----:B------:R-:W-:Y:S01]  /*9e50*/  IMAD R167, R3, R8, R167 ;  /* 0x0000000803a77224 */ /* 0x000fe200078e02a7 */
[----:B------:R-:W-:Y:S01]  /*9e60*/  LOP3.LUT R8, R5, 0xac, RZ, 0xfc, !PT ;  /* 0x000000ac05087812 */ /* 0x000fe200078efcff */
[----:B------:R-:W-:Y:S02]  /*9e70*/  IMAD R168, R3, R168, R169 ;  /* 0x000000a803a87224 */ /* 0x000fe400078e02a9 */
[--C-:B------:R-:W-:Y:S01]  /*9e80*/  @!P4 IMAD.IADD R165, R165, 0x1, -R3.reuse ;  /* 0x00000001a5a5c824 */ /* 0x100fe200078e0a03 */
[----:B------:R-:W-:Y:S01]  /*9e90*/  IABS R169, R8 ;  /* 0x0000000800a97213 */ /* 0x000fe20000000000 */
[----:B------:R-:W-:Y:S01]  /*9ea0*/  @!P3 IMAD.IADD R166, R166, 0x1, -R3 ;  /* 0x00000001a6a6b824 */ /* 0x000fe200078e0a03 */
[----:B------:R-:W-:Y:S01]  /*9eb0*/  ISETP.GE.AND P3, PT, R8, RZ, PT ;  /* 0x000000ff0800720c */ /* 0x000fe20003f66270 */
[----:B------:R-:W-:Y:S01]  /*9ec0*/  @!P1 IMAD.MOV R163, RZ, RZ, -R163 ;  /* 0x000000ffffa39224 */ /* 0x000fe200078e0aa3 */
[C---:B------:R-:W-:Y:S01]  /*9ed0*/  ISETP.GT.U32.AND P1, PT, R3.reuse, R167, PT ;  /* 0x000000a70300720c */ /* 0x040fe20003f24070 */
[----:B------:R-:W-:Y:S01]  /*9ee0*/  @!P6 IMAD.MOV R165, RZ, RZ, -R165 ;  /* 0x000000ffffa5e224 */ /* 0x000fe200078e0aa5 */
[C---:B------:R-:W-:Y:S01]  /*9ef0*/  ISETP.GT.U32.AND P6, PT, R3.reuse, R166, PT ;  /* 0x000000a60300720c */ /* 0x040fe20003fc4070 */
[----:B------:R-:W-:Y:S01]  /*9f00*/  IMAD.HI.U32 R7, R2, R169, RZ ;  /* 0x000000a902077227 */ /* 0x000fe200078e00ff */
[----:B------:R-:W-:-:S03]  /*9f10*/  ISETP.GT.U32.AND P4, PT, R3, R168, PT ;  /* 0x000000a80300720c */ /* 0x000fc60003f84070 */
[----:B------:R-:W-:Y:S02]  /*9f20*/  IMAD.MOV R8, RZ, RZ, -R7 ;  /* 0x000000ffff087224 */ /* 0x000fe400078e0a07 */
[----:B------:R-:W-:Y:S01]  /*9f30*/  @!P0 IMAD.MOV R162, RZ, RZ, -R162 ;  /* 0x000000ffffa28224 */ /* 0x000fe200078e0aa2 */
        /* <DEDUP_REMOVED lines=11> */
[--C-:B------:R-:W-:Y:S01]  /*9ff0*/  @!P4 IMAD.IADD R168, R168, 0x1, -R3.reuse ;  /* 0x00000001a8a8c824 */ /* 0x100fe200078e0a03 */
[----:B------:R-:W-:Y:S01]  /*a000*/  IABS R171, R174 ;  /* 0x000000ae00ab7213 */ /* 0x000fe20000000000 */
[----:B------:R-:W-:Y:S02]  /*a010*/  IMAD R170, R3, R8, R170 ;  /* 0x0000000803aa7224 */ /* 0x000fe400078e02aa */
[----:B------:R-:W-:Y:S01]  /*a020*/  @!P6 IMAD.IADD R169, R169, 0x1, -R3 ;  /* 0x00000001a9a9e824 */ /* 0x000fe200078e0a03 */
[C---:B------:R-:W-:Y:S01]  /*a030*/  ISETP.GT.U32.AND P4, PT, R3.reuse, R168, PT ;  /* 0x000000a80300720c */ /* 0x040fe20003f84070 */
[----:B------:R-:W-:Y:S01]  /*a040*/  IMAD.HI.U32 R7, R2, R171, RZ ;  /* 0x000000ab02077227 */ /* 0x000fe200078e00ff */
[----:B------:R-:W-:-:S03]  /*a050*/  ISETP.GT.U32.AND P6, PT, R3, R170, PT ;  /* 0x000000aa0300720c */ /* 0x000fc60003fc4070 */
[----:B------:R-:W-:Y:S01]  /*a060*/  @!P1 IMAD.IADD R167, R167, 0x1, -R3 ;  /* 0x00000001a7a79824 */ /* 0x000fe200078e0a03 */
[----:B------:R-:W-:Y:S01]  /*a070*/  ISETP.GE.AND P1, PT, R172, RZ, PT ;  /* 0x000000ffac00720c */ /* 0x000fe20003f26270 */
[----:B------:R-:W-:-:S04]  /*a080*/  IMAD.HI.U32 R8, R2, R173, RZ ;  /* 0x000000ad02087227 */ /* 0x000fc800078e00ff */
[----:B------:R-:W-:Y:S01]  /*a090*/  IMAD.MOV R172, RZ, RZ, -R7 ;  /* 0x000000ffffac7224 */ /* 0x000fe200078e0a07 */
[----:B------:R-:W-:Y:S01]  /*a0a0*/  IABS R7, R178 ;  /* 0x000000b200077213 */ /* 0x000fe20000000000 */
[----:B------:R-:W-:Y:S02]  /*a0b0*/  IMAD.MOV R8, RZ, RZ, -R8 ;  /* 0x000000ffff087224 */ /* 0x000fe400078e0a08 */
[C---:B------:R-:W-:Y:S02]  /*a0c0*/  IMAD R171, R3.reuse, R172, R171 ;  /* 0x000000ac03ab7224 */ /* 0x040fe400078e02ab */
[----:B------:R-:W-:Y:S02]  /*a0d0*/  IMAD R172, R3, R8, R173 ;  /* 0x0000000803ac7224 */ /* 0x000fe400078e02ad */
[----:B------:R-:W-:Y:S01]  /*a0e0*/  @!P4 IMAD.IADD R168, R168, 0x1, -R3 ;  /* 0x00000001a8a8c824 */ /* 0x000fe200078e0a03 */
[----:B------:R-:W-:Y:S01]  /*a0f0*/  ISETP.GE.AND P4, PT, R174, RZ, PT ;  /* 0x000000ffae00720c */ /* 0x000fe20003f86270 */
[----:B------:R-:W-:-:S02]  /*a100*/  IMAD.MOV.U32 R173, RZ, RZ, R7 ;  /* 0x000000ffffad7224 */ /* 0x000fc400078e0007 */
[----:B------:R-:W-:Y:S01]  /*a110*/  @!P6 IMAD.IADD R170, R170, 0x1, -R3 ;  /* 0x00000001aaaae824 */ /* 0x000fe200078e0a03 */
[----:B------:R-:W-:Y:S01]  /*a120*/  ISETP.GT.U32.AND P6, PT, R3, R171, PT ;  /* 0x000000ab0300720c */ /* 0x000fe20003fc4070 */
[----:B------:R-:W-:-:S04]  /*a130*/  IMAD.HI.U32 R7, R2, R173, RZ ;  /* 0x000000ad02077227 */ /* 0x000fc800078e00ff */
[----:B------:R-:W-:Y:S01]  /*a140*/  @!P2 IMAD.MOV R168, RZ, RZ, -R168 ;  /* 0x000000ffffa8a224 */ /* 0x000fe200078e0aa8 */
[C---:B------:R-:W-:Y:S01]  /*a150*/  ISETP.GT.U32.AND P2, PT, R3.reuse, R172, PT ;  /* 0x000000ac0300720c */ /* 0x040fe20003f44070 */
[----:B------:R-:W-:Y:S01]  /*a160*/  @!P0 IMAD.MOV R166, RZ, RZ, -R166 ;  /* 0x000000ffffa68224 */ /* 0x000fe200078e0aa6 */
[----:B------:R-:W-:Y:S01]  /*a170*/  ISETP.GT.U32.AND P0, PT, R3, R169, PT ;  /* 0x000000a90300720c */ /* 0x000fe20003f04070 */
[----:B------:R-:W-:-:S04]  /*a180*/  IMAD.HI.U32 R8, R2, R175, RZ ;  /* 0x000000af02087227 */ /* 0x000fc800078e00ff */
[----:B------:R-:W-:Y:S02]  /*a190*/  IMAD.MOV R174, RZ, RZ, -R7 ;  /* 0x000000ffffae7224 */ /* 0x000fe400078e0a07 */
[----:B------:R-:W-:Y:S02]  /*a1a0*/  IMAD.MOV R8, RZ, RZ, -R8 ;  /* 0x000000ffff087224 */ /* 0x000fe400078e0a08 */
[C---:B------:R-:W-:Y:S02]  /*a1b0*/  IMAD R173, R3.reuse, R174, R173 ;  /* 0x000000ae03ad7224 */ /* 0x040fe400078e02ad */
[----:B------:R-:W-:Y:S02]  /*a1c0*/  IMAD R174, R3, R8, R175 ;  /* 0x0000000803ae7224 */ /* 0x000fe400078e02af */
[----:B------:R-:W-:Y:S02]  /*a1d0*/  VIADD R8, R6, 0x9e ;  /* 0x0000009e06087836 */ /* 0x000fe40000000000 */
[----:B------:R-:W-:-:S02]  /*a1e0*/  @!P6 IMAD.IADD R171, R171, 0x1, -R3 ;  /* 0x00000001ababe824 */ /* 0x000fc400078e0a03 */
[----:B------:R-:W-:-:S03]  /*a1f0*/  IMAD.HI.U32 R7, R2, R176, RZ ;  /* 0x000000b002077227 */ /* 0x000fc600078e00ff */
[C---:B------:R-:W-:Y:S01]  /*a200*/  ISETP.GT.U32.AND P6, PT, R3.reuse, R171, PT ;  /* 0x000000ab0300720c */ /* 0x040fe20003fc4070 */
[----:B------:R-:W-:Y:S01]  /*a210*/  @!P5 IMAD.MOV R167, RZ, RZ, -R167 ;  /* 0x000000ffffa7d224 */ /* 0x000fe200078e0aa7 */
[----:B------:R-:W-:Y:S01]  /*a220*/  ISETP.GT.U32.AND P5, PT, R3, R170, PT ;  /* 0x000000aa0300720c */ /* 0x000fe20003fa4070 */
        /* <DEDUP_REMOVED lines=8> */
[----:B------:R-:W-:Y:S01]  /*a2b0*/  IMAD R175, R3, R7, R176 ;  /* 0x0000000703af7224 */ /* 0x000fe200078e02b0 */
[----:B------:R-:W-:Y:S01]  /*a2c0*/  IABS R177, R181 ;  /* 0x000000b500b17213 */ /* 0x000fe20000000000 */
[----:B------:R-:W-:-:S02]  /*a2d0*/  IMAD.MOV.U32 R176, RZ, RZ, R8 ;  /* 0x000000ffffb07224 */ /* 0x000fc400078e0008 */
[----:B------:R-:W-:Y:S01]  /*a2e0*/  @!P5 IMAD.IADD R170, R170, 0x1, -R3 ;  /* 0x00000001aaaad824 */ /* 0x000fe200078e0a03 */
[----:B------:R-:W-:Y:S01]  /*a2f0*/  ISETP.GT.U32.AND P5, PT, R3, R173, PT ;  /* 0x000000ad0300720c */ /* 0x000fe20003fa4070 */
[----:B------:R-:W-:-:S04]  /*a300*/  IMAD.HI.U32 R7, R2, R176, RZ ;  /* 0x000000b002077227 */ /* 0x000fc800078e00ff */
[----:B------:R-:W-:Y:S01]  /*a310*/  @!P6 IMAD.IADD R171, R171, 0x1, -R3 ;  /* 0x00000001ababe824 */ /* 0x000fe200078e0a03 */
[----:B------:R-:W-:Y:S01]  /*a320*/  ISETP.GT.U32.AND P6, PT, R3, R174, PT ;  /* 0x000000ae0300720c */ /* 0x000fe20003fc4070 */
[----:B------:R-:W-:Y:S02]  /*a330*/  IMAD.MOV R7, RZ, RZ, -R7 ;  /* 0x000000ffff077224 */ /* 0x000fe400078e0a07 */
[----:B------:R-:W-:Y:S01]  /*a340*/  @!P3 IMAD.IADD R172, R172, 0x1, -R3 ;  /* 0x00000001acacb824 */ /* 0x000fe200078e0a03 */
[----:B------:R-:W-:Y:S01]  /*a350*/  ISETP.GE.AND P3, PT, R179, RZ, PT ;  /* 0x000000ffb300720c */ /* 0x000fe20003f66270 */
[C---:B------:R-:W-:Y:S01]  /*a360*/  IMAD R176, R3.reuse, R7, R176 ;  /* 0x0000000703b07224 */ /* 0x040fe200078e02b0 */
[----:B------:R-:W-:Y:S01]  /*a370*/  IABS R179, R183 ;  /* 0x000000b700b37213 */ /* 0x000fe20000000000 */
[----:B------:R-:W-:Y:S02]  /*a380*/  @!P0 IMAD.MOV R172, RZ, RZ, -R172 ;  /* 0x000000ffffac8224 */ /* 0x000fe400078e0aac */
[----:B------:R-:W-:Y:S01]  /*a390*/  @!P4 IMAD.MOV R171, RZ, RZ, -R171 ;  /* 0x000000ffffabc224 */ /* 0x000fe200078e0aab */
[----:B------:R-:W-:Y:S01]  /*a3a0*/  ISETP.GT.U32.AND P0, PT, R3, R176, PT ;  /* 0x000000b00300720c */ /* 0x000fe20003f04070 */
[--C-:B------:R-:W-:Y:S01]  /*a3b0*/  @!P5 IMAD.IADD R173, R173, 0x1, -R3.reuse ;  /* 0x00000001adadd824 */ /* 0x100fe200078e0a03 */
[----:B------:R-:W-:Y:S01]  /*a3c0*/  ISETP.GT.U32.AND P4, PT, R3, R175, PT ;  /* 0x000000af0300720c */ /* 0x000fe20003f84070 */
[----:B------:R-:W-:-:S02]  /*a3d0*/  @!P6 IMAD.IADD R174, R174, 0x1, -R3 ;  /* 0x00000001aeaee824 */ /* 0x000fc400078e0a03 */
[----:B------:R-:W-:Y:S01]  /*a3e0*/  @!P1 IMAD.MOV R170, RZ, RZ, -R170 ;  /* 0x000000ffffaa9224 */ /* 0x000fe200078e0aaa */
[C---:B------:R-:W-:Y:S01]  /*a3f0*/  ISETP.GT.U32.AND P5, PT, R3.reuse, R173, PT ;  /* 0x000000ad0300720c */ /* 0x040fe20003fa4070 */
[----:B------:R-:W-:Y:S01]  /*a400*/  IMAD.HI.U32 R8, R2, R177, RZ ;  /* 0x000000b102087227 */ /* 0x000fe200078e00ff */
[----:B------:R-:W-:Y:S02]  /*a410*/  ISETP.GE.AND P1, PT, R178, RZ, PT ;  /* 0x000000ffb200720c */ /* 0x000fe40003f26270 */
[----:B------:R-:W-:Y:S01]  /*a420*/  IABS R178, R182 ;  /* 0x000000b600b27213 */ /* 0x000fe20000000000 */
[----:B------:R-:W-:Y:S01]  /*a430*/  IMAD.MOV R8, RZ, RZ, -R8 ;  /* 0x000000ffff087224 */ /* 0x000fe200078e0a08 */
[----:B------:R-:W-:Y:S01]  /*a440*/  ISETP.GT.U32.AND P6, PT, R3, R174, PT ;  /* 0x000000ae0300720c */ /* 0x000fe20003fc4070 */
[--C-:B------:R-:W-:Y:S02]  /*a450*/  @!P0 IMAD.IADD R176, R176, 0x1, -R3.reuse ;  /* 0x00000001b0b08824 */ /* 0x100fe400078e0a03 */
[----:B------:R-:W-:-:S02]  /*a460*/  @!P4 IMAD.IADD R175, R175, 0x1, -R3 ;  /* 0x00000001afafc824 */ /* 0x000fc400078e0a03 */
[C---:B------:R-:W-:Y:S01]  /*a470*/  IMAD.HI.U32 R7, R2.reuse, R178, RZ ;  /* 0x000000b202077227 */ /* 0x040fe200078e00ff */
[C---:B------:R-:W-:Y:S02]  /*a480*/  ISETP.GT.U32.AND P0, PT, R3.reuse, R176, PT ;  /* 0x000000b00300720c */ /* 0x040fe40003f04070 */
[C---:B------:R-:W-:Y:S01]  /*a490*/  ISETP.GT.U32.AND P4, PT, R3.reuse, R175, PT ;  /* 0x000000af0300720c */ /* 0x040fe20003f84070 */
[----:B------:R-:W-:Y:S02]  /*a4a0*/  IMAD R177, R3, R8, R177 ;  /* 0x0000000803b17224 */ /* 0x000fe400078e02b1 */
[----:B------:R-:W-:-:S04]  /*a4b0*/  IMAD.HI.U32 R8, R2, R179, RZ ;  /* 0x000000b302087227 */ /* 0x000fc800078e00ff */
[----:B------:R-:W-:Y:S02]  /*a4c0*/  IMAD.MOV R7, RZ, RZ, -R7 ;  /* 0x000000ffff077224 */ /* 0x000fe400078e0a07 */
[--C-:B------:R-:W-:Y:S01]  /*a4d0*/  @!P5 IMAD.IADD R173, R173, 0x1, -R3.reuse ;  /* 0x00000001adadd824 */ /* 0x100fe200078e0a03 */
[----:B------:R-:W-:Y:S01]  /*a4e0*/  ISETP.GE.AND P5, PT, R180, RZ, PT ;  /* 0x000000ffb400720c */ /* 0x000fe20003fa6270 */
[----:B------:R-:W-:Y:S01]  /*a4f0*/  @!P6 IMAD.IADD R174, R174, 0x1, -R3 ;  /* 0x00000001aeaee824 */ /* 0x000fe200078e0a03 */
[----:B------:R-:W-:Y:S01]  /*a500*/  IABS R180, R184 ;  /* 0x000000b800b47213 */ /* 0x000fe20000000000 */
[----:B------:R-:W-:Y:S01]  /*a510*/  IMAD.MOV R8, RZ, RZ, -R8 ;  /* 0x000000ffff087224 */ /* 0x000fe200078e0a08 */
[----:B------:R-:W-:Y:S01]  /*a520*/  ISETP.GE.AND P6, PT, R181, RZ, PT ;  /* 0x000000ffb500720c */ /* 0x000fe20003fc6270 */
[C---:B------:R-:W-:Y:S02]  /*a530*/  IMAD R178, R3.reuse, R7, R178 ;  /* 0x0000000703b27224 */ /* 0x040fe400078e02b2 */
[----:B------:R-:W-:Y:S01]  /*a540*/  @!P1 IMAD.MOV R173, RZ, RZ, -R173 ;  /* 0x000000ffffad9224 */ /* 0x000fe200078e0aad */
[C---:B------:R-:W-:Y:S01]  /*a550*/  ISETP.GT.U32.AND P1, PT, R3.reuse, R177, PT ;  /* 0x000000b10300720c */ /* 0x040fe20003f24070 */
[----:B------:R-:W-:-:S02]  /*a560*/  IMAD R179, R3, R8, R179 ;  /* 0x0000000803b37224 */ /* 0x000fc400078e02b3 */
[----:B------:R-:W-:Y:S01]  /*a570*/  @!P3 IMAD.MOV R174, RZ, RZ, -R174 ;  /* 0x000000ffffaeb224 */ /* 0x000fe200078e0aae */
[C---:B------:R-:W-:Y:S01]  /*a580*/  ISETP.GT.U32.AND P3, PT, R3.reuse, R178, PT ;  /* 0x000000b20300720c */ /* 0x040fe20003f64070 */
[--C-:B------:R-:W-:Y:S01]  /*a590*/  @!P0 IMAD.IADD R176, R176, 0x1, -R3.reuse ;  /* 0x00000001b0b08824 */ /* 0x100fe200078e0a03 */
[----:B------:R-:W-:Y:S01]  /*a5a0*/  ISETP.GT.U32.AND P0, PT, R3, R179, PT ;  /* 0x000000b30300720c */ /* 0x000fe20003f04070 */
[----:B------:R-:W-:Y:S01]  /*a5b0*/  @!P4 IMAD.IADD R175, R175, 0x1, -R3 ;  /* 0x00000001afafc824 */ /* 0x000fe200078e0a03 */
[----:B------:R-:W-:Y:S01]  /*a5c0*/  ISETP.GE.AND P4, PT, R182, RZ, PT ;  /* 0x000000ffb600720c */ /* 0x000fe20003f86270 */
[----:B------:R-:W-:Y:S01]  /*a5d0*/  IMAD.HI.U32 R7, R2, R180, RZ ;  /* 0x000000b402077227 */ /* 0x000fe200078e00ff */
[----:B------:R-:W-:-:S03]  /*a5e0*/  IABS R182, R186 ;  /* 0x000000ba00b67213 */ /* 0x000fc60000000000 */
[----:B------:R-:W-:Y:S01]  /*a5f0*/  @!P5 IMAD.MOV R175, RZ, RZ, -R175 ;  /* 0x000000ffffafd224 */ /* 0x000fe200078e0aaf */
[----:B------:R-:W-:Y:S01]  /*a600*/  ISETP.GE.AND P5, PT, R183, RZ, PT ;  /* 0x000000ffb700720c */ /* 0x000fe20003fa6270 */
[--C-:B------:R-:W-:Y:S01]  /*a610*/  @!P1 IMAD.IADD R177, R177, 0x1, -R3.reuse ;  /* 0x00000001b1b19824 */ /* 0x100fe200078e0a03 */
[----:B------:R-:W-:Y:S01]  /*a620*/  LOP3.LUT R183, R5, 0x94, RZ, 0xfc, !PT ;  /* 0x0000009405b77812 */ /* 0x000fe200078efcff */
[----:B------:R-:W-:Y:S02]  /*a630*/  @!P3 IMAD.IADD R178, R178, 0x1, -R3 ;  /* 0x00000001b2b2b824 */ /* 0x000fe400078e0a03 */
[----:B------:R-:W-:Y:S01]  /*a640*/  IMAD.MOV R7, RZ, RZ, -R7 ;  /* 0x000000ffff077224 */ /* 0x000fe200078e0a07 */
[----:B------:R-:W-:Y:S01]  /*a650*/  IABS R181, R183 ;  /* 0x000000b700b57213 */ /* 0x000fe20000000000 */
[----:B------:R-:W-:Y:S01]  /*a660*/  @!P0 IMAD.IADD R179, R179, 0x1, -R3 ;  /* 0x00000001b3b38824 */ /* 0x000fe200078e0a03 */
[C---:B------:R-:W-:Y:S01]  /*a670*/  ISETP.GT.U32.AND P1, PT, R3.reuse, R177, PT ;  /* 0x000000b10300720c */ /* 0x040fe20003f24070 */
[C---:B------:R-:W-:Y:S01]  /*a680*/  IMAD R180, R3.reuse, R7, R180 ;  /* 0x0000000703b47224 */ /* 0x040fe200078e02b4 */
[----:B------:R-:W-:Y:S01]  /*a690*/  ISETP.GT.U32.AND P0, PT, R3, R178, PT ;  /* 0x000000b20300720c */ /* 0x000fe20003f04070 */
[----:B------:R-:W-:-:S03]  /*a6a0*/  IMAD.HI.U32 R7, R2, R181, RZ ;  /* 0x000000b502077227 */ /* 0x000fc600078e00ff */
[C---:B------:R-:W-:Y:S01]  /*a6b0*/  ISETP.GT.U32.AND P3, PT, R3.reuse, R180, PT ;  /* 0x000000b40300720c */ /* 0x040fe20003f64070 */
[----:B------:R-:W-:Y:S02]  /*a6c0*/  IMAD.MOV R8, RZ, RZ, -R7 ;  /* 0x000000ffff087224 */ /* 0x000fe400078e0a07 */
[----:B------:R-:W-:Y:S01]  /*a6d0*/  @!P2 IMAD.MOV R176, RZ, RZ, -R176 ;  /* 0x000000ffffb0a224 */ /* 0x000fe200078e0ab0 */
[C---:B------:R-:W-:Y:S01]  /*a6e0*/  ISETP.GT.U32.AND P2, PT, R3.reuse, R179, PT ;  /* 0x000000b30300720c */ /* 0x040fe20003f44070 */
[----:B------:R-:W-:Y:S02]  /*a6f0*/  IMAD R181, R3, R8, R181 ;  /* 0x0000000803b57224 */ /* 0x000fe400078e02b5 */
[--C-:B------:R-:W-:Y:S01]  /*a700*/  @!P1 IMAD.IADD R177, R177, 0x1, -R3.reuse ;  /* 0x00000001b1b19824 */ /* 0x100fe200078e0a03 */
[----:B------:R-:W-:Y:S01]  /*a710*/  ISETP.GE.AND P1, PT, R184, RZ, PT ;  /* 0x000000ffb800720c */ /* 0x000fe20003f26270 */
[----:B------:R-:W-:Y:S01]  /*a720*/  @!P0 IMAD.IADD R178, R178, 0x1, -R3 ;  /* 0x00000001b2b28824 */ /* 0x000fe200078e0a03 */
[----:B------:R-:W-:Y:S01]  /*a730*/  ISETP.GT.U32.AND P0, PT, R3, R181, PT ;  /* 0x000000b50300720c */ /* 0x000fe20003f04070 */
[----:B------:R-:W-:-:S04]  /*a740*/  IMAD.HI.U32 R7, R2, R182, RZ ;  /* 0x000000b602077227 */ /* 0x000fc800078e00ff */
[----:B------:R-:W-:Y:S01]  /*a750*/  @!P6 IMAD.MOV R177, RZ, RZ, -R177 ;  /* 0x000000ffffb1e224 */ /* 0x000fe200078e0ab1 */
[----:B------:R-:W-:Y:S01]  /*a760*/  ISETP.GE.AND P6, PT, R183, RZ, PT ;  /* 0x000000ffb700720c */ /* 0x000fe20003fc6270 */
[----:B------:R-:W-:Y:S01]  /*a770*/  IMAD.MOV R7, RZ, RZ, -R7 ;  /* 0x000000ffff077224 */ /* 0x000fe200078e0a07 */
[----:B------:R-:W-:Y:S01]  /*a780*/  IABS R183, R187 ;  /* 0x000000bb00b77213 */ /* 0x000fe20000000000 */
[----:B------:R-:W-:Y:S02]  /*a790*/  VIADD R8, R6, 0x8e ;  /* 0x0000008e06087836 */ /* 0x000fe40000000000 */
[----:B------:R-:W-:Y:S02]  /*a7a0*/  IMAD R182, R3, R7, R182 ;  /* 0x0000000703b67224 */ /* 0x000fe400078e02b6 */
[----:B------:R-:W-:Y:S01]  /*a7b0*/  IMAD.HI.U32 R7, R2, R183, RZ ;  /* 0x000000b702077227 */ /* 0x000fe200078e00ff */
[----:B------:R-:W-:-:S03]  /*a7c0*/  IABS R184, R8 ;  /* 0x0000000800b87213 */ /* 0x000fc60000000000 */
[----:B------:R-:W-:Y:S01]  /*a7d0*/  @!P2 IMAD.IADD R179, R179, 0x1, -R3 ;  /* 0x00000001b3b3a824 */ /* 0x000fe200078e0a03 */
[----:B------:R-:W-:Y:S01]  /*a7e0*/  ISETP.GE.AND P2, PT, R8, RZ, PT ;  /* 0x000000ff0800720c */ /* 0x000fe20003f46270 */
[----:B------:R-:W-:Y:S02]  /*a7f0*/  IMAD.MOV R8, RZ, RZ, -R7 ;  /* 0x000000ffff087224 */ /* 0x000fe400078e0a07 */
[--C-:B------:R-:W-:Y:S01]  /*a800*/  @!P0 IMAD.IADD R181, R181, 0x1, -R3.reuse ;  /* 0x00000001b5b58824 */ /* 0x100fe200078e0a03 */
[----:B------:R-:W-:Y:S01]  /*a810*/  ISETP.GE.AND P0, PT, R186, RZ, PT ;  /* 0x000000ffba00720c */ /* 0x000fe20003f06270 */
[----:B------:R-:W-:Y:S01]  /*a820*/  @!P3 IMAD.IADD R180, R180, 0x1, -R3 ;  /* 0x00000001b4b4b824 */ /* 0x000fe200078e0a03 */
[----:B------:R-:W-:Y:S01]  /*a830*/  IABS R186, R190 ;  /* 0x000000be00ba7213 */ /* 0x000fe20000000000 */
[C---:B------:R-:W-:Y:S02]  /*a840*/  IMAD R183, R3.reuse, R8, R183 ;  /* 0x0000000803b77224 */ /* 0x040fe400078e02b7 */
[----:B------:R-:W-:Y:S01]  /*a850*/  @!P4 IMAD.MOV R178, RZ, RZ, -R178 ;  /* 0x000000ffffb2c224 */ /* 0x000fe200078e0ab2 */
[C---:B------:R-:W-:Y:S01]  /*a860*/  ISETP.GT.U32.AND P4, PT, R3.reuse, R181, PT ;  /* 0x000000b50300720c */ /* 0x040fe20003f84070 */
[----:B------:R-:W-:Y:S01]  /*a870*/  IMAD.HI.U32 R7, R2, R184, RZ ;  /* 0x000000b802077227 */ /* 0x000fe200078e00ff */
[----:B------:R-:W-:-:S03]  /*a880*/  ISETP.GT.U32.AND P3, PT, R3, R180, PT ;  /* 0x000000b40300720c */ /* 0x000fc60003f64070 */
[----:B------:R-:W-:Y:S01]  /*a890*/  @!P5 IMAD.MOV R179, RZ, RZ, -R179 ;  /* 0x000000ffffb3d224 */ /* 0x000fe200078e0ab3 */
[----:B------:R-:W-:Y:S01]  /*a8a0*/  ISETP.GT.U32.AND P5, PT, R3, R183, PT ;  /* 0x000000b70300720c */ /* 0x000fe20003fa4070 */
[----:B------:R-:W-:-:S04]  /*a8b0*/  IMAD.HI.U32 R8, R2, R185, RZ ;  /* 0x000000b902087227 */ /* 0x000fc800078e00ff */
[----:B------:R-:W-:Y:S02]  /*a8c0*/  IMAD.MOV R7, RZ, RZ, -R7 ;  /* 0x000000ffff077224 */ /* 0x000fe400078e0a07 */
[----:B------:R-:W-:Y:S02]  /*a8d0*/  IMAD.MOV R8, RZ, RZ, -R8 ;  /* 0x000000ffff087224 */ /* 0x000fe400078e0a08 */
[C---:B------:R-:W-:Y:S02]  /*a8e0*/  IMAD R184, R3.reuse, R7, R184 ;  /* 0x0000000703b87224 */ /* 0x040fe400078e02b8 */
[----:B------:R-:W-:Y:S02]  /*a8f0*/  IMAD R185, R3, R8, R185 ;  /* 0x0000000803b97224 */ /* 0x000fe400078e02b9 */
[--C-:B------:R-:W-:Y:S01]  /*a900*/  @!P4 IMAD.IADD R181, R181, 0x1, -R3.reuse ;  /* 0x00000001b5b5c824 */ /* 0x100fe200078e0a03 */
[C---:B------:R-:W-:Y:S01]  /*a910*/  ISETP.GT.U32.AND P4, PT, R3.reuse, R184, PT ;  /* 0x000000b80300720c */ /* 0x040fe20003f84070 */
[--C-:B------:R-:W-:Y:S01]  /*a920*/  @!P3 IMAD.IADD R180, R180, 0x1, -R3.reuse ;  /* 0x00000001b4b4b824 */ /* 0x100fe200078e0a03 */
[----:B------:R-:W-:Y:S01]  /*a930*/  ISETP.GT.U32.AND P3, PT, R3, R182, PT ;  /* 0x000000b60300720c */ /* 0x000fe20003f64070 */
[----:B------:R-:W-:Y:S01]  /*a940*/  @!P5 IMAD.IADD R183, R183, 0x1, -R3 ;  /* 0x00000001b7b7d824 */ /* 0x000fe200078e0a03 */
[----:B------:R-:W-:Y:S01]  /*a950*/  ISETP.GT.U32.AND P5, PT, R3, R185, PT ;  /* 0x000000b90300720c */ /* 0x000fe20003fa4070 */
[----:B------:R-:W-:-:S04]  /*a960*/  IMAD.HI.U32 R7, R2, R186, RZ ;  /* 0x000000ba02077227 */ /* 0x000fc800078e00ff */
[----:B------:R-:W-:Y:S01]  /*a970*/  @!P1 IMAD.MOV R180, RZ, RZ, -R180 ;  /* 0x000000ffffb49224 */ /* 0x000fe200078e0ab4 */
[----:B------:R-:W-:Y:S01]  /*a980*/  ISETP.GE.AND P1, PT, R187, RZ, PT ;  /* 0x000000ffbb00720c */ /* 0x000fe20003f26270 */
[----:B------:R-:W-:Y:S01]  /*a990*/  IMAD.MOV R7, RZ, RZ, -R7 ;  /* 0x000000ffff077224 */ /* 0x000fe200078e0a07 */
[----:B------:R-:W-:Y:S01]  /*a9a0*/  IABS R187, R191 ;  /* 0x000000bf00bb7213 */ /* 0x000fe20000000000 */
[--C-:B------:R-:W-:Y:S01]  /*a9b0*/  @!P4 IMAD.IADD R184, R184, 0x1, -R3.reuse ;  /* 0x00000001b8b8c824 */ /* 0x100fe200078e0a03 */
[----:B------:R-:W-:Y:S01]  /*a9c0*/  ISETP.GT.U32.AND P4, PT, R3, R183, PT ;  /* 0x000000b70300720c */ /* 0x000fe20003f84070 */
[--C-:B------:R-:W-:Y:S02]  /*a9d0*/  @!P3 IMAD.IADD R182, R182, 0x1, -R3.reuse ;  /* 0x00000001b6b6b824 */ /* 0x100fe400078e0a03 */
[----:B------:R-:W-:Y:S01]  /*a9e0*/  @!P5 IMAD.IADD R185, R185, 0x1, -R3 ;  /* 0x00000001b9b9d824 */ /* 0x000fe200078e0a03 */
[C---:B------:R-:W-:Y:S01]  /*a9f0*/  ISETP.GT.U32.AND P5, PT, R3.reuse, R184, PT ;  /* 0x000000b80300720c */ /* 0x040fe20003fa4070 */
[C---:B------:R-:W-:Y:S01]  /*aa00*/  IMAD R186, R3.reuse, R7, R186 ;  /* 0x0000000703ba7224 */ /* 0x040fe200078e02ba */
[----:B------:R-:W-:Y:S01]  /*aa10*/  ISETP.GT.U32.AND P3, PT, R3, R182, PT ;  /* 0x000000b60300720c */ /* 0x000fe20003f64070 */
[----:B------:R-:W-:-:S04]  /*aa20*/  IMAD.HI.U32 R7, R2, R187, RZ ;  /* 0x000000bb02077227 */ /* 0x000fc800078e00ff */
[----:B------:R-:W-:Y:S02]  /*aa30*/  IMAD.MOV R8, RZ, RZ, -R7 ;  /* 0x000000ffff087224 */ /* 0x000fe400078e0a07 */
[----:B------:R-:W-:Y:S01]  /*aa40*/  @!P4 IMAD.IADD R183, R183, 0x1, -R3 ;  /* 0x00000001b7b7c824 */ /* 0x000fe200078e0a03 */
[----:B------:R-:W-:Y:S01]  /*aa50*/  ISETP.GE.AND P4, PT, R190, RZ, PT ;  /* 0x000000ffbe00720c */ /* 0x000fe20003f86270 */
[C---:B------:R-:W-:Y:S01]  /*aa60*/  IMAD R187, R3.reuse, R8, R187 ;  /* 0x0000000803bb7224 */ /* 0x040fe200078e02bb */
[----:B------:R-:W-:Y:S01]  /*aa70*/  IABS R190, R197 ;  /* 0x000000c500be7213 */ /* 0x000fe20000000000 */
[--C-:B------:R-:W-:Y:S02]  /*aa80*/  @!P5 IMAD.IADD R184, R184, 0x1, -R3.reuse ;  /* 0x00000001b8b8d824 */ /* 0x100fe400078e0a03 */
[----:B------:R-:W-:Y:S01]  /*aa90*/  @!P3 IMAD.IADD R182, R182, 0x1, -R3 ;  /* 0x00000001b6b6b824 */ /* 0x000fe200078e0a03 */
[C---:B------:R-:W-:Y:S01]  /*aaa0*/  ISETP.GT.U32.AND P5, PT, R3.reuse, R187, PT ;  /* 0x000000bb0300720c */ /* 0x040fe20003fa4070 */
[----:B------:R-:W-:Y:S01]  /*aab0*/  @!P6 IMAD.MOV R181, RZ, RZ, -R181 ;  /* 0x000000ffffb5e224 */ /* 0x000fe200078e0ab5 */
[----:B------:R-:W-:Y:S01]  /*aac0*/  ISETP.GE.AND P3, PT, R188, RZ, PT ;  /* 0x000000ffbc00720c */ /* 0x000fe20003f66270 */
[----:B------:R-:W-:Y:S01]  /*aad0*/  @!P0 IMAD.MOV R182, RZ, RZ, -R182 ;  /* 0x000000ffffb68224 */ /* 0x000fe200078e0ab6 */
[----:B------:R-:W-:Y:S01]  /*aae0*/  IABS R188, R192 ;  /* 0x000000c000bc7213 */ /* 0x000fe20000000000 */
[----:B------:R-:W-:Y:S01]  /*aaf0*/  IMAD.HI.U32 R8, R2, R189, RZ ;  /* 0x000000bd02087227 */ /* 0x000fe200078e00ff */
[----:B------:R-:W-:-:S02]  /*ab00*/  ISETP.GT.U32.AND P0, PT, R3, R186, PT ;  /* 0x000000ba0300720c */ /* 0x000fc40003f04070 */
[----:B------:R-:W-:Y:S01]  /*ab10*/  ISETP.GT.U32.AND P6, PT, R3, R185, PT ;  /* 0x000000b90300720c */ /* 0x000fe20003fc4070 */
[----:B------:R-:W-:-:S04]  /*ab20*/  IMAD.HI.U32 R7, R2, R188, RZ ;  /* 0x000000bc02077227 */ /* 0x000fc800078e00ff */
[----:B------:R-:W-:Y:S02]  /*ab30*/  @!P5 IMAD.IADD R187, R187, 0x1, -R3 ;  /* 0x00000001bbbbd824 */ /* 0x000fe400078e0a03 */
[----:B------:R-:W-:Y:S02]  /*ab40*/  IMAD.MOV R7, RZ, RZ, -R7 ;  /* 0x000000ffff077224 */ /* 0x000fe400078e0a07 */
[----:B------:R-:W-:Y:S01]  /*ab50*/  IMAD.MOV R8, RZ, RZ, -R8 ;  /* 0x000000ffff087224 */ /* 0x000fe200078e0a08 */
[C---:B------:R-:W-:Y:S01]  /*ab60*/  ISETP.GT.U32.AND P5, PT, R3.reuse, R187, PT ;  /* 0x000000bb0300720c */ /* 0x040fe20003fa4070 */
[----:B------:R-:W-:Y:S02]  /*ab70*/  IMAD R188, R3, R7, R188 ;  /* 0x0000000703bc7224 */ /* 0x000fe400078e02bc */
[----:B------:R-:W-:-:S04]  /*ab80*/  IMAD.HI.U32 R7, R2, R190, RZ ;  /* 0x000000be02077227 */ /* 0x000fc800078e00ff */
[----:B------:R-:W-:Y:S01]  /*ab90*/  @!P0 IMAD.IADD R186, R186, 0x1, -R3 ;  /* 0x00000001baba8824 */ /* 0x000fe200078e0a03 */
[----:B------:R-:W-:Y:S01]  /*aba0*/  ISETP.GE.AND P0, PT, R192, RZ, PT ;  /* 0x000000ffc000720c */ /* 0x000fe20003f06270 */
[----:B------:R-:W-:Y:S02]  /*abb0*/  IMAD.MOV R7, RZ, RZ, -R7 ;  /* 0x000000ffff077224 */ /* 0x000fe400078e0a07 */
[----:B------:R-:W-:Y:S01]  /*abc0*/  @!P6 IMAD.IADD R185, R185, 0x1, -R3 ;  /* 0x00000001b9b9e824 */ /* 0x000fe200078e0a03 */
[----:B------:R-:W-:Y:S01]  /*abd0*/  ISETP.GE.AND P6, PT, R191, RZ, PT ;  /* 0x000000ffbf00720c */ /* 0x000fe20003fc6270 */
[C---:B------:R-:W-:Y:S01]  /*abe0*/  IMAD R189, R3.reuse, R8, R189 ;  /* 0x0000000803bd7224 */ /* 0x040fe200078e02bd */
[----:B------:R-:W-:Y:S01]  /*abf0*/  IABS R191, R198 ;  /* 0x000000c600bf7213 */ /* 0x000fe20000000000 */
[----:B------:R-:W-:Y:S01]  /*ac00*/  @!P1 IMAD.MOV R183, RZ, RZ, -R183 ;  /* 0x000000ffffb79224 */ /* 0x000fe200078e0ab7 */
[C---:B------:R-:W-:Y:S01]  /*ac10*/  ISETP.GT.U32.AND P1, PT, R3.reuse, R186, PT ;  /* 0x000000ba0300720c */ /* 0x040fe20003f24070 */
[----:B------:R-:W-:Y:S01]  /*ac20*/  @!P2 IMAD.MOV R184, RZ, RZ, -R184 ;  /* 0x000000ffffb8a224 */ /* 0x000fe200078e0ab8 */
[C---:B------:R-:W-:Y:S01]  /*ac30*/  ISETP.GT.U32.AND P2, PT, R3.reuse, R188, PT ;  /* 0x000000bc0300720c */ /* 0x040fe20003f44070 */
[----:B------:R-:W-:-:S02]  /*ac40*/  IMAD R190, R3, R7, R190 ;  /* 0x0000000703be7224 */ /* 0x000fc400078e02be */
[----:B------:R-:W-:Y:S01]  /*ac50*/  @!P3 IMAD.MOV R185, RZ, RZ, -R185 ;  /* 0x000000ffffb9b224 */ /* 0x000fe200078e0ab9 */
[----:B------:R-:W-:Y:S01]  /*ac60*/  ISETP.GT.U32.AND P3, PT, R3, R189, PT ;  /* 0x000000bd0300720c */ /* 0x000fe20003f64070 */
[----:B------:R-:W-:Y:S01]  /*ac70*/  @!P5 IMAD.IADD R187, R187, 0x1, -R3 ;  /* 0x00000001bbbbd824 */ /* 0x000fe200078e0a03 */
[----:B------:R-:W-:Y:S01]  /*ac80*/  ISETP.GT.U32.AND P5, PT, R3, R190, PT ;  /* 0x000000be0300720c */ /* 0x000fe20003fa4070 */
[----:B------:R-:W-:Y:S02]  /*ac90*/  VIADD R8, R6, 0x7e ;  /* 0x0000007e06087836 */ /* 0x000fe40000000000 */
[----:B------:R-:W-:-:S03]  /*aca0*/  IMAD.HI.U32 R7, R2, R191, RZ ;  /* 0x000000bf02077227 */ /* 0x000fc600078e00ff */
[----:B------:R-:W-:Y:S01]  /*acb0*/  IABS R192, R8 ;  /* 0x0000000800c07213 */ /* 0x000fe20000000000 */
[--C-:B------:R-:W-:Y:S01]  /*acc0*/  @!P1 IMAD.IADD R186, R186, 0x1, -R3.reuse ;  /* 0x00000001baba9824 */ /* 0x100fe200078e0a03 */
[----:B------:R-:W-:Y:S01]  /*acd0*/  ISETP.GE.AND P1, PT, R8, RZ, PT ;  /* 0x000000ff0800720c */ /* 0x000fe20003f26270 */
[--C-:B------:R-:W-:Y:S01]  /*ace0*/  @!P2 IMAD.IADD R188, R188, 0x1, -R3.reuse ;  /* 0x00000001bcbca824 */ /* 0x100fe200078e0a03 */
[----:B------:R-:W-:Y:S01]  /*acf0*/  ISETP.GE.AND P2, PT, R193, RZ, PT ;  /* 0x000000ffc100720c */ /* 0x000fe20003f46270 */
[--C-:B------:R-:W-:Y:S02]  /*ad00*/  @!P3 IMAD.IADD R189, R189, 0x1, -R3.reuse ;  /* 0x00000001bdbdb824 */ /* 0x100fe400078e0a03 */
[----:B------:R-:W-:Y:S01]  /*ad10*/  @!P4 IMAD.MOV R186, RZ, RZ, -R186 ;  /* 0x000000ffffbac224 */ /* 0x000fe200078e0aba */
[C---:B------:R-:W-:Y:S01]  /*ad20*/  ISETP.GT.U32.AND P4, PT, R3.reuse, R188, PT ;  /* 0x000000bc0300720c */ /* 0x040fe20003f84070 */
[----:B------:R-:W-:Y:S01]  /*ad30*/  @!P5 IMAD.IADD R190, R190, 0x1, -R3 ;  /* 0x00000001bebed824 */ /* 0x000fe200078e0a03 */
[----:B------:R-:W-:Y:S01]  /*ad40*/  ISETP.GT.U32.AND P3, PT, R3, R189, PT ;  /* 0x000000bd0300720c */ /* 0x000fe20003f64070 */
[----:B------:R-:W-:-:S02]  /*ad50*/  IMAD.MOV R8, RZ, RZ, -R7 ;  /* 0x000000ffff087224 */ /* 0x000fc400078e0a07 */
[----:B------:R-:W-:Y:S01]  /*ad60*/  IMAD.HI.U32 R7, R2, R192, RZ ;  /* 0x000000c002077227 */ /* 0x000fe200078e00ff */
[----:B------:R-:W-:-:S03]  /*ad70*/  ISETP.GT.U32.AND P5, PT, R3, R190, PT ;  /* 0x000000be0300720c */ /* 0x000fc60003fa4070 */
[----:B------:R-:W-:Y:S02]  /*ad80*/  IMAD.MOV R7, RZ, RZ, -R7 ;  /* 0x000000ffff077224 */ /* 0x000fe400078e0a07 */
[C---:B------:R-:W-:Y:S02]  /*ad90*/  IMAD R191, R3.reuse, R8, R191 ;  /* 0x0000000803bf7224 */ /* 0x040fe400078e02bf */
[----:B------:R-:W-:Y:S02]  /*ada0*/  IMAD R192, R3, R7, R192 ;  /* 0x0000000703c07224 */ /* 0x000fe400078e02c0 */
[----:B------:R-:W-:-:S04]  /*adb0*/  IMAD.HI.U32 R7, R2, R194, RZ ;  /* 0x000000c202077227 */ /* 0x000fc800078e00ff */
[----:B------:R-:W-:Y:S01]  /*adc0*/  @!P4 IMAD.IADD R188, R188, 0x1, -R3 ;  /* 0x00000001bcbcc824 */ /* 0x000fe200078e0a03 */
[----:B------:R-:W-:Y:S01]  /*add0*/  ISETP.GT.U32.AND P4, PT, R3, R191, PT ;  /* 0x000000bf0300720c */ /* 0x000fe20003f84070 */
[----:B------:R-:W-:-:S04]  /*ade0*/  IMAD.HI.U32 R193, R2, R196, RZ ;  /* 0x000000c402c17227 */ /* 0x000fc800078e00ff */
[----:B------:R-:W-:-:S04]  /*adf0*/  IMAD.HI.U32 R8, R2, R195, RZ ;  /* 0x000000c302087227 */ /* 0x000fc800078e00ff */
[----:B------:R-:W-:Y:S02]  /*ae00*/  IMAD.MOV R7, RZ, RZ, -R7 ;  /* 0x000000ffff077224 */ /* 0x000fe400078e0a07 */
[--C-:B------:R-:W-:Y:S01]  /*ae10*/  @!P3 IMAD.IADD R189, R189, 0x1, -R3.reuse ;  /* 0x00000001bdbdb824 */ /* 0x100fe200078e0a03 */
[----:B------:R-:W-:Y:S01]  /*ae20*/  ISETP.GE.AND P3, PT, R197, RZ, PT ;  /* 0x000000ffc500720c */ /* 0x000fe20003f66270 */
[----:B------:R-:W-:Y:S01]  /*ae30*/  @!P5 IMAD.IADD R190, R190, 0x1, -R3 ;  /* 0x00000001bebed824 */ /* 0x000fe200078e0a03 */
[C---:B------:R-:W-:Y:S01]  /*ae40*/  ISETP.GT.U32.AND P5, PT, R3.reuse, R192, PT ;  /* 0x000000c00300720c */ /* 0x040fe20003fa4070 */
[----:B------:R-:W-:Y:S02]  /*ae50*/  IMAD.MOV R197, RZ, RZ, -R193 ;  /* 0x000000ffffc57224 */ /* 0x000fe400078e0ac1 */
[----:B------:R-:W-:Y:S02]  /*ae60*/  IMAD.MOV R8, RZ, RZ, -R8 ;  /* 0x000000ffff087224 */ /* 0x000fe400078e0a08 */
[----:B------:R-:W-:-:S02]  /*ae70*/  IMAD R193, R3, R7, R194 ;  /* 0x0000000703c17224 */ /* 0x000fc400078e02c2 */
[C---:B------:R-:W-:Y:S02]  /*ae80*/  IMAD R194, R3.reuse, R8, R195 ;  /* 0x0000000803c27224 */ /* 0x040fe400078e02c3 */
[----:B------:R-:W-:Y:S01]  /*ae90*/  @!P0 IMAD.MOV R188, RZ, RZ, -R188 ;  /* 0x000000ffffbc8224 */ /* 0x000fe200078e0abc */
[----:B------:R-:W-:Y:S01]  /*aea0*/  ISETP.GT.U32.AND P0, PT, R3, R193, PT ;  /* 0x000000c10300720c */ /* 0x000fe20003f04070 */
[----:B------:R-:W-:Y:S01]  /*aeb0*/  @!P4 IMAD.IADD R191, R191, 0x1, -R3 ;  /* 0x00000001bfbfc824 */ /* 0x000fe200078e0a03 */
[----:B------:R-:W-:Y:S01]  /*aec0*/  ISETP.GE.AND P4, PT, R198, RZ, PT ;  /* 0x000000ffc600720c */ /* 0x000fe20003f86270 */
[----:B------:R-:W-:Y:S01]  /*aed0*/  @!P2 IMAD.MOV R189, RZ, RZ, -R189 ;  /* 0x000000ffffbda224 */ /* 0x000fe200078e0abd */
[C---:B------:R-:W-:Y:S01]  /*aee0*/  ISETP.GT.U32.AND P2, PT, R3.reuse, R194, PT ;  /* 0x000000c20300720c */ /* 0x040fe20003f44070 */
[----:B------:R-:W-:Y:S01]  /*aef0*/  @!P5 IMAD.IADD R192, R192, 0x1, -R3 ;  /* 0x00000001c0c0d824 */ /* 0x000fe200078e0a03 */
[C---:B------:R-:W-:Y:S01]  /*af00*/  ISETP.GT.U32.AND P5, PT, R3.reuse, R191, PT ;  /* 0x000000bf0300720c */ /* 0x040fe20003fa4070 */
[----:B------:R-:W-:Y:S01]  /*af10*/  IMAD R195, R3, R197, R196 ;  /* 0x000000c503c37224 */ /* 0x000fe200078e02c4 */
[----:B------:R-:W-:Y:S01]  /*af20*/  LOP3.LUT R198, R5, 0x76, RZ, 0xfc, !PT ;  /* 0x0000007605c67812 */ /* 0x000fe200078efcff */
[----:B------:R-:W-:Y:S01]  /*af30*/  @!P6 IMAD.MOV R187, RZ, RZ, -R187 ;  /* 0x000000ffffbbe224 */ /* 0x000fe200078e0abb */
[----:B------:R-:W-:Y:S01]  /*af40*/  ISETP.GT.U32.AND P6, PT, R3, R192, PT ;  /* 0x000000c00300720c */ /* 0x000fe20003fc4070 */
[----:B------:R-:W-:Y:S01]  /*af50*/  @!P3 IMAD.MOV R190, RZ, RZ, -R190 ;  /* 0x000000ffffbeb224 */ /* 0x000fe200078e0abe */
[----:B------:R-:W-:Y:S01]  /*af60*/  IABS R196, R198 ;  /* 0x000000c600c47213 */ /* 0x000fe20000000000 */
[----:B------:R-:W-:Y:S01]  /*af70*/  @!P0 IMAD.IADD R193, R193, 0x1, -R3 ;  /* 0x00000001c1c18824 */ /* 0x000fe200078e0a03 */
[----:B------:R-:W-:-:S02]  /*af80*/  IABS R197, R202 ;  /* 0x000000ca00c57213 */ /* 0x000fc40000000000 */
[----:B------:R-:W-:Y:S01]  /*af90*/  ISETP.GE.AND P3, PT, R199, RZ, PT ;  /* 0x000000ffc700720c */ /* 0x000fe20003f66270 */
[----:B------:R-:W-:Y:S01]  /*afa0*/  @!P2 IMAD.IADD R194, R194, 0x1, -R3 ;  /* 0x00000001c2c2a824 */ /* 0x000fe200078e0a03 */
[----:B------:R-:W-:Y:S01]  /*afb0*/  ISETP.GT.U32.AND P2, PT, R3, R193, PT ;  /* 0x000000c10300720c */ /* 0x000fe20003f44070 */
[----:B------:R-:W-:Y:S01]  /*afc0*/  IMAD.HI.U32 R7, R2, R196, RZ ;  /* 0x000000c402077227 */ /* 0x000fe200078e00ff */
[----:B------:R-:W-:-:S03]  /*afd0*/  ISETP.GE.AND P0, PT, R201, RZ, PT ;  /* 0x000000ffc900720c */ /* 0x000fc60003f06270 */
[----:B------:R-:W-:Y:S01]  /*afe0*/  @!P5 IMAD.IADD R191, R191, 0x1, -R3 ;  /* 0x00000001bfbfd824 */ /* 0x000fe200078e0a03 */
[C---:B------:R-:W-:Y:S01]  /*aff0*/  ISETP.GT.U32.AND P5, PT, R3.reuse, R195, PT ;  /* 0x000000c30300720c */ /* 0x040fe20003fa4070 */
[----:B------:R-:W-:Y:S02]  /*b000*/  IMAD.MOV R7, RZ, RZ, -R7 ;  /* 0x000000ffff077224 */ /* 0x000fe400078e0a07 */
[----:B------:R-:W-:Y:S01]  /*b010*/  @!P4 IMAD.MOV R191, RZ, RZ, -R191 ;  /* 0x000000ffffbfc224 */ /* 0x000fe200078e0abf */
[C---:B------:R-:W-:Y:S01]  /*b020*/  ISETP.GT.U32.AND P4, PT, R3.reuse, R194, PT ;  /* 0x000000c20300720c */ /* 0x040fe20003f84070 */
[----:B------:R-:W-:Y:S02]  /*b030*/  IMAD R196, R3, R7, R196 ;  /* 0x0000000703c47224 */ /* 0x000fe400078e02c4 */
[--C-:B------:R-:W-:Y:S02]  /*b040*/  @!P2 IMAD.IADD R193, R193, 0x1, -R3.reuse ;  /* 0x00000001c1c1a824 */ /* 0x100fe400078e0a03 */
[--C-:B------:R-:W-:Y:S01]  /*b050*/  @!P6 IMAD.IADD R192, R192, 0x1, -R3.reuse ;  /* 0x00000001c0c0e824 */ /* 0x100fe200078e0a03 */
[----:B------:R-:W-:Y:S01]  /*b060*/  ISETP.GT.U32.AND P2, PT, R3, R196, PT ;  /* 0x000000c40300720c */ /* 0x000fe20003f44070 */
[----:B------:R-:W-:Y:S01]  /*b070*/  VIADD R7, R6, 0x6e ;  /* 0x0000006e06077836 */ /* 0x000fe20000000000 */
[----:B------:R-:W-:Y:S01]  /*b080*/  ISETP.GE.AND P6, PT, R200, RZ, PT ;  /* 0x000000ffc800720c */ /* 0x000fe20003fc6270 */
[--C-:B------:R-:W-:Y:S01]  /*b090*/  @!P5 IMAD.IADD R195, R195, 0x1, -R3.reuse ;  /* 0x00000001c3c3d824 */ /* 0x100fe200078e0a03 */
[----:B------:R-:W-:Y:S01]  /*b0a0*/  ISETP.GE.AND P5, PT, R198, RZ, PT ;  /* 0x000000ffc600720c */ /* 0x000fe20003fa6270 */
[----:B------:R-:W-:Y:S01]  /*b0b0*/  @!P1 IMAD.MOV R192, RZ, RZ, -R192 ;  /* 0x000000ffffc09224 */ /* 0x000fe200078e0ac0 */
[----:B------:R-:W-:Y:S01]  /*b0c0*/  IABS R198, R203 ;  /* 0x000000cb00c67213 */ /* 0x000fe20000000000 */
[----:B------:R-:W-:Y:S01]  /*b0d0*/  @!P4 IMAD.IADD R194, R194, 0x1, -R3 ;  /* 0x00000001c2c2c824 */ /* 0x000fe200078e0a03 */
[----:B------:R-:W-:Y:S01]  /*b0e0*/  ISETP.GT.U32.AND P1, PT, R3, R195, PT ;  /* 0x000000c30300720c */ /* 0x000fe20003f24070 */
[----:B------:R-:W-:Y:S01]  /*b0f0*/  IMAD.HI.U32 R8, R2, R197, RZ ;  /* 0x000000c502087227 */ /* 0x000fe200078e00ff */
[----:B------:R-:W-:-:S02]  /*b100*/  ISETP.GE.AND P4, PT, R7, RZ, PT ;  /* 0x000000ff0700720c */ /* 0x000fc40003f86270 */
[----:B------:R-:W-:Y:S01]  /*b110*/  IABS R201, R7 ;  /* 0x0000000700c97213 */ /* 0x000fe20000000000 */
[----:B------:R-:W-:Y:S01]  /*b120*/  IMAD.HI.U32 R7, R2, R198, RZ ;  /* 0x000000c602077227 */ /* 0x000fe200078e00ff */
[----:B------:R-:W-:-:S03]  /*b130*/  IABS R200, R204 ;  /* 0x000000cc00c87213 */ /* 0x000fc60000000000 */
[----:B------:R-:W-:Y:S02]  /*b140*/  IMAD.MOV R8, RZ, RZ, -R8 ;  /* 0x000000ffff087224 */ /* 0x000fe400078e0a08 */
[----:B------:R-:W-:Y:S01]  /*b150*/  @!P2 IMAD.IADD R196, R196, 0x1, -R3 ;  /* 0x00000001c4c4a824 */ /* 0x000fe200078e0a03 */
[----:B------:R-:W-:Y:S01]  /*b160*/  ISETP.GE.AND P2, PT, R202, RZ, PT ;  /* 0x000000ffca00720c */ /* 0x000fe20003f46270 */
[----:B------:R-:W-:Y:S02]  /*b170*/  IMAD.MOV R199, RZ, RZ, -R7 ;  /* 0x000000ffffc77224 */ /* 0x000fe400078e0a07 */
[C---:B------:R-:W-:Y:S02]  /*b180*/  IMAD R197, R3.reuse, R8, R197 ;  /* 0x0000000803c57224 */ /* 0x040fe400078e02c5 */
[----:B------:R-:W-:Y:S01]  /*b190*/  @!P3 IMAD.MOV R193, RZ, RZ, -R193 ;  /* 0x000000ffffc1b224 */ /* 0x000fe200078e0ac1 */
[C---:B------:R-:W-:Y:S01]  /*b1a0*/  ISETP.GT.U32.AND P3, PT, R3.reuse, R196, PT ;  /* 0x000000c40300720c */ /* 0x040fe20003f64070 */
[----:B------:R-:W-:-:S02]  /*b1b0*/  IMAD R198, R3, R199, R198 ;  /* 0x000000c703c67224 */ /* 0x000fc400078e02c6 */
[----:B------:R-:W-:Y:S01]  /*b1c0*/  @!P1 IMAD.IADD R195, R195, 0x1, -R3 ;  /* 0x00000001c3c39824 */ /* 0x000fe200078e0a03 */
[C---:B------:R-:W-:Y:S01]  /*b1d0*/  ISETP.GT.U32.AND P1, PT, R3.reuse, R197, PT ;  /* 0x000000c50300720c */ /* 0x040fe20003f24070 */
[----:B------:R-:W-:Y:S01]  /*b1e0*/  @!P6 IMAD.MOV R194, RZ, RZ, -R194 ;  /* 0x000000ffffc2e224 */ /* 0x000fe200078e0ac2 */
[----:B------:R-:W-:Y:S01]  /*b1f0*/  ISETP.GT.U32.AND P6, PT, R3, R198, PT ;  /* 0x000000c60300720c */ /* 0x000fe20003fc4070 */
[----:B------:R-:W-:-:S04]  /*b200*/  IMAD.HI.U32 R8, R2, R200, RZ ;  /* 0x000000c802087227 */ /* 0x000fc800078e00ff */
[----:B------:R-:W-:Y:S02]  /*b210*/  IMAD.MOV R8, RZ, RZ, -R8 ;  /* 0x000000ffff087224 */ /* 0x000fe400078e0a08 */
[--C-:B------:R-:W-:Y:S01]  /*b220*/  @!P3 IMAD.IADD R196, R196, 0x1, -R3.reuse ;  /* 0x00000001c4c4b824 */ /* 0x100fe200078e0a03 */
[----:B------:R-:W-:Y:S01]  /*b230*/  ISETP.GE.AND P3, PT, R204, RZ, PT ;  /* 0x000000ffcc00720c */ /* 0x000fe20003f66270 */
[----:B------:R-:W-:Y:S01]  /*b240*/  IMAD R199, R3, R8, R200 ;  /* 0x0000000803c77224 */ /* 0x000fe200078e02c8 */
[----:B------:R-:W-:Y:S01]  /*b250*/  LOP3.LUT R8, R5, 0x6a, RZ, 0xfc, !PT ;  /* 0x0000006a05087812 */ /* 0x000fe200078efcff */
[--C-:B------:R-:W-:Y:S02]  /*b260*/  @!P1 IMAD.IADD R197, R197, 0x1, -R3.reuse ;  /* 0x00000001c5c59824 */ /* 0x100fe400078e0a03 */
[----:B------:R-:W-:Y:S02]  /*b270*/  @!P6 IMAD.IADD R198, R198, 0x1, -R3 ;  /* 0x00000001c6c6e824 */ /* 0x000fe400078e0a03 */
[----:B------:R-:W-:Y:S01]  /*b280*/  @!P5 IMAD.MOV R196, RZ, RZ, -R196 ;  /* 0x000000ffffc4d224 */ /* 0x000fe200078e0ac4 */
[C---:B------:R-:W-:Y:S01]  /*b290*/  ISETP.GT.U32.AND P5, PT, R3.reuse, R199, PT ;  /* 0x000000c70300720c */ /* 0x040fe20003fa4070 */
[----:B------:R-:W-:Y:S01]  /*b2a0*/  IMAD.HI.U32 R7, R2, R201, RZ ;  /* 0x000000c902077227 */ /* 0x000fe200078e00ff */
[----:B------:R-:W-:-:S02]  /*b2b0*/  ISETP.GT.U32.AND P1, PT, R3, R197, PT ;  /* 0x000000c50300720c */ /* 0x000fc40003f24070 */
[----:B------:R-:W-:Y:S01]  /*b2c0*/  ISETP.GT.U32.AND P6, PT, R3, R198, PT ;  /* 0x000000c60300720c */ /* 0x000fe20003fc4070 */
[----:B------:R-:W-:Y:S01]  /*b2d0*/  IMAD.MOV R202, RZ, RZ, -R7 ;  /* 0x000000ffffca7224 */ /* 0x000fe200078e0a07 */
[----:B------:R-:W-:Y:S01]  /*b2e0*/  LOP3.LUT R7, R5, 0x6c, RZ, 0xfc, !PT ;  /* 0x0000006c05077812 */ /* 0x000fe200078efcff */
[----:B------:R-:W-:Y:S01]  /*b2f0*/  @!P0 IMAD.MOV R195, RZ, RZ, -R195 ;  /* 0x000000ffffc38224 */ /* 0x000fe200078e0ac3 */
[----:B------:R-:W-:Y:S01]  /*b300*/  ISETP.GE.AND P0, PT, R203, RZ, PT ;  /* 0x000000ffcb00720c */ /* 0x000fe20003f06270 */
[----:B------:R-:W-:Y:S01]  /*b310*/  IMAD R200, R3, R202, R201 ;  /* 0x000000ca03c87224 */ /* 0x000fe200078e02c9 */
[----:B------:R-:W-:Y:S02]  /*b320*/  IABS R201, R7 ;  /* 0x0000000700c97213 */ /* 0x000fe40000000000 */
[----:B------:R-:W-:Y:S01]  /*b330*/  IABS R203, R8 ;  /* 0x0000000800cb7213 */ /* 0x000fe20000000000 */
[--C-:B------:R-:W-:Y:S02]  /*b340*/  @!P5 IMAD.IADD R199, R199, 0x1, -R3.reuse ;  /* 0x00000001c7c7d824 */ /* 0x100fe400078e0a03 */
[--C-:B------:R-:W-:Y:S01]  /*b350*/  @!P1 IMAD.IADD R197, R197, 0x1, -R3.reuse ;  /* 0x00000001c5c59824 */ /* 0x100fe200078e0a03 */
[----:B------:R-:W-:Y:S01]  /*b360*/  ISETP.GE.AND P1, PT, R7, RZ, PT ;  /* 0x000000ff0700720c */ /* 0x000fe20003f26270 */
[----:B------:R-:W-:Y:S01]  /*b370*/  @!P6 IMAD.IADD R198, R198, 0x1, -R3 ;  /* 0x00000001c6c6e824 */ /* 0x000fe200078e0a03 */
[C---:B------:R-:W-:Y:S01]  /*b380*/  ISETP.GT.U32.AND P6, PT, R3.reuse, R200, PT ;  /* 0x000000c80300720c */ /* 0x040fe20003fc4070 */
[----:B------:R-:W-:Y:S01]  /*b390*/  IMAD.HI.U32 R7, R2, R201, RZ ;  /* 0x000000c902077227 */ /* 0x000fe200078e00ff */
[----:B------:R-:W-:-:S03]  /*b3a0*/  ISETP.GT.U32.AND P5, PT, R3, R199, PT ;  /* 0x000000c70300720c */ /* 0x000fc60003fa4070 */
[----:B------:R-:W-:Y:S01]  /*b3b0*/  @!P2 IMAD.MOV R197, RZ, RZ, -R197 ;  /* 0x000000ffffc5a224 */ /* 0x000fe200078e0ac5 */
[----:B------:R-:W-:Y:S01]  /*b3c0*/  ISETP.GE.AND P2, PT, R8, RZ, PT ;  /* 0x000000ff0800720c */ /* 0x000fe20003f46270 */
[----:B------:R-:W-:-:S04]  /*b3d0*/  IMAD.HI.U32 R8, R2, R203, RZ ;  /* 0x000000cb02087227 */ /* 0x000fc800078e00ff */
[----:B------:R-:W-:Y:S02]  /*b3e0*/  IMAD.MOV R202, RZ, RZ, -R7 ;  /* 0x000000ffffca7224 */ /* 0x000fe400078e0a07 */
[----:B------:R-:W-:-:S04]  /*b3f0*/  IMAD.HI.U32 R7, R2, R205, RZ ;  /* 0x000000cd02077227 */ /* 0x000fc800078e00ff */
[----:B------:R-:W-:Y:S02]  /*b400*/  IMAD.MOV R204, RZ, RZ, -R8 ;  /* 0x000000ffffcc7224 */ /* 0x000fe400078e0a08 */
[----:B------:R-:W-:Y:S02]  /*b410*/  IMAD.MOV R206, RZ, RZ, -R7 ;  /* 0x000000ffffce7224 */ /* 0x000fe400078e0a07 */
[C---:B------:R-:W-:Y:S02]  /*b420*/  IMAD R201, R3.reuse, R202, R201 ;  /* 0x000000ca03c97224 */ /* 0x040fe400078e02c9 */
[C---:B------:R-:W-:Y:S02]  /*b430*/  IMAD R202, R3.reuse, R204, R203 ;  /* 0x000000cc03ca7224 */ /* 0x040fe400078e02cb */
[----:B------:R-:W-:Y:S02]  /*b440*/  @!P6 IMAD.IADD R200, R200, 0x1, -R3 ;  /* 0x00000001c8c8e824 */ /* 0x000fe400078e0a03 */
[----:B------:R-:W-:Y:S01]  /*b450*/  IMAD R203, R3, R206, R205 ;  /* 0x000000ce03cb7224 */ /* 0x000fe200078e02cd */
[----:B------:R-:W-:Y:S01]  /*b460*/  IABS R206, R213 ;  /* 0x000000d500ce7213 */ /* 0x000fe20000000000 */
[----:B------:R-:W-:Y:S01]  /*b470*/  @!P5 IMAD.IADD R199, R199, 0x1, -R3 ;  /* 0x00000001c7c7d824 */ /* 0x000fe200078e0a03 */
[C---:B------:R-:W-:Y:S01]  /*b480*/  ISETP.GT.U32.AND P6, PT, R3.reuse, R200, PT ;  /* 0x000000c80300720c */ /* 0x040fe20003fc4070 */
[----:B------:R-:W-:Y:S01]  /*b490*/  IMAD.HI.U32 R7, R2, R207, RZ ;  /* 0x000000cf02077227 */ /* 0x000fe200078e00ff */
[----:B------:R-:W-:-:S03]  /*b4a0*/  ISETP.GT.U32.AND P5, PT, R3, R201, PT ;  /* 0x000000c90300720c */ /* 0x000fc60003fa4070 */
[----:B------:R-:W-:Y:S01]  /*b4b0*/  @!P3 IMAD.MOV R199, RZ, RZ, -R199 ;  /* 0x000000ffffc7b224 */ /* 0x000fe200078e0ac7 */
[C---:B------:R-:W-:Y:S01]  /*b4c0*/  ISETP.GT.U32.AND P3, PT, R3.reuse, R203, PT ;  /* 0x000000cb0300720c */ /* 0x040fe20003f64070 */
[----:B------:R-:W-:Y:S02]  /*b4d0*/  IMAD.MOV R204, RZ, RZ, -R7 ;  /* 0x000000ffffcc7224 */ /* 0x000fe400078e0a07 */
[----:B------:R-:W-:Y:S01]  /*b4e0*/  @!P0 IMAD.MOV R198, RZ, RZ, -R198 ;  /* 0x000000ffffc68224 */ /* 0x000fe200078e0ac6 */
[C---:B------:R-:W-:Y:S01]  /*b4f0*/  ISETP.GT.U32.AND P0, PT, R3.reuse, R202, PT ;  /* 0x000000ca0300720c */ /* 0x040fe20003f04070 */
[C---:B------:R-:W-:Y:S01]  /*b500*/  IMAD R204, R3.reuse, R204, R207 ;  /* 0x000000cc03cc7224 */ /* 0x040fe200078e02cf */
[----:B------:R-:W-:Y:S01]  /*b510*/  IABS R207, R214 ;  /* 0x000000d600cf7213 */ /* 0x000fe20000000000 */
[----:B------:R-:W-:Y:S02]  /*b520*/  @!P6 IMAD.IADD R200, R200, 0x1, -R3 ;  /* 0x00000001c8c8e824 */ /* 0x000fe400078e0a03 */
[----:B------:R-:W-:Y:S01]  /*b530*/  IMAD.HI.U32 R7, R2, R206, RZ ;  /* 0x000000ce02077227 */ /* 0x000fe200078e00ff */
[----:B------:R-:W-:-:S03]  /*b540*/  ISETP.GT.U32.AND P6, PT, R3, R204, PT ;  /* 0x000000cc0300720c */ /* 0x000fc60003fc4070 */
[----:B------:R-:W-:Y:S02]  /*b550*/  @!P3 IMAD.IADD R203, R203, 0x1, -R3 ;  /* 0x00000001cbcbb824 */ /* 0x000fe400078e0a03 */
[----:B------:R-:W-:Y:S02]  /*b560*/  @!P4 IMAD.MOV R200, RZ, RZ, -R200 ;  /* 0x000000ffffc8c224 */ /* 0x000fe400078e0ac8 */
[----:B------:R-:W-:Y:S01]  /*b570*/  IMAD.HI.U32 R8, R2, R208, RZ ;  /* 0x000000d002087227 */ /* 0x000fe200078e00ff */
[----:B------:R-:W-:-:S03]  /*b580*/  ISETP.GT.U32.AND P4, PT, R3, R203, PT ;  /* 0x000000cb0300720c */ /* 0x000fc60003f84070 */
[----:B------:R-:W-:Y:S02]  /*b590*/  @!P0 IMAD.IADD R202, R202, 0x1, -R3 ;  /* 0x00000001caca8824 */ /* 0x000fe400078e0a03 */
[----:B------:R-:W-:Y:S02]  /*b5a0*/  IMAD.MOV R7, RZ, RZ, -R7 ;  /* 0x000000ffff077224 */ /* 0x000fe400078e0a07 */
[--C-:B------:R-:W-:Y:S01]  /*b5b0*/  @!P5 IMAD.IADD R201, R201, 0x1, -R3.reuse ;  /* 0x00000001c9c9d824 */ /* 0x100fe200078e0a03 */
[C---:B------:R-:W-:Y:S01]  /*b5c0*/  ISETP.GT.U32.AND P3, PT, R3.reuse, R202, PT ;  /* 0x000000ca0300720c */ /* 0x040fe20003f64070 */
[----:B------:R-:W-:Y:S02]  /*b5d0*/  IMAD.MOV R8, RZ, RZ, -R8 ;  /* 0x000000ffff087224 */ /* 0x000fe400078e0a08 */
[----:B------:R-:W-:Y:S01]  /*b5e0*/  @!P6 IMAD.IADD R204, R204, 0x1, -R3 ;  /* 0x00000001cccce824 */ /* 0x000fe200078e0a03 */
[C---:B------:R-:W-:Y:S01]  /*b5f0*/  ISETP.GT.U32.AND P0, PT, R3.reuse, R201, PT ;  /* 0x000000c90300720c */ /* 0x040fe20003f04070 */
[----:B------:R-:W-:-:S02]  /*b600*/  IMAD R206, R3, R7, R206 ;  /* 0x0000000703ce7224 */ /* 0x000fc400078e02ce */
[C---:B------:R-:W-:Y:S01]  /*b610*/  IMAD R205, R3.reuse, R8, R208 ;  /* 0x0000000803cd7224 */ /* 0x040fe200078e02d0 */
[----:B------:R-:W-:Y:S01]  /*b620*/  ISETP.GT.U32.AND P6, PT, R3, R204, PT ;  /* 0x000000cc0300720c */ /* 0x000fe20003fc4070 */
[----:B------:R-:W-:Y:S02]  /*b630*/  VIADD R8, R6, 0x5e ;  /* 0x0000005e06087836 */ /* 0x000fe40000000000 */
[--C-:B------:R-:W-:Y:S01]  /*b640*/  @!P4 IMAD.IADD R203, R203, 0x1, -R3.reuse ;  /* 0x00000001cbcbc824 */ /* 0x100fe200078e0a03 */
[----:B------:R-:W-:Y:S01]  /*b650*/  ISETP.GT.U32.AND P4, PT, R3, R206, PT ;  /* 0x000000ce0300720c */ /* 0x000fe20003f84070 */
[----:B------:R-:W-:Y:S01]  /*b660*/  @!P3 IMAD.IADD R202, R202, 0x1, -R3 ;  /* 0x00000001cacab824 */ /* 0x000fe200078e0a03 */
[----:B------:R-:W-:Y:S01]  /*b670*/  IABS R209, R8 ;  /* 0x0000000800d17213 */ /* 0x000fe20000000000 */
[----:B------:R-:W-:Y:S01]  /*b680*/  IMAD.HI.U32 R7, R2, R207, RZ ;  /* 0x000000cf02077227 */ /* 0x000fe200078e00ff */
[----:B------:R-:W-:Y:S02]  /*b690*/  ISETP.GE.AND P5, PT, R8, RZ, PT ;  /* 0x000000ff0800720c */ /* 0x000fe40003fa6270 */
[----:B------:R-:W-:Y:S01]  /*b6a0*/  ISETP.GE.AND P3, PT, R212, RZ, PT ;  /* 0x000000ffd400720c */ /* 0x000fe20003f66270 */
[----:B------:R-:W-:Y:S01]  /*b6b0*/  IMAD.HI.U32 R8, R2, R209, RZ ;  /* 0x000000d102087227 */ /* 0x000fe200078e00ff */
[----:B------:R-:W-:-:S03]  /*b6c0*/  LOP3.LUT R212, R5, 0x5c, RZ, 0xfc, !PT ;  /* 0x0000005c05d47812 */ /* 0x000fc600078efcff */
[----:B------:R-:W-:Y:S01]  /*b6d0*/  @!P0 IMAD.IADD R201, R201, 0x1, -R3 ;  /* 0x00000001c9c98824 */ /* 0x000fe200078e0a03 */
[----:B------:R-:W-:Y:S01]  /*b6e0*/  ISETP.GT.U32.AND P0, PT, R3, R205, PT ;  /* 0x000000cd0300720c */ /* 0x000fe20003f04070 */
[----:B------:R-:W-:Y:S02]  /*b6f0*/  IMAD.MOV R208, RZ, RZ, -R7 ;  /* 0x000000ffffd07224 */ /* 0x000fe400078e0a07 */
[----:B------:R-:W-:Y:S02]  /*b700*/  IMAD.MOV R8, RZ, RZ, -R8 ;  /* 0x000000ffff087224 */ /* 0x000fe400078e0a08 */
[--C-:B------:R-:W-:Y:S01]  /*b710*/  @!P6 IMAD.IADD R204, R204, 0x1, -R3.reuse ;  /* 0x00000001cccce824 */ /* 0x100fe200078e0a03 */
[----:B------:R-:W-:Y:S01]  /*b720*/  ISETP.GE.AND P6, PT, R211, RZ, PT ;  /* 0x000000ffd300720c */ /* 0x000fe20003fc6270 */
[----:B------:R-:W-:Y:S01]  /*b730*/  @!P4 IMAD.IADD R206, R206, 0x1, -R3 ;  /* 0x00000001cecec824 */ /* 0x000fe200078e0a03 */
[----:B------:R-:W-:Y:S01]  /*b740*/  IABS R211, R215 ;  /* 0x000000d700d37213 */ /* 0x000fe20000000000 */
[----:B------:R-:W-:-:S02]  /*b750*/  IMAD R207, R3, R208, R207 ;  /* 0x000000d003cf7224 */ /* 0x000fc400078e02cf */
[C---:B------:R-:W-:Y:S01]  /*b760*/  IMAD R208, R3.reuse, R8, R209 ;  /* 0x0000000803d07224 */ /* 0x040fe200078e02d1 */
[----:B------:R-:W-:Y:S01]  /*b770*/  IABS R209, R212 ;  /* 0x000000d400d17213 */ /* 0x000fe20000000000 */
[----:B------:R-:W-:Y:S01]  /*b780*/  @!P2 IMAD.MOV R202, RZ, RZ, -R202 ;  /* 0x000000ffffcaa224 */ /* 0x000fe200078e0aca */
[----:B------:R-:W-:Y:S01]  /*b790*/  ISETP.GT.U32.AND P2, PT, R3, R206, PT ;  /* 0x000000ce0300720c */ /* 0x000fe20003f44070 */
[----:B------:R-:W-:Y:S01]  /*b7a0*/  @!P3 IMAD.MOV R203, RZ, RZ, -R203 ;  /* 0x000000ffffcbb224 */ /* 0x000fe200078e0acb */
[----:B------:R-:W-:Y:S01]  /*b7b0*/  ISETP.GE.AND P3, PT, R213, RZ, PT ;  /* 0x000000ffd500720c */ /* 0x000fe20003f66270 */
[C---:B------:R-:W-:Y:S01]  /*b7c0*/  IMAD.HI.U32 R7, R2.reuse, R209, RZ ;  /* 0x000000d102077227 */ /* 0x040fe200078e00ff */
[----:B------:R-:W-:Y:S02]  /*b7d0*/  ISETP.GT.U32.AND P4, PT, R3, R207, PT ;  /* 0x000000cf0300720c */ /* 0x000fe40003f84070 */
[----:B------:R-:W-:Y:S01]  /*b7e0*/  LOP3.LUT R213, R5, 0x58, RZ, 0xfc, !PT ;  /* 0x0000005805d57812 */ /* 0x000fe200078efcff */
[----:B------:R-:W-:-:S04]  /*b7f0*/  IMAD.HI.U32 R8, R2, R211, RZ ;  /* 0x000000d302087227 */ /* 0x000fc800078e00ff */
[----:B------:R-:W-:Y:S01]  /*b800*/  @!P0 IMAD.IADD R205, R205, 0x1, -R3 ;  /* 0x00000001cdcd8824 */ /* 0x000fe200078e0a03 */
[----:B------:R-:W-:Y:S01]  /*b810*/  ISETP.GE.AND P0, PT, R210, RZ, PT ;  /* 0x000000ffd200720c */ /* 0x000fe20003f06270 */
[----:B------:R-:W-:Y:S01]  /*b820*/  IMAD.MOV R210, RZ, RZ, -R7 ;  /* 0x000000ffffd27224 */ /* 0x000fe200078e0a07 */
[----:B------:R-:W-:Y:S01]  /*b830*/  IABS R7, R213 ;  /* 0x000000d500077213 */ /* 0x000fe20000000000 */
[----:B------:R-:W-:Y:S01]  /*b840*/  @!P6 IMAD.MOV R204, RZ, RZ, -R204 ;  /* 0x000000ffffcce224 */ /* 0x000fe200078e0acc */
[C---:B------:R-:W-:Y:S01]  /*b850*/  ISETP.GT.U32.AND P6, PT, R3.reuse, R208, PT ;  /* 0x000000d00300720c */ /* 0x040fe20003fc4070 */
[----:B------:R-:W-:Y:S02]  /*b860*/  IMAD.MOV R8, RZ, RZ, -R8 ;  /* 0x000000ffff087224 */ /* 0x000fe400078e0a08 */
[----:B------:R-:W-:Y:S01]  /*b870*/  @!P1 IMAD.MOV R201, RZ, RZ, -R201 ;  /* 0x000000ffffc99224 */ /* 0x000fe200078e0ac9 */
[C---:B------:R-:W-:Y:S01]  /*b880*/  ISETP.GT.U32.AND P1, PT, R3.reuse, R205, PT ;  /* 0x000000cd0300720c */ /* 0x040fe20003f24070 */
[----:B------:R-:W-:-:S02]  /*b890*/  IMAD R209, R3, R210, R209 ;  /* 0x000000d203d17224 */ /* 0x000fc400078e02d1 */
[----:B------:R-:W-:Y:S01]  /*b8a0*/  @!P2 IMAD.IADD R206, R206, 0x1, -R3 ;  /* 0x00000001cecea824 */ /* 0x000fe200078e0a03 */
[----:B------:R-:W-:Y:S01]  /*b8b0*/  ISETP.GE.AND P2, PT, R212, RZ, PT ;  /* 0x000000ffd400720c */ /* 0x000fe20003f46270 */
[----:B------:R-:W-:Y:S02]  /*b8c0*/  IMAD R210, R3, R8, R211 ;  /* 0x0000000803d27224 */ /* 0x000fe400078e02d3 */
[----:B------:R-:W-:Y:S02]  /*b8d0*/  @!P3 IMAD.MOV R206, RZ, RZ, -R206 ;  /* 0x000000ffffceb224 */ /* 0x000fe400078e0ace */
[--C-:B------:R-:W-:Y:S01]  /*b8e0*/  @!P4 IMAD.IADD R207, R207, 0x1, -R3.reuse ;  /* 0x00000001cfcfc824 */ /* 0x100fe200078e0a03 */
[----:B------:R-:W-:Y:S01]  /*b8f0*/  ISETP.GT.U32.AND P3, PT, R3, R210, PT ;  /* 0x000000d20300720c */ /* 0x000fe20003f64070 */
[--C-:B------:R-:W-:Y:S02]  /*b900*/  @!P6 IMAD.IADD R208, R208, 0x1, -R3.reuse ;  /* 0x00000001d0d0e824 */ /* 0x100fe400078e0a03 */
[----:B------:R-:W-:Y:S01]  /*b910*/  @!P1 IMAD.IADD R205, R205, 0x1, -R3 ;  /* 0x00000001cdcd9824 */ /* 0x000fe200078e0a03 */
[----:B------:R-:W-:Y:S01]  /*b920*/  ISETP.GE.AND P1, PT, R214, RZ, PT ;  /* 0x000000ffd600720c */ /* 0x000fe20003f26270 */
[----:B------:R-:W-:Y:S01]  /*b930*/  IMAD.MOV.U32 R211, RZ, RZ, R7 ;  /* 0x000000ffffd37224 */ /* 0x000fe200078e0007 */
[C---:B------:R-:W-:Y:S01]  /*b940*/  ISETP.GT.U32.AND P4, PT, R3.reuse, R207, PT ;  /* 0x000000cf0300720c */ /* 0x040fe20003f84070 */
[----:B------:R-:W-:Y:S01]  /*b950*/  @!P0 IMAD.MOV R205, RZ, RZ, -R205 ;  /* 0x000000ffffcd8224 */ /* 0x000fe200078e0acd */
[----:B------:R-:W-:Y:S01]  /*b960*/  ISETP.GT.U32.AND P6, PT, R3, R208, PT ;  /* 0x000000d00300720c */ /* 0x000fe20003fc4070 */
[----:B------:R-:W-:Y:S01]  /*b970*/  IMAD.HI.U32 R7, R2, R211, RZ ;  /* 0x000000d302077227 */ /* 0x000fe200078e00ff */
[----:B------:R-:W-:-:S02]  /*b980*/  LOP3.LUT R214, R5, 0x56, RZ, 0xfc, !PT ;  /* 0x0000005605d67812 */ /* 0x000fc400078efcff */
[----:B------:R-:W-:Y:S01]  /*b990*/  ISETP.GT.U32.AND P0, PT, R3, R209, PT ;  /* 0x000000d10300720c */ /* 0x000fe20003f04070 */
[----:B------:R-:W-:Y:S01]  /*b9a0*/  @!P3 IMAD.IADD R210, R210, 0x1, -R3 ;  /* 0x00000001d2d2b824 */ /* 0x000fe200078e0a03 */
[----:B------:R-:W-:Y:S01]  /*b9b0*/  IABS R212, R214 ;  /* 0x000000d600d47213 */ /* 0x000fe20000000000 */
[----:B------:R-:W-:-:S03]  /*b9c0*/  IMAD.MOV R8, RZ, RZ, -R7 ;  /* 0x000000ffff087224 */ /* 0x000fc600078e0a07 */
[----:B------:R-:W-:Y:S01]  /*b9d0*/  ISETP.GT.U32.AND P3, PT, R3, R210, PT ;  /* 0x000000d20300720c */ /* 0x000fe20003f64070 */
        /* <DEDUP_REMOVED lines=9> */
[--C-:B------:R-:W-:Y:S02]  /*ba70*/  @!P0 IMAD.IADD R209, R209, 0x1, -R3.reuse ;  /* 0x00000001d1d18824 */ /* 0x100fe400078e0a03 */
        /* <DEDUP_REMOVED lines=13> */
[--C-:B------:R-:W-:Y:S01]  /*bb50*/  @!P0 IMAD.IADD R209, R209, 0x1, -R3.reuse ;  /* 0x00000001d1d18824 */ /* 0x100fe200078e0a03 */
[----:B------:R-:W-:Y:S01]  /*bb60*/  ISETP.GE.AND P0, PT, R215, RZ, PT ;  /* 0x000000ffd700720c */ /* 0x000fe20003f06270 */
[----:B------:R-:W-:Y:S01]  /*bb70*/  VIADD R7, R6, 0x4e ;  /* 0x0000004e06077836 */ /* 0x000fe20000000000 */
[----:B------:R-:W-:Y:S01]  /*bb80*/  IABS R215, R218 ;  /* 0x000000da00d77213 */ /* 0x000fe20000000000 */
[----:B------:R-:W-:Y:S01]  /*bb90*/  @!P3 IMAD.IADD R212, R212, 0x1, -R3 ;  /* 0x00000001d4d4b824 */ /* 0x000fe200078e0a03 */
[C---:B------:R-:W-:Y:S01]  /*bba0*/  ISETP.GT.U32.AND P5, PT, R3.reuse, R211, PT ;  /* 0x000000d30300720c */ /* 0x040fe20003fa4070 */
[----:B------:R-:W-:Y:S01]  /*bbb0*/  @!P4 IMAD.MOV R210, RZ, RZ, -R210 ;  /* 0x000000ffffd2c224 */ /* 0x000fe200078e0ad2 */
[----:B------:R-:W-:Y:S01]  /*bbc0*/  ISETP.GT.U32.AND P4, PT, R3, R213, PT ;  /* 0x000000d50300720c */ /* 0x000fe20003f84070 */
[----:B------:R-:W-:Y:S01]  /*bbd0*/  @!P2 IMAD.MOV R209, RZ, RZ, -R209 ;  /* 0x000000ffffd1a224 */ /* 0x000fe200078e0ad1 */
[----:B------:R-:W-:Y:S01]  /*bbe0*/  ISETP.GE.AND P2, PT, R7, RZ, PT ;  /* 0x000000ff0700720c */ /* 0x000fe20003f46270 */
[----:B------:R-:W-:Y:S01]  /*bbf0*/  IMAD.HI.U32 R8, R2, R215, RZ ;  /* 0x000000d702087227 */ /* 0x000fe200078e00ff */
[----:B------:R-:W-:-:S02]  /*bc00*/  IABS R216, R7 ;  /* 0x0000000700d87213 */ /* 0x000fc40000000000 */
[----:B------:R-:W-:Y:S01]  /*bc10*/  ISETP.GT.U32.AND P3, PT, R3, R212, PT ;  /* 0x000000d40300720c */ /* 0x000fe20003f64070 */
[----:B------:R-:W-:-:S04]  /*bc20*/  IMAD.HI.U32 R7, R2, R214, RZ ;  /* 0x000000d602077227 */ /* 0x000fc800078e00ff */
[----:B------:R-:W-:Y:S02]  /*bc30*/  IMAD.MOV R7, RZ, RZ, -R7 ;  /* 0x000000ffff077224 */ /* 0x000fe400078e0a07 */
[----:B------:R-:W-:Y:S02]  /*bc40*/  IMAD.MOV R8, RZ, RZ, -R8 ;  /* 0x000000ffff087224 */ /* 0x000fe400078e0a08 */
[----:B------:R-:W-:Y:S01]  /*bc50*/  @!P5 IMAD.IADD R211, R211, 0x1, -R3 ;  /* 0x00000001d3d3d824 */ /* 0x000fe200078e0a03 */
[----:B------:R-:W-:Y:S01]  /*bc60*/  ISETP.GE.AND P5, PT, R217, RZ, PT ;  /* 0x000000ffd900720c */ /* 0x000fe20003fa6270 */
[C---:B------:R-:W-:Y:S01]  /*bc70*/  IMAD R214, R3.reuse, R7, R214 ;  /* 0x0000000703d67224 */ /* 0x040fe200078e02d6 */
[----:B------:R-:W-:Y:S01]  /*bc80*/  IABS R217, R220 ;  /* 0x000000dc00d97213 */ /* 0x000fe20000000000 */
[----:B------:R-:W-:Y:S02]  /*bc90*/  IMAD R215, R3, R8, R215 ;  /* 0x0000000803d77224 */ /* 0x000fe400078e02d7 */
[----:B------:R-:W-:-:S02]  /*bca0*/  @!P4 IMAD.IADD R213, R213, 0x1, -R3 ;  /* 0x00000001d5d5c824 */ /* 0x000fc400078e0a03 */
[----:B------:R-:W-:Y:S01]  /*bcb0*/  @!P3 IMAD.IADD R212, R212, 0x1, -R3 ;  /* 0x00000001d4d4b824 */ /* 0x000fe200078e0a03 */
[C---:B------:R-:W-:Y:S01]  /*bcc0*/  ISETP.GT.U32.AND P3, PT, R3.reuse, R214, PT ;  /* 0x000000d60300720c */ /* 0x040fe20003f64070 */
[----:B------:R-:W-:Y:S01]  /*bcd0*/  @!P6 IMAD.MOV R211, RZ, RZ, -R211 ;  /* 0x000000ffffd3e224 */ /* 0x000fe200078e0ad3 */
[C---:B------:R-:W-:Y:S01]  /*bce0*/  ISETP.GT.U32.AND P4, PT, R3.reuse, R213, PT ;  /* 0x000000d50300720c */ /* 0x040fe20003f84070 */
[----:B------:R-:W-:Y:S01]  /*bcf0*/  IMAD.HI.U32 R8, R2, R217, RZ ;  /* 0x000000d902087227 */ /* 0x000fe200078e00ff */
[----:B------:R-:W-:-:S03]  /*bd00*/  ISETP.GT.U32.AND P6, PT, R3, R215, PT ;  /* 0x000000d70300720c */ /* 0x000fc60003fc4070 */
[----:B------:R-:W-:Y:S02]  /*bd10*/  IMAD.MOV R8, RZ, RZ, -R8 ;  /* 0x000000ffff087224 */ /* 0x000fe400078e0a08 */
[----:B------:R-:W-:-:S04]  /*bd20*/  IMAD.HI.U32 R7, R2, R216, RZ ;  /* 0x000000d802077227 */ /* 0x000fc800078e00ff */
[----:B------:R-:W-:Y:S01]  /*bd30*/  @!P1 IMAD.MOV R212, RZ, RZ, -R212 ;  /* 0x000000ffffd49224 */ /* 0x000fe200078e0ad4 */
[----:B------:R-:W-:Y:S01]  /*bd40*/  ISETP.GE.AND P1, PT, R218, RZ, PT ;  /* 0x000000ffda00720c */ /* 0x000fe20003f26270 */
[----:B------:R-:W-:Y:S01]  /*bd50*/  @!P3 IMAD.IADD R214, R214, 0x1, -R3 ;  /* 0x00000001d6d6b824 */ /* 0x000fe200078e0a03 */
[----:B------:R-:W-:Y:S01]  /*bd60*/  IABS R218, R221 ;  /* 0x000000dd00da7213 */ /* 0x000fe20000000000 */
[----:B------:R-:W-:Y:S02]  /*bd70*/  IMAD R217, R3, R8, R217 ;  /* 0x0000000803d97224 */ /* 0x000fe400078e02d9 */
[--C-:B------:R-:W-:Y:S01]  /*bd80*/  @!P4 IMAD.IADD R213, R213, 0x1, -R3.reuse ;  /* 0x00000001d5d5c824 */ /* 0x100fe200078e0a03 */
[----:B------:R-:W-:Y:S01]  /*bd90*/  ISETP.GT.U32.AND P3, PT, R3, R214, PT ;  /* 0x000000d60300720c */ /* 0x000fe20003f64070 */
[----:B------:R-:W-:Y:S02]  /*bda0*/  @!P6 IMAD.IADD R215, R215, 0x1, -R3 ;  /* 0x00000001d7d7e824 */ /* 0x000fe400078e0a03 */
[----:B------:R-:W-:-:S02]  /*bdb0*/  IMAD.MOV R7, RZ, RZ, -R7 ;  /* 0x000000ffff077224 */ /* 0x000fc400078e0a07 */
[----:B------:R-:W-:Y:S01]  /*bdc0*/  @!P0 IMAD.MOV R213, RZ, RZ, -R213 ;  /* 0x000000ffffd58224 */ /* 0x000fe200078e0ad5 */
[C---:B------:R-:W-:Y:S01]  /*bdd0*/  ISETP.GT.U32.AND P6, PT, R3.reuse, R215, PT ;  /* 0x000000d70300720c */ /* 0x040fe20003fc4070 */
[C---:B------:R-:W-:Y:S01]  /*bde0*/  IMAD R216, R3.reuse, R7, R216 ;  /* 0x0000000703d87224 */ /* 0x040fe200078e02d8 */
[----:B------:R-:W-:Y:S01]  /*bdf0*/  ISETP.GT.U32.AND P0, PT, R3, R217, PT ;  /* 0x000000d90300720c */ /* 0x000fe20003f04070 */
[----:B------:R-:W-:-:S03]  /*be00*/  IMAD.HI.U32 R7, R2, R218, RZ ;  /* 0x000000da02077227 */ /* 0x000fc600078e00ff */
[C---:B------:R-:W-:Y:S01]  /*be10*/  ISETP.GT.U32.AND P4, PT, R3.reuse, R216, PT ;  /* 0x000000d80300720c */ /* 0x040fe20003f84070 */
[----:B------:R-:W-:Y:S02]  /*be20*/  IMAD.MOV R7, RZ, RZ, -R7 ;  /* 0x000000ffff077224 */ /* 0x000fe400078e0a07 */
[--C-:B------:R-:W-:Y:S01]  /*be30*/  @!P3 IMAD.IADD R214, R214, 0x1, -R3.reuse ;  /* 0x00000001d6d6b824 */ /* 0x100fe200078e0a03 */
[----:B------:R-:W-:Y:S01]  /*be40*/  ISETP.GE.AND P3, PT, R220, RZ, PT ;  /* 0x000000ffdc00720c */ /* 0x000fe20003f66270 */
[----:B------:R-:W-:Y:S01]  /*be50*/  IMAD R218, R3, R7, R218 ;  /* 0x0000000703da7224 */ /* 0x000fe200078e02da */
[----:B------:R-:W-:Y:S01]  /*be60*/  IABS R220, R223 ;  /* 0x000000df00dc7213 */ /* 0x000fe20000000000 */
[--C-:B------:R-:W-:Y:S02]  /*be70*/  @!P6 IMAD.IADD R215, R215, 0x1, -R3.reuse ;  /* 0x00000001d7d7e824 */ /* 0x100fe400078e0a03 */
[----:B------:R-:W-:Y:S01]  /*be80*/  @!P0 IMAD.IADD R217, R217, 0x1, -R3 ;  /* 0x00000001d9d98824 */ /* 0x000fe200078e0a03 */
[----:B------:R-:W-:Y:S01]  /*be90*/  ISETP.GT.U32.AND P6, PT, R3, R218, PT ;  /* 0x000000da0300720c */ /* 0x000fe20003fc4070 */
[----:B------:R-:W-:Y:S01]  /*bea0*/  @!P5 IMAD.MOV R214, RZ, RZ, -R214 ;  /* 0x000000ffffd6d224 */ /* 0x000fe200078e0ad6 */
[----:B------:R-:W-:Y:S01]  /*beb0*/  ISETP.GE.AND P0, PT, R221, RZ, PT ;  /* 0x000000ffdd00720c */ /* 0x000fe20003f06270 */
[----:B------:R-:W-:Y:S01]  /*bec0*/  IMAD.HI.U32 R7, R2, R219, RZ ;  /* 0x000000db02077227 */ /* 0x000fe200078e00ff */
[----:B------:R-:W-:-:S02]  /*bed0*/  ISETP.GT.U32.AND P5, PT, R3, R217, PT ;  /* 0x000000d90300720c */ /* 0x000fc40003fa4070 */
[----:B------:R-:W-:Y:S01]  /*bee0*/  LOP3.LUT R221, R5, 0x42, RZ, 0xfc, !PT ;  /* 0x0000004205dd7812 */ /* 0x000fe200078efcff */
[----:B------:R-:W-:Y:S02]  /*bef0*/  IMAD.MOV R8, RZ, RZ, -R7 ;  /* 0x000000ffff087224 */ /* 0x000fe400078e0a07 */
[----:B------:R-:W-:-:S04]  /*bf00*/  IMAD.HI.U32 R7, R2, R220, RZ ;  /* 0x000000dc02077227 */ /* 0x000fc800078e00ff */
[----:B------:R-:W-:Y:S01]  /*bf10*/  IMAD R219, R3, R8, R219 ;  /* 0x0000000803db7224 */ /* 0x000fe200078e02db */
[----:B------:R-:W-:Y:S01]  /*bf20*/  LOP3.LUT R8, R5, 0x44, RZ, 0xfc, !PT ;  /* 0x0000004405087812 */ /* 0x000fe200078efcff */
[--C-:B------:R-:W-:Y:S02]  /*bf30*/  @!P6 IMAD.IADD R218, R218, 0x1, -R3.reuse ;  /* 0x00000001dadae824 */ /* 0x100fe400078e0a03 */
[----:B------:R-:W-:Y:S01]  /*bf40*/  @!P5 IMAD.IADD R217, R217, 0x1, -R3 ;  /* 0x00000001d9d9d824 */ /* 0x000fe200078e0a03 */
[C---:B------:R-:W-:Y:S01]  /*bf50*/  ISETP.GT.U32.AND P5, PT, R3.reuse, R219, PT ;  /* 0x000000db0300720c */ /* 0x040fe20003fa4070 */
[----:B------:R-:W-:Y:S01]  /*bf60*/  IMAD.MOV R7, RZ, RZ, -R7 ;  /* 0x000000ffff077224 */ /* 0x000fe200078e0a07 */
[C---:B------:R-:W-:Y:S01]  /*bf70*/  ISETP.GT.U32.AND P6, PT, R3.reuse, R218, PT ;  /* 0x000000da0300720c */ /* 0x040fe20003fc4070 */
[----:B------:R-:W-:Y:S02]  /*bf80*/  @!P4 IMAD.IADD R216, R216, 0x1, -R3 ;  /* 0x00000001d8d8c824 */ /* 0x000fe400078e0a03 */
[----:B------:R-:W-:-:S02]  /*bf90*/  IMAD R220, R3, R7, R220 ;  /* 0x0000000703dc7224 */ /* 0x000fc400078e02dc */
[----:B------:R-:W-:Y:S01]  /*bfa0*/  @!P1 IMAD.MOV R215, RZ, RZ, -R215 ;  /* 0x000000ffffd79224 */ /* 0x000fe200078e0ad7 */
[----:B------:R-:W-:Y:S01]  /*bfb0*/  ISETP.GT.U32.AND P4, PT, R3, R216, PT ;  /* 0x000000d80300720c */ /* 0x000fe20003f84070 */
[----:B------:R-:W-:Y:S01]  /*bfc0*/  @!P3 IMAD.MOV R217, RZ, RZ, -R217 ;  /* 0x000000ffffd9b224 */ /* 0x000fe200078e0ad9 */
[----:B------:R-:W-:Y:S02]  /*bfd0*/  ISETP.GE.AND P1, PT, R222, RZ, PT ;  /* 0x000000ffde00720c */ /* 0x000fe40003f26270 */
[----:B------:R-:W-:Y:S01]  /*bfe0*/  IABS R222, R8 ;  /* 0x0000000800de7213 */ /* 0x000fe20000000000 */
[--C-:B------:R-:W-:Y:S01]  /*bff0*/  @!P5 IMAD.IADD R219, R219, 0x1, -R3.reuse ;  /* 0x00000001dbdbd824 */ /* 0x100fe200078e0a03 */
[----:B------:R-:W-:Y:S01]  /*c000*/  ISETP.GE.AND P3, PT, R221, RZ, PT ;  /* 0x000000ffdd00720c */ /* 0x000fe20003f66270 */
[----:B------:R-:W-:Y:S01]  /*c010*/  @!P6 IMAD.IADD R218, R218, 0x1, -R3 ;  /* 0x00000001dadae824 */ /* 0x000fe200078e0a03 */
[C---:B------:R-:W-:Y:S01]  /*c020*/  ISETP.GT.U32.AND P6, PT, R3.reuse, R220, PT ;  /* 0x000000dc0300720c */ /* 0x040fe20003fc4070 */
[----:B------:R-:W-:Y:S01]  /*c030*/  IMAD.HI.U32 R7, R2, R222, RZ ;  /* 0x000000de02077227 */ /* 0x000fe200078e00ff */
[----:B------:R-:W-:-:S03]  /*c040*/  ISETP.GT.U32.AND P5, PT, R3, R219, PT ;  /* 0x000000db0300720c */ /* 0x000fc60003fa4070 */
[----:B------:R-:W-:Y:S01]  /*c050*/  @!P4 IMAD.IADD R216, R216, 0x1, -R3 ;  /* 0x00000001d8d8c824 */ /* 0x000fe200078e0a03 */
[----:B------:R-:W-:Y:S01]  /*c060*/  ISETP.GE.AND P4, PT, R223, RZ, PT ;  /* 0x000000ffdf00720c */ /* 0x000fe20003f86270 */
[----:B------:R-:W-:Y:S01]  /*c070*/  @!P0 IMAD.MOV R218, RZ, RZ, -R218 ;  /* 0x000000ffffda8224 */ /* 0x000fe200078e0ada */
[----:B------:R-:W-:Y:S01]  /*c080*/  IABS R223, R221 ;  /* 0x000000dd00df7213 */ /* 0x000fe20000000000 */
[----:B------:R-:W-:Y:S02]  /*c090*/  IMAD.MOV R221, RZ, RZ, -R7 ;  /* 0x000000ffffdd7224 */ /* 0x000fe400078e0a07 */
[----:B------:R-:W-:Y:S01]  /*c0a0*/  @!P2 IMAD.MOV R216, RZ, RZ, -R216 ;  /* 0x000000ffffd8a224 */ /* 0x000fe200078e0ad8 */
[----:B------:R-:W-:Y:S01]  /*c0b0*/  ISETP.GE.AND P2, PT, R8, RZ, PT ;  /* 0x000000ff0800720c */ /* 0x000fe20003f46270 */
[----:B------:R-:W-:Y:S01]  /*c0c0*/  @!P6 IMAD.IADD R220, R220, 0x1, -R3 ;  /* 0x00000001dcdce824 */ /* 0x000fe200078e0a03 */
[----:B------:R-:W-:Y:S01]  /*c0d0*/  LOP3.LUT R8, R5, 0x40, RZ, 0xfc, !PT ;  /* 0x0000004005087812 */ /* 0x000fe200078efcff */
[----:B------:R-:W-:-:S02]  /*c0e0*/  IMAD R221, R3, R221, R222 ;  /* 0x000000dd03dd7224 */ /* 0x000fc400078e02de */
[----:B------:R-:W-:Y:S01]  /*c0f0*/  @!P5 IMAD.IADD R219, R219, 0x1, -R3 ;  /* 0x00000001dbdbd824 */ /* 0x000fe200078e0a03 */
[C---:B------:R-:W-:Y:S01]  /*c100*/  ISETP.GT.U32.AND P6, PT, R3.reuse, R220, PT ;  /* 0x000000dc0300720c */ /* 0x040fe20003fc4070 */
[----:B------:R-:W-:Y:S01]  /*c110*/  IMAD.HI.U32 R7, R2, R223, RZ ;  /* 0x000000df02077227 */ /* 0x000fe200078e00ff */
[----:B------:R-:W-:Y:S02]  /*c120*/  ISETP.GE.AND P0, PT, R8, RZ, PT ;  /* 0x000000ff0800720c */ /* 0x000fe40003f06270 */
[----:B------:R-:W-:Y:S01]  /*c130*/  IABS R224, R8 ;  /* 0x0000000800e07213 */ /* 0x000fe20000000000 */
[----:B------:R-:W-:Y:S01]  /*c140*/  @!P1 IMAD.MOV R219, RZ, RZ, -R219 ;  /* 0x000000ffffdb9224 */ /* 0x000fe200078e0adb */
[----:B------:R-:W-:Y:S01]  /*c150*/  ISETP.GT.U32.AND P1, PT, R3, R221, PT ;  /* 0x000000dd0300720c */ /* 0x000fe20003f24070 */
[----:B------:R-:W-:Y:S02]  /*c160*/  IMAD.MOV R222, RZ, RZ, -R7 ;  /* 0x000000ffffde7224 */ /* 0x000fe400078e0a07 */
[----:B------:R-:W-:-:S02]  /*c170*/  VIADD R8, R6, 0x3e ;  /* 0x0000003e06087836 */ /* 0x000fc40000000000 */
[----:B------:R-:W-:Y:S02]  /*c180*/  IMAD R222, R3, R222, R223 ;  /* 0x000000de03de7224 */ /* 0x000fe400078e02df */
[--C-:B------:R-:W-:Y:S01]  /*c190*/  @!P6 IMAD.IADD R220, R220, 0x1, -R3.reuse ;  /* 0x00000001dcdce824 */ /* 0x100fe200078e0a03 */
[----:B------:R-:W-:Y:S01]  /*c1a0*/  ISETP.GE.AND P5, PT, R8, RZ, PT ;  /* 0x000000ff0800720c */ /* 0x000fe20003fa6270 */
[----:B------:R-:W-:Y:S01]  /*c1b0*/  IMAD.HI.U32 R7, R2, R224, RZ ;  /* 0x000000e002077227 */ /* 0x000fe200078e00ff */
[----:B------:R-:W-:Y:S02]  /*c1c0*/  IABS R225, R8 ;  /* 0x0000000800e17213 */ /* 0x000fe40000000000 */
[----:B------:R-:W-:Y:S01]  /*c1d0*/  LOP3.LUT R8, R5, 0x3c, RZ, 0xfc, !PT ;  /* 0x0000003c05087812 */ /* 0x000fe200078efcff */
[----:B------:R-:W-:Y:S01]  /*c1e0*/  @!P4 IMAD.MOV R220, RZ, RZ, -R220 ;  /* 0x000000ffffdcc224 */ /* 0x000fe200078e0adc */
[----:B------:R-:W-:Y:S01]  /*c1f0*/  ISETP.GT.U32.AND P4, PT, R3, R222, PT ;  /* 0x000000de0300720c */ /* 0x000fe20003f84070 */
[----:B------:R-:W-:Y:S01]  /*c200*/  @!P1 IMAD.IADD R221, R221, 0x1, -R3 ;  /* 0x00000001dddd9824 */ /* 0x000fe200078e0a03 */
[----:B------:R-:W-:Y:S01]  /*c210*/  IABS R226, R8 ;  /* 0x0000000800e27213 */ /* 0x000fe20000000000 */
[----:B------:R-:W-:Y:S01]  /*c220*/  IMAD.MOV R7, RZ, RZ, -R7 ;  /* 0x000000ffff077224 */ /* 0x000fe200078e0a07 */
[----:B------:R-:W-:-:S02]  /*c230*/  ISETP.GE.AND P6, PT, R8, RZ, PT ;  /* 0x000000ff0800720c */ /* 0x000fc40003fc6270 */
[C---:B------:R-:W-:Y:S01]  /*c240*/  ISETP.GT.U32.AND P1, PT, R3.reuse, R221, PT ;  /* 0x000000dd0300720c */ /* 0x040fe20003f24070 */
[----:B------:R-:W-:Y:S02]  /*c250*/  IMAD R223, R3, R7, R224 ;  /* 0x0000000703df7224 */ /* 0x000fe400078e02e0 */
[----:B------:R-:W-:-:S04]  /*c260*/  IMAD.HI.U32 R7, R2, R225, RZ ;  /* 0x000000e102077227 */ /* 0x000fc800078e00ff */
[----:B------:R-:W-:-:S04]  /*c270*/  IMAD.HI.U32 R8, R2, R226, RZ ;  /* 0x000000e202087227 */ /* 0x000fc800078e00ff */
[----:B------:R-:W-:Y:S02]  /*c280*/  @!P4 IMAD.IADD R222, R222, 0x1, -R3 ;  /* 0x00000001dedec824 */ /* 0x000fe400078e0a03 */
[----:B------:R-:W-:Y:S01]  /*c290*/  IMAD.MOV R224, RZ, RZ, -R7 ;  /* 0x000000ffffe07224 */ /* 0x000fe200078e0a07 */
[----:B------:R-:W-:Y:S01]  /*c2a0*/  LOP3.LUT R7, R5, 0x36, RZ, 0xfc, !PT ;  /* 0x0000003605077812 */ /* 0x000fe200078efcff */
[----:B------:R-:W-:Y:S01]  /*c2b0*/  IMAD.MOV R227, RZ, RZ, -R8 ;  /* 0x000000ffffe37224 */ /* 0x000fe200078e0a08 */
[----:B------:R-:W-:Y:S01]  /*c2c0*/  ISETP.GT.U32.AND P4, PT, R3, R222, PT ;  /* 0x000000de0300720c */ /* 0x000fe20003f84070 */
[----:B------:R-:W-:Y:S01]  /*c2d0*/  @!P1 IMAD.IADD R221, R221, 0x1, -R3 ;  /* 0x00000001dddd9824 */ /* 0x000fe200078e0a03 */
[C---:B------:R-:W-:Y:S01]  /*c2e0*/  ISETP.GT.U32.AND P1, PT, R3.reuse, R223, PT ;  /* 0x000000df0300720c */ /* 0x040fe20003f24070 */
[----:B------:R-:W-:Y:S02]  /*c2f0*/  IMAD R224, R3, R224, R225 ;  /* 0x000000e003e07224 */ /* 0x000fe400078e02e1 */
[----:B------:R-:W-:-:S04]  /*c300*/  IMAD.HI.U32 R8, R2, R229, RZ ;  /* 0x000000e502087227 */ /* 0x000fc800078e00ff */
[C---:B------:R-:W-:Y:S01]  /*c310*/  IMAD R225, R3.reuse, R227, R226 ;  /* 0x000000e303e17224 */ /* 0x040fe200078e02e2 */
[----:B------:R-:W-:Y:S01]  /*c320*/  IABS R226, R7 ;  /* 0x0000000700e27213 */ /* 0x000fe20000000000 */
[----:B------:R-:W-:Y:S02]  /*c330*/  IMAD.MOV R8, RZ, RZ, -R8 ;  /* 0x000000ffff087224 */ /* 0x000fe400078e0a08 */
[----:B------:R-:W-:Y:S02]  /*c340*/  IMAD.MOV.U32 R227, RZ, RZ, R228 ;  /* 0x000000ffffe37224 */ /* 0x000fe400078e00e4 */
[----:B------:R-:W-:Y:S02]  /*c350*/  IMAD.MOV.U32 R228, RZ, RZ, R226 ;  /* 0x000000ffffe47224 */ /* 0x000fe400078e00e2 */
[----:B------:R-:W-:Y:S01]  /*c360*/  @!P2 IMAD.MOV R221, RZ, RZ, -R221 ;  /* 0x000000ffffdda224 */ /* 0x000fe200078e0add */
[C---:B------:R-:W-:Y:S01]  /*c370*/  ISETP.GT.U32.AND P2, PT, R3.reuse, R224, PT ;  /* 0x000000e00300720c */ /* 0x040fe20003f44070 */
[----:B------:R-:W-:-:S02]  /*c380*/  IMAD R226, R3, R8, R229 ;  /* 0x0000000803e27224 */ /* 0x000fc400078e02e5 */
[--C-:B------:R-:W-:Y:S01]  /*c390*/  @!P4 IMAD.IADD R222, R222, 0x1, -R3.reuse ;  /* 0x00000001dedec824 */ /* 0x100fe200078e0a03 */
[----:B------:R-:W-:Y:S01]  /*c3a0*/  ISETP.GT.U32.AND P4, PT, R3, R225, PT ;  /* 0x000000e10300720c */ /* 0x000fe20003f84070 */
[----:B------:R-:W-:Y:S01]  /*c3b0*/  @!P1 IMAD.IADD R223, R223, 0x1, -R3 ;  /* 0x00000001dfdf9824 */ /* 0x000fe200078e0a03 */
[----:B------:R-:W-:Y:S01]  /*c3c0*/  ISETP.GT.U32.AND P1, PT, R3, R226, PT ;  /* 0x000000e20300720c */ /* 0x000fe20003f24070 */
[----:B------:R-:W-:-:S04]  /*c3d0*/  IMAD.HI.U32 R229, R2, R228, RZ ;  /* 0x000000e402e57227 */ /* 0x000fc800078e00ff */
[----:B------:R-:W-:-:S04]  /*c3e0*/  IMAD.HI.U32 R8, R2, R227, RZ ;  /* 0x000000e302087227 */ /* 0x000fc800078e00ff */
[----:B------:R-:W-:Y:S01]  /*c3f0*/  @!P2 IMAD.IADD R224, R224, 0x1, -R3 ;  /* 0x00000001e0e0a824 */ /* 0x000fe200078e0a03 */
[----:B------:R-:W-:Y:S01]  /*c400*/  ISETP.GT.U32.AND P2, PT, R3, R223, PT ;  /* 0x000000df0300720c */ /* 0x000fe20003f44070 */
[----:B------:R-:W-:Y:S02]  /*c410*/  IMAD.MOV R229, RZ, RZ, -R229 ;  /* 0x000000ffffe57224 */ /* 0x000fe400078e0ae5 */
[--C-:B------:R-:W-:Y:S01]  /*c420*/  @!P4 IMAD.IADD R225, R225, 0x1, -R3.reuse ;  /* 0x00000001e1e1c824 */ /* 0x100fe200078e0a03 */
[C---:B------:R-:W-:Y:S01]  /*c430*/  ISETP.GT.U32.AND P4, PT, R3.reuse, R224, PT ;  /* 0x000000e00300720c */ /* 0x040fe20003f84070 */
[----:B------:R-:W-:Y:S02]  /*c440*/  @!P1 IMAD.IADD R226, R226, 0x1, -R3 ;  /* 0x00000001e2e29824 */ /* 0x000fe400078e0a03 */
[----:B------:R-:W-:Y:S02]  /*c450*/  IMAD.MOV R8, RZ, RZ, -R8 ;  /* 0x000000ffff087224 */ /* 0x000fe400078e0a08 */
[C---:B------:R-:W-:Y:S01]  /*c460*/  IMAD R228, R3.reuse, R229, R228 ;  /* 0x000000e503e47224 */ /* 0x040fe200078e02e4 */
[----:B------:R-:W-:Y:S01]  /*c470*/  ISETP.GT.U32.AND P1, PT, R3, R226, PT ;  /* 0x000000e20300720c */ /* 0x000fe20003f24070 */
[----:B------:R-:W-:-:S02]  /*c480*/  IMAD.MOV.U32 R229, RZ, RZ, R230 ;  /* 0x000000ffffe57224 */ /* 0x000fc400078e00e6 */
[----:B------:R-:W-:Y:S01]  /*c490*/  IMAD R227, R3, R8, R227 ;  /* 0x0000000803e37224 */ /* 0x000fe200078e02e3 */
[----:B------:R-:W-:Y:S01]  /*c4a0*/  LOP3.LUT R8, R5, 0x30, RZ, 0xfc, !PT ;  /* 0x0000003005087812 */ /* 0x000fe200078efcff */
[----:B------:R-:W-:-:S03]  /*c4b0*/  IMAD.HI.U32 R230, R2, R229, RZ ;  /* 0x000000e502e67227 */ /* 0x000fc600078e00ff */
[----:B------:R-:W-:Y:S01]  /*c4c0*/  IABS R237, R8 ;  /* 0x0000000800ed7213 */ /* 0x000fe20000000000 */
[----:B------:R-:W-:Y:S01]  /*c4d0*/  @!P2 IMAD.IADD R223, R223, 0x1, -R3 ;  /* 0x00000001dfdfa824 */ /* 0x000fe200078e0a03 */
[C---:B------:R-:W-:Y:S01]  /*c4e0*/  ISETP.GT.U32.AND P2, PT, R3.reuse, R227, PT ;  /* 0x000000e30300720c */ /* 0x040fe20003f44070 */
[----:B------:R-:W-:Y:S02]  /*c4f0*/  IMAD.MOV R238, RZ, RZ, -R230 ;  /* 0x000000ffffee7224 */ /* 0x000fe400078e0ae6 */
[----:B------:R-:W-:Y:S01]  /*c500*/  @!P3 IMAD.MOV R222, RZ, RZ, -R222 ;  /* 0x000000ffffdeb224 */ /* 0x000fe200078e0ade */
[C---:B------:R-:W-:Y:S01]  /*c510*/  ISETP.GT.U32.AND P3, PT, R3.reuse, R225, PT ;  /* 0x000000e10300720c */ /* 0x040fe20003f64070 */
[C---:B------:R-:W-:Y:S02]  /*c520*/  IMAD R229, R3.reuse, R238, R229 ;  /* 0x000000ee03e57224 */ /* 0x040fe400078e02e5 */
[--C-:B------:R-:W-:Y:S01]  /*c530*/  @!P4 IMAD.IADD R224, R224, 0x1, -R3.reuse ;  /* 0x00000001e0e0c824 */ /* 0x100fe200078e0a03 */
[C---:B------:R-:W-:Y:S01]  /*c540*/  ISETP.GT.U32.AND P4, PT, R3.reuse, R228, PT ;  /* 0x000000e40300720c */ /* 0x040fe20003f84070 */
[----:B------:R-:W-:Y:S01]  /*c550*/  @!P1 IMAD.IADD R226, R226, 0x1, -R3 ;  /* 0x00000001e2e29824 */ /* 0x000fe200078e0a03 */
[----:B------:R-:W-:Y:S01]  /*c560*/  ISETP.GT.U32.AND P1, PT, R3, R229, PT ;  /* 0x000000e50300720c */ /* 0x000fe20003f24070 */
[----:B------:R-:W-:-:S02]  /*c570*/  IMAD.MOV.U32 R230, RZ, RZ, R231 ;  /* 0x000000ffffe67224 */ /* 0x000fc400078e00e7 */
[----:B------:R-:W-:Y:S01]  /*c580*/  @!P2 IMAD.IADD R227, R227, 0x1, -R3 ;  /* 0x00000001e3e3a824 */ /* 0x000fe200078e0a03 */
[----:B------:R-:W-:Y:S01]  /*c590*/  ISETP.GE.AND P2, PT, R236, RZ, PT ;  /* 0x000000ffec00720c */ /* 0x000fe20003f46270 */
[----:B------:R-:W-:Y:S02]  /*c5a0*/  IMAD.MOV.U32 R231, RZ, RZ, R237 ;  /* 0x000000ffffe77224 */ /* 0x000fe400078e00ed */
[----:B------:R-:W-:Y:S01]  /*c5b0*/  @!P0 IMAD.MOV R223, RZ, RZ, -R223 ;  /* 0x000000ffffdf8224 */ /* 0x000fe200078e0adf */
[----:B------:R-:W-:Y:S01]  /*c5c0*/  ISETP.GT.U32.AND P0, PT, R3, R227, PT ;  /* 0x000000e30300720c */ /* 0x000fe20003f04070 */
[--C-:B------:R-:W-:Y:S01]  /*c5d0*/  @!P3 IMAD.IADD R225, R225, 0x1, -R3.reuse ;  /* 0x00000001e1e1b824 */ /* 0x100fe200078e0a03 */
[----:B------:R-:W-:Y:S01]  /*c5e0*/  ISETP.GE.AND P3, PT, R235, RZ, PT ;  /* 0x000000ffeb00720c */ /* 0x000fe20003f66270 */
[----:B------:R-:W-:Y:S02]  /*c5f0*/  @!P4 IMAD.IADD R228, R228, 0x1, -R3 ;  /* 0x00000001e4e4c824 */ /* 0x000fe400078e0a03 */
[----:B------:R-:W-:-:S04]  /*c600*/  IMAD.HI.U32 R237, R2, R230, RZ ;  /* 0x000000e602ed7227 */ /* 0x000fc800078e00ff */
[----:B------:R-:W-:-:S04]  /*c610*/  IMAD.HI.U32 R238, R2, R231, RZ ;  /* 0x000000e702ee7227 */ /* 0x000fc800078e00ff */
[----:B------:R-:W-:Y:S01]  /*c620*/  @!P1 IMAD.IADD R229, R229, 0x1, -R3 ;  /* 0x00000001e5e59824 */ /* 0x000fe200078e0a03 */
[C---:B------:R-:W-:Y:S01]  /*c630*/  ISETP.GT.U32.AND P1, PT, R3.reuse, R228, PT ;  /* 0x000000e40300720c */ /* 0x040fe20003f24070 */
[----:B------:R-:W-:Y:S02]  /*c640*/  IMAD.MOV R237, RZ, RZ, -R237 ;  /* 0x000000ffffed7224 */ /* 0x000fe400078e0aed */
[----:B------:R-:W-:Y:S02]  /*c650*/  IMAD.MOV R238, RZ, RZ, -R238 ;  /* 0x000000ffffee7224 */ /* 0x000fe400078e0aee */
[----:B------:R-:W-:Y:S02]  /*c660*/  VIADD R235, R6, 0x2e ;  /* 0x0000002e06eb7836 */ /* 0x000fe40000000000 */
[C---:B------:R-:W-:Y:S02]  /*c670*/  IMAD R230, R3.reuse, R237, R230 ;  /* 0x000000ed03e67224 */ /* 0x040fe400078e02e6 */
[----:B------:R-:W-:Y:S01]  /*c680*/  IMAD R231, R3, R238, R231 ;  /* 0x000000ee03e77224 */ /* 0x000fe200078e02e7 */
[----:B------:R-:W-:Y:S01]  /*c690*/  ISETP.GE.AND P4, PT, R235, RZ, PT ;  /* 0x000000ffeb00720c */ /* 0x000fe20003f86270 */
[----:B------:R-:W-:Y:S01]  /*c6a0*/  @!P5 IMAD.MOV R224, RZ, RZ, -R224 ;  /* 0x000000ffffe0d224 */ /* 0x000fe200078e0ae0 */
[----:B------:R-:W-:Y:S01]  /*c6b0*/  ISETP.GT.U32.AND P5, PT, R3, R229, PT ;  /* 0x000000e50300720c */ /* 0x000fe20003fa4070 */
[----:B------:R-:W-:Y:S01]  /*c6c0*/  @!P6 IMAD.MOV R225, RZ, RZ, -R225 ;  /* 0x000000ffffe1e224 */ /* 0x000fe200078e0ae1 */
[----:B------:R-:W-:Y:S01]  /*c6d0*/  IABS R235, R235 ;  /* 0x000000eb00eb7213 */ /* 0x000fe20000000000 */
[--C-:B------:R-:W-:Y:S01]  /*c6e0*/  @!P0 IMAD.IADD R227, R227, 0x1, -R3.reuse ;  /* 0x00000001e3e38824 */ /* 0x100fe200078e0a03 */
[C---:B------:R-:W-:Y:S01]  /*c6f0*/  ISETP.GT.U32.AND P6, PT, R3.reuse, R230, PT ;  /* 0x000000e60300720c */ /* 0x040fe20003fc4070 */
[----:B------:R-:W-:Y:S01]  /*c700*/  @!P3 IMAD.MOV R226, RZ, RZ, -R226 ;  /* 0x000000ffffe2b224 */ /* 0x000fe200078e0ae2 */
[----:B------:R-:W-:Y:S01]  /*c710*/  ISETP.GT.U32.AND P0, PT, R3, R231, PT ;  /* 0x000000e70300720c */ /* 0x000fe20003f04070 */
[----:B------:R-:W-:Y:S01]  /*c720*/  @!P1 IMAD.IADD R228, R228, 0x1, -R3 ;  /* 0x00000001e4e49824 */ /* 0x000fe200078e0a03 */
[----:B------:R-:W-:Y:S01]  /*c730*/  ISETP.GE.AND P3, PT, R7, RZ, PT ;  /* 0x000000ff0700720c */ /* 0x000fe20003f66270 */
[----:B------:R-:W-:Y:S01]  /*c740*/  IMAD.HI.U32 R236, R2, R235, RZ ;  /* 0x000000eb02ec7227 */ /* 0x000fe200078e00ff */
[----:B------:R-:W-:-:S02]  /*c750*/  LOP3.LUT R7, R5, 0x2c, RZ, 0xfc, !PT ;  /* 0x0000002c05077812 */ /* 0x000fc400078efcff */
[----:B------:R-:W-:Y:S01]  /*c760*/  ISETP.GE.AND P1, PT, R233, RZ, PT ;  /* 0x000000ffe900720c */ /* 0x000fe20003f26270 */
[--C-:B------:R-:W-:Y:S01]  /*c770*/  @!P5 IMAD.IADD R229, R229, 0x1, -R3.reuse ;  /* 0x00000001e5e5d824 */ /* 0x100fe200078e0a03 */
[----:B------:R-:W-:Y:S01]  /*c780*/  IABS R233, R7 ;  /* 0x0000000700e97213 */ /* 0x000fe20000000000 */
[----:B------:R-:W-:Y:S01]  /*c790*/  IMAD.MOV R236, RZ, RZ, -R236 ;  /* 0x000000ffffec7224 */ /* 0x000fe200078e0aec */
[----:B------:R-:W-:Y:S01]  /*c7a0*/  ISETP.GE.AND P5, PT, R234, RZ, PT ;  /* 0x000000ffea00720c */ /* 0x000fe20003fa6270 */
[----:B------:R-:W-:Y:S01]  /*c7b0*/  @!P6 IMAD.IADD R230, R230, 0x1, -R3 ;  /* 0x00000001e6e6e824 */ /* 0x000fe200078e0a03 */
[----:B------:R-:W-:Y:S01]  /*c7c0*/  ISETP.GE.AND P6, PT, R8, RZ, PT ;  /* 0x000000ff0800720c */ /* 0x000fe20003fc6270 */
[----:B------:R-:W-:Y:S02]  /*c7d0*/  IMAD.MOV.U32 R234, RZ, RZ, R233 ;  /* 0x000000ffffea7224 */ /* 0x000fe400078e00e9 */
[----:B------:R-:W-:Y:S01]  /*c7e0*/  IMAD R233, R3, R236, R235 ;  /* 0x000000ec03e97224 */ /* 0x000fe200078e02eb */
[----:B------:R-:W-:Y:S01]  /*c7f0*/  LOP3.LUT R235, R5, 0x28, RZ, 0xfc, !PT ;  /* 0x0000002805eb7812 */ /* 0x000fe200078efcff */
[----:B------:R-:W-:Y:S01]  /*c800*/  @!P0 IMAD.IADD R231, R231, 0x1, -R3 ;  /* 0x00000001e7e78824 */ /* 0x000fe200078e0a03 */
[----:B------:R-:W-:Y:S01]  /*c810*/  ISETP.GT.U32.AND P0, PT, R3, R230, PT ;  /* 0x000000e60300720c */ /* 0x000fe20003f04070 */
[----:B------:R-:W-:Y:S01]  /*c820*/  IMAD.HI.U32 R8, R2, R234, RZ ;  /* 0x000000ea02087227 */ /* 0x000fe200078e00ff */
[----:B------:R-:W-:-:S03]  /*c830*/  IABS R238, R235 ;  /* 0x000000eb00ee7213 */ /* 0x000fc60000000000 */
[----:B------:R-:W-:Y:S01]  /*c840*/  @!P2 IMAD.MOV R227, RZ, RZ, -R227 ;  /* 0x000000ffffe3a224 */ /* 0x000fe200078e0ae3 */
[C---:B------:R-:W-:Y:S01]  /*c850*/  ISETP.GT.U32.AND P2, PT, R3.reuse, R231, PT ;  /* 0x000000e70300720c */ /* 0x040fe20003f44070 */
[----:B------:R-:W-:Y:S01]  /*c860*/  @!P3 IMAD.MOV R228, RZ, RZ, -R228 ;  /* 0x000000ffffe4b224 */ /* 0x000fe200078e0ae4 */
[----:B------:R-:W-:Y:S01]  /*c870*/  ISETP.GT.U32.AND P3, PT, R3, R233, PT ;  /* 0x000000e90300720c */ /* 0x000fe20003f64070 */
[----:B------:R-:W-:Y:S02]  /*c880*/  IMAD.MOV R8, RZ, RZ, -R8 ;  /* 0x000000ffff087224 */ /* 0x000fe400078e0a08 */
[----:B------:R-:W-:Y:S01]  /*c890*/  @!P1 IMAD.MOV R229, RZ, RZ, -R229 ;  /* 0x000000ffffe59224 */ /* 0x000fe200078e0ae5 */
[----:B------:R-:W-:Y:S01]  /*c8a0*/  ISETP.GE.AND P1, PT, R7, RZ, PT ;  /* 0x000000ff0700720c */ /* 0x000fe20003f26270 */
[----:B------:R-:W-:Y:S01]  /*c8b0*/  IMAD R234, R3, R8, R234 ;  /* 0x0000000803ea7224 */ /* 0x000fe200078e02ea */
[C---:B------:R-:W-:Y:S01]  /*c8c0*/  LOP3.LUT R8, R5.reuse, 0x2a, RZ, 0xfc, !PT ;  /* 0x0000002a05087812 */ /* 0x040fe200078efcff */
[----:B------:R-:W-:Y:S01]  /*c8d0*/  @!P0 IMAD.IADD R230, R230, 0x1, -R3 ;  /* 0x00000001e6e68824 */ /* 0x000fe200078e0a03 */
[----:B------:R-:W-:-:S02]  /*c8e0*/  LOP3.LUT R7, R5, 0x26, RZ, 0xfc, !PT ;  /* 0x0000002605077812 */ /* 0x000fc400078efcff */
[----:B------:R-:W-:Y:S01]  /*c8f0*/  IABS R236, R8 ;  /* 0x0000000800ec7213 */ /* 0x000fe20000000000 */
[--C-:B------:R-:W-:Y:S01]  /*c900*/  @!P2 IMAD.IADD R231, R231, 0x1, -R3.reuse ;  /* 0x00000001e7e7a824 */ /* 0x100fe200078e0a03 */
[----:B------:R-:W-:Y:S01]  /*c910*/  ISETP.GT.U32.AND P2, PT, R3, R234, PT ;  /* 0x000000ea0300720c */ /* 0x000fe20003f44070 */
[----:B------:R-:W-:Y:S01]  /*c920*/  @!P3 IMAD.IADD R233, R233, 0x1, -R3 ;  /* 0x00000001e9e9b824 */ /* 0x000fe200078e0a03 */
[----:B------:R-:W-:Y:S01]  /*c930*/  ISETP.GE.AND P3, PT, R235, RZ, PT ;  /* 0x000000ffeb00720c */ /* 0x000fe20003f66270 */
[----:B------:R-:W-:Y:S01]  /*c940*/  IMAD.MOV.U32 R235, RZ, RZ, R236 ;  /* 0x000000ffffeb7224 */ /* 0x000fe200078e00ec */
[----:B------:R-:W-:Y:S01]  /*c950*/  ISETP.GE.AND P0, PT, R8, RZ, PT ;  /* 0x000000ff0800720c */ /* 0x000fe20003f06270 */
[----:B------:R-:W-:Y:S01]  /*c960*/  @!P5 IMAD.MOV R230, RZ, RZ, -R230 ;  /* 0x000000ffffe6d224 */ /* 0x000fe200078e0ae6 */
[----:B------:R-:W-:Y:S01]  /*c970*/  ISETP.GT.U32.AND P5, PT, R3, R233, PT ;  /* 0x000000e90300720c */ /* 0x000fe20003fa4070 */
[----:B------:R-:W-:Y:S01]  /*c980*/  IMAD.HI.U32 R240, R2, R235, RZ ;  /* 0x000000eb02f07227 */ /* 0x000fe200078e00ff */
[----:B------:R-:W-:-:S02]  /*c990*/  IABS R237, R7 ;  /* 0x0000000700ed7213 */ /* 0x000fc40000000000 */
[----:B------:R-:W-:Y:S01]  /*c9a0*/  IABS R8, R252 ;  /* 0x000000fc00087213 */ /* 0x000fe20000000000 */
[----:B------:R-:W-:Y:S02]  /*c9b0*/  IMAD.MOV R240, RZ, RZ, -R240 ;  /* 0x000000fffff07224 */ /* 0x000fe400078e0af0 */
[----:B------:R-:W-:Y:S02]  /*c9c0*/  @!P2 IMAD.IADD R234, R234, 0x1, -R3 ;  /* 0x00000001eaeaa824 */ /* 0x000fe400078e0a03 */
[C---:B------:R-:W-:Y:S01]  /*c9d0*/  IMAD R235, R3.reuse, R240, R235 ;  /* 0x000000f003eb7224 */ /* 0x040fe200078e02eb */
[----:B------:R-:W-:Y:S01]  /*c9e0*/  IABS R240, R251 ;  /* 0x000000fb00f07213 */ /* 0x000fe20000000000 */
[----:B------:R-:W-:Y:S01]  /*c9f0*/  IMAD.MOV.U32 R236, RZ, RZ, R238 ;  /* 0x000000ffffec7224 */ /* 0x000fe200078e00ee */
[----:B------:R-:W-:Y:S01]  /*ca00*/  ISETP.GT.U32.AND P2, PT, R3, R234, PT ;  /* 0x000000ea0300720c */ /* 0x000fe20003f44070 */
[----:B------:R-:W-:Y:S01]  /*ca10*/  @!P5 IMAD.IADD R233, R233, 0x1, -R3 ;  /* 0x00000001e9e9d824 */ /* 0x000fe200078e0a03 */
[----:B------:R-:W-:Y:S01]  /*ca20*/  ISETP.GT.U32.AND P5, PT, R3, R235, PT ;  /* 0x000000eb0300720c */ /* 0x000fe20003fa4070 */
[----:B------:R-:W-:-:S04]  /*ca30*/  IMAD.HI.U32 R239, R2, R236, RZ ;  /* 0x000000ec02ef7227 */ /* 0x000fc800078e00ff */
[----:B------:R-:W-:Y:S02]  /*ca40*/  IMAD.MOV R239, RZ, RZ, -R239 ;  /* 0x000000ffffef7224 */ /* 0x000fe400078e0aef */
[----:B------:R-:W-:Y:S01]  /*ca50*/  @!P6 IMAD.MOV R231, RZ, RZ, -R231 ;  /* 0x000000ffffe7e224 */ /* 0x000fe200078e0ae7 */
[----:B------:R-:W-:Y:S01]  /*ca60*/  ISETP.GE.AND P6, PT, R7, RZ, PT ;  /* 0x000000ff0700720c */ /* 0x000fe20003fc6270 */
[----:B------:R-:W-:Y:S01]  /*ca70*/  IMAD R236, R3, R239, R236 ;  /* 0x000000ef03ec7224 */ /* 0x000fe200078e02ec */
[----:B------:R-:W-:Y:S01]  /*ca80*/  LOP3.LUT R239, R5, 0x22, RZ, 0xfc, !PT ;  /* 0x0000002205ef7812 */ /* 0x000fe200078efcff */
[--C-:B------:R-:W-:Y:S01]  /*ca90*/  @!P2 IMAD.IADD R234, R234, 0x1, -R3.reuse ;  /* 0x00000001eaeaa824 */ /* 0x100fe200078e0a03 */
[----:B------:R-:W-:Y:S01]  /*caa0*/  ISETP.GE.AND P2, PT, R243, RZ, PT ;  /* 0x000000fff300720c */ /* 0x000fe20003f46270 */
[----:B------:R-:W-:Y:S01]  /*cab0*/  @!P5 IMAD.IADD R235, R235, 0x1, -R3 ;  /* 0x00000001ebebd824 */ /* 0x000fe200078e0a03 */
[----:B------:R-:W-:Y:S01]  /*cac0*/  IABS R243, R243 ;  /* 0x000000f300f37213 */ /* 0x000fe20000000000 */
[----:B------:R-:W-:Y:S01]  /*cad0*/  @!P1 IMAD.MOV R234, RZ, RZ, -R234 ;  /* 0x000000ffffea9224 */ /* 0x000fe200078e0aea */
[C---:B------:R-:W-:Y:S01]  /*cae0*/  ISETP.GT.U32.AND P1, PT, R3.reuse, R236, PT ;  /* 0x000000ec0300720c */ /* 0x040fe20003f24070 */
[----:B------:R-:W-:Y:S01]  /*caf0*/  IMAD.HI.U32 R238, R2, R237, RZ ;  /* 0x000000ed02ee7227 */ /* 0x000fe200078e00ff */
[----:B------:R-:W-:-:S03]  /*cb00*/  ISETP.GT.U32.AND P5, PT, R3, R235, PT ;  /* 0x000000eb0300720c */ /* 0x000fc60003fa4070 */
[----:B------:R-:W-:-:S04]  /*cb10*/  IMAD.HI.U32 R7, R2, R8, RZ ;  /* 0x0000000802077227 */ /* 0x000fc800078e00ff */
[----:B------:R-:W-:Y:S02]  /*cb20*/  IMAD.MOV R238, RZ, RZ, -R238 ;  /* 0x000000ffffee7224 */ /* 0x000fe400078e0aee */
[----:B------:R-:W-:Y:S02]  /*cb30*/  IMAD.MOV R7, RZ, RZ, -R7 ;  /* 0x000000ffff077224 */ /* 0x000fe400078e0a07 */
[C---:B------:R-:W-:Y:S01]  /*cb40*/  IMAD R237, R3.reuse, R238, R237 ;  /* 0x000000ee03ed7224 */ /* 0x040fe200078e02ed */
[----:B------:R-:W-:Y:S01]  /*cb50*/  IABS R238, R5 ;  /* 0x0000000500ee7213 */ /* 0x000fe20000000000 */
[----:B------:R-:W-:Y:S02]  /*cb60*/  IMAD R8, R3, R7, R8 ;  /* 0x0000000703087224 */ /* 0x000fe400078e0208 */
[--C-:B------:R-:W-:Y:S01]  /*cb70*/  @!P5 IMAD.IADD R235, R235, 0x1, -R3.reuse ;  /* 0x00000001ebebd824 */ /* 0x100fe200078e0a03 */
[----:B------:R-:W-:Y:S01]  /*cb80*/  ISETP.GT.U32.AND P5, PT, R3, R237, PT ;  /* 0x000000ed0300720c */ /* 0x000fe20003fa4070 */
[----:B------:R-:W-:-:S02]  /*cb90*/  @!P1 IMAD.IADD R236, R236, 0x1, -R3 ;  /* 0x00000001ecec9824 */ /* 0x000fc400078e0a03 */
        /* <DEDUP_REMOVED lines=9> */
[----:B------:R-:W-:-:S04]  /*cc30*/  IMAD.HI.U32 R245, R2, R240, RZ ;  /* 0x000000f002f57227 */ /* 0x000fc800078e00ff */
[--C-:B------:R-:W-:Y:S01]  /*cc40*/  @!P1 IMAD.IADD R236, R236, 0x1, -R3.reuse ;  /* 0x00000001ecec9824 */ /* 0x100fe200078e0a03 */
[----:B------:R-:W-:Y:S01]  /*cc50*/  ISETP.GT.U32.AND P1, PT, R3, R238, PT ;  /* 0x000000ee0300720c */ /* 0x000fe20003f24070 */
[----:B------:R-:W-:Y:S02]  /*cc60*/  @!P0 IMAD.IADD R8, R8, 0x1, -R3 ;  /* 0x0000000108088824 */ /* 0x000fe400078e0a03 */
[----:B------:R-:W-:-:S03]  /*cc70*/  IMAD.HI.U32 R7, R2, R239, RZ ;  /* 0x000000ef02077227 */ /* 0x000fc600078e00ff */
[----:B------:R-:W-:Y:S01]  /*cc80*/  ISETP.GT.U32.AND P0, PT, R3, R8, PT ;  /* 0x000000080300720c */ /* 0x000fe20003f04070 */
[----:B------:R-:W-:-:S04]  /*cc90*/  IMAD.HI.U32 R246, R2, R243, RZ ;  /* 0x000000f302f67227 */ /* 0x000fc800078e00ff */
[----:B------:R-:W-:Y:S02]  /*cca0*/  IMAD.MOV R241, RZ, RZ, -R245 ;  /* 0x000000fffff17224 */ /* 0x000fe400078e0af5 */
[----:B------:R-:W-:Y:S02]  /*ccb0*/  IMAD.MOV R7, RZ, RZ, -R7 ;  /* 0x000000ffff077224 */ /* 0x000fe400078e0a07 */
[----:B------:R-:W-:Y:S01]  /*ccc0*/  IMAD.MOV R245, RZ, RZ, -R246 ;  /* 0x000000fffff57224 */ /* 0x000fe200078e0af6 */
[----:B------:R-:W-:Y:S01]  /*ccd0*/  IABS R246, R14 ;  /* 0x0000000e00f67213 */ /* 0x000fe20000000000 */
[----:B------:R-:W-:Y:S02]  /*cce0*/  @!P5 IMAD.IADD R237, R237, 0x1, -R3 ;  /* 0x00000001ededd824 */ /* 0x000fe400078e0a03 */
[C---:B------:R-:W-:Y:S02]  /*ccf0*/  IMAD R240, R3.reuse, R241, R240 ;  /* 0x000000f103f07224 */ /* 0x040fe400078e02f0 */
[C---:B------:R-:W-:Y:S01]  /*cd00*/  IMAD R239, R3.reuse, R7, R239 ;  /* 0x0000000703ef7224 */ /* 0x040fe200078e02ef */
[C---:B------:R-:W-:Y:S01]  /*cd10*/  ISETP.GT.U32.AND P5, PT, R3.reuse, R237, PT ;  /* 0x000000ed0300720c */ /* 0x040fe20003fa4070 */
[C---:B------:R-:W-:Y:S01]  /*cd20*/  IMAD R241, R3.reuse, R245, R243 ;  /* 0x000000f503f17224 */ /* 0x040fe200078e02f3 */
[----:B------:R-:W-:Y:S01]  /*cd30*/  IABS R243, R4 ;  /* 0x0000000400f37213 */ /* 0x000fe20000000000 */
[--C-:B------:R-:W-:Y:S01]  /*cd40*/  @!P1 IMAD.IADD R238, R238, 0x1, -R3.reuse ;  /* 0x00000001eeee9824 */ /* 0x100fe200078e0a03 */
[----:B------:R-:W-:Y:S01]  /*cd50*/  IABS R245, R16 ;  /* 0x0000001000f57213 */ /* 0x000fe20000000000 */
[----:B------:R-:W-:Y:S01]  /*cd60*/  IMAD.MOV R7, RZ, RZ, -R244 ;  /* 0x000000ffff077224 */ /* 0x000fe200078e0af4 */
[----:B------:R-:W-:Y:S01]  /*cd70*/  IABS R244, R125 ;  /* 0x0000007d00f47213 */ /* 0x000fe20000000000 */
[----:B------:R-:W-:Y:S01]  /*cd80*/  @!P0 IMAD.IADD R8, R8, 0x1, -R3 ;  /* 0x0000000108088824 */ /* 0x000fe200078e0a03 */
[C---:B------:R-:W-:Y:S01]  /*cd90*/  ISETP.GT.U32.AND P1, PT, R3.reuse, R238, PT ;  /* 0x000000ee0300720c */ /* 0x040fe20003f24070 */
[C---:B------:R-:W-:Y:S01]  /*cda0*/  IMAD R242, R3.reuse, R7, R242 ;  /* 0x0000000703f27224 */ /* 0x040fe200078e02f2 */
[----:B------:R-:W-:Y:S01]  /*cdb0*/  ISETP.GT.U32.AND P0, PT, R3, R240, PT ;  /* 0x000000f00300720c */ /* 0x000fe20003f04070 */
[----:B------:R-:W-:-:S04]  /*cdc0*/  IMAD.HI.U32 R7, R2, R243, RZ ;  /* 0x000000f302077227 */ /* 0x000fc800078e00ff */
[----:B------:R-:W-:Y:S02]  /*cdd0*/  IMAD.MOV R7, RZ, RZ, -R7 ;  /* 0x000000ffff077224 */ /* 0x000fe400078e0a07 */
[----:B------:R-:W-:Y:S01]  /*cde0*/  @!P5 IMAD.IADD R237, R237, 0x1, -R3 ;  /* 0x00000001ededd824 */ /* 0x000fe200078e0a03 */
[C---:B------:R-:W-:Y:S01]  /*cdf0*/  ISETP.GT.U32.AND P5, PT, R3.reuse, R239, PT ;  /* 0x000000ef0300720c */ /* 0x040fe20003fa4070 */
[C---:B------:R-:W-:Y:S02]  /*ce00*/  IMAD R243, R3.reuse, R7, R243 ;  /* 0x0000000703f37224 */ /* 0x040fe400078e02f3 */
[--C-:B------:R-:W-:Y:S01]  /*ce10*/  @!P1 IMAD.IADD R238, R238, 0x1, -R3.reuse ;  /* 0x00000001eeee9824 */ /* 0x100fe200078e0a03 */
[C---:B------:R-:W-:Y:S01]  /*ce20*/  ISETP.GT.U32.AND P1, PT, R3.reuse, R241, PT ;  /* 0x000000f10300720c */ /* 0x040fe20003f24070 */
[----:B------:R-:W-:Y:S01]  /*ce30*/  @!P0 IMAD.IADD R240, R240, 0x1, -R3 ;  /* 0x00000001f0f08824 */ /* 0x000fe200078e0a03 */
[----:B------:R-:W-:Y:S01]  /*ce40*/  ISETP.GT.U32.AND P0, PT, R3, R243, PT ;  /* 0x000000f30300720c */ /* 0x000fe20003f04070 */
[----:B------:R-:W-:-:S04]  /*ce50*/  IMAD.HI.U32 R247, R2, R245, RZ ;  /* 0x000000f502f77227 */ /* 0x000fc800078e00ff */
[----:B------:R-:W-:-:S04]  /*ce60*/  IMAD.HI.U32 R248, R2, R244, RZ ;  /* 0x000000f402f87227 */ /* 0x000fc800078e00ff */
[--C-:B------:R-:W-:Y:S02]  /*ce70*/  @!P5 IMAD.IADD R239, R239, 0x1, -R3.reuse ;  /* 0x00000001efefd824 */ /* 0x100fe400078e0a03 */
[--C-:B------:R-:W-:Y:S01]  /*ce80*/  @!P1 IMAD.IADD R241, R241, 0x1, -R3.reuse ;  /* 0x00000001f1f19824 */ /* 0x100fe200078e0a03 */
[----:B------:R-:W-:Y:S01]  /*ce90*/  ISETP.GE.AND P1, PT, R5, RZ, PT ;  /* 0x000000ff0500720c */ /* 0x000fe20003f26270 */
[----:B------:R-:W-:Y:S01]  /*cea0*/  @!P0 IMAD.IADD R243, R243, 0x1, -R3 ;  /* 0x00000001f3f38824 */ /* 0x000fe200078e0a03 */
[C---:B------:R-:W-:Y:S01]  /*ceb0*/  ISETP.GT.U32.AND P0, PT, R3.reuse, R240, PT ;  /* 0x000000f00300720c */ /* 0x040fe20003f04070 */
[----:B------:R-:W-:Y:S01]  /*cec0*/  IMAD.MOV R247, RZ, RZ, -R247 ;  /* 0x000000fffff77224 */ /* 0x000fe200078e0af7 */
[----:B------:R-:W-:Y:S01]  /*ced0*/  ISETP.GT.U32.AND P5, PT, R3, R239, PT ;  /* 0x000000ef0300720c */ /* 0x000fe20003fa4070 */
[----:B------:R-:W-:-:S04]  /*cee0*/  IMAD.HI.U32 R249, R2, R246, RZ ;  /* 0x000000f602f97227 */ /* 0x000fc800078e00ff */
[----:B------:R-:W-:Y:S02]  /*cef0*/  IMAD.MOV R7, RZ, RZ, -R248 ;  /* 0x000000ffff077224 */ /* 0x000fe400078e0af8 */
[C---:B------:R-:W-:Y:S01]  /*cf00*/  IMAD R245, R3.reuse, R247, R245 ;  /* 0x000000f703f57224 */ /* 0x040fe200078e02f5 */
[----:B------:R-:W-:Y:S01]  /*cf10*/  IABS R247, R13 ;  /* 0x0000000d00f77213 */ /* 0x000fe20000000000 */
[----:B------:R-:W-:Y:S01]  /*cf20*/  IMAD.MOV R248, RZ, RZ, -R249 ;  /* 0x000000fffff87224 */ /* 0x000fe200078e0af9 */
[----:B------:R-:W-:Y:S01]  /*cf30*/  IABS R249, R15 ;  /* 0x0000000f00f97213 */ /* 0x000fe20000000000 */
[----:B------:R-:W-:Y:S01]  /*cf40*/  @!P1 IMAD.MOV R238, RZ, RZ, -R238 ;  /* 0x000000ffffee9224 */ /* 0x000fe200078e0aee */
[C---:B------:R-:W-:Y:S01]  /*cf50*/  ISETP.GT.U32.AND P1, PT, R3.reuse, R243, PT ;  /* 0x000000f30300720c */ /* 0x040fe20003f24070 */
[----:B------:R-:W-:Y:S01]  /*cf60*/  IMAD R246, R3, R248, R246 ;  /* 0x000000f803f67224 */ /* 0x000fe200078e02f6 */
[----:B------:R-:W-:Y:S01]  /*cf70*/  IABS R248, R11 ;  /* 0x0000000b00f87213 */ /* 0x000fe20000000000 */
[----:B------:R-:W-:-:S04]  /*cf80*/  IMAD.HI.U32 R6, R2, R247, RZ ;  /* 0x000000f702067227 */ /* 0x000fc800078e00ff */
[--C-:B------:R-:W-:Y:S01]  /*cf90*/  @!P0 IMAD.IADD R240, R240, 0x1, -R3.reuse ;  /* 0x00000001f0f08824 */ /* 0x100fe200078e0a03 */
[C---:B------:R-:W-:Y:S01]  /*cfa0*/  ISETP.GT.U32.AND P0, PT, R3.reuse, R245, PT ;  /* 0x000000f50300720c */ /* 0x040fe20003f04070 */
[----:B------:R-:W-:Y:S02]  /*cfb0*/  IMAD R244, R3, R7, R244 ;  /* 0x0000000703f47224 */ /* 0x000fe400078e02f4 */
[----:B------:R-:W-:Y:S02]  /*cfc0*/  IMAD.MOV R6, RZ, RZ, -R6 ;  /* 0x000000ffff067224 */ /* 0x000fe400078e0a06 */
[----:B------:R-:W-:Y:S01]  /*cfd0*/  @!P5 IMAD.IADD R239, R239, 0x1, -R3 ;  /* 0x00000001efefd824 */ /* 0x000fe200078e0a03 */
[----:B------:R-:W-:Y:S01]  /*cfe0*/  ISETP.GT.U32.AND P5, PT, R3, R242, PT ;  /* 0x000000f20300720c */ /* 0x000fe20003fa4070 */
[----:B------:R-:W-:-:S04]  /*cff0*/  IMAD.HI.U32 R7, R2, R248, RZ ;  /* 0x000000f802077227 */ /* 0x000fc800078e00ff */
[----:B------:R-:W-:Y:S02]  /*d000*/  IMAD R247, R3, R6, R247 ;  /* 0x0000000603f77224 */ /* 0x000fe400078e02f7 */
[----:B------:R-:W-:Y:S02]  /*d010*/  IMAD.MOV R6, RZ, RZ, -R7 ;  /* 0x000000ffff067224 */ /* 0x000fe400078e0a07 */
[--C-:B------:R-:W-:Y:S01]  /*d020*/  @!P1 IMAD.IADD R243, R243, 0x1, -R3.reuse ;  /* 0x00000001f3f39824 */ /* 0x100fe200078e0a03 */
[----:B------:R-:W-:Y:S01]  /*d030*/  ISETP.GE.AND P1, PT, R251, RZ, PT ;  /* 0x000000fffb00720c */ /* 0x000fe20003f26270 */
[----:B------:R-:W-:Y:S02]  /*d040*/  IMAD R248, R3, R6, R248 ;  /* 0x0000000603f87224 */ /* 0x000fe400078e02f8 */
[--C-:B------:R-:W-:Y:S02]  /*d050*/  @!P0 IMAD.IADD R245, R245, 0x1, -R3.reuse ;  /* 0x00000001f5f58824 */ /* 0x100fe400078e0a03 */
[----:B------:R-:W-:Y:S01]  /*d060*/  @!P5 IMAD.IADD R242, R242, 0x1, -R3 ;  /* 0x00000001f2f2d824 */ /* 0x000fe200078e0a03 */
[C---:B------:R-:W-:Y:S01]  /*d070*/  ISETP.GT.U32.AND P0, PT, R3.reuse, R248, PT ;  /* 0x000000f80300720c */ /* 0x040fe20003f04070 */
[----:B------:R-:W-:Y:S01]  /*d080*/  IMAD.HI.U32 R251, R2, R249, RZ ;  /* 0x000000f902fb7227 */ /* 0x000fe200078e00ff */
[----:B------:R-:W-:-:S03]  /*d090*/  ISETP.GT.U32.AND P5, PT, R3, R244, PT ;  /* 0x000000f40300720c */ /* 0x000fc60003fa4070 */
[----:B------:R-:W-:Y:S01]  /*d0a0*/  @!P3 IMAD.MOV R236, RZ, RZ, -R236 ;  /* 0x000000ffffecb224 */ /* 0x000fe200078e0aec */
[----:B------:R-:W-:Y:S01]  /*d0b0*/  ISETP.GT.U32.AND P3, PT, R3, R241, PT ;  /* 0x000000f10300720c */ /* 0x000fe20003f64070 */
[----:B------:R-:W-:Y:S02]  /*d0c0*/  IMAD.MOV R251, RZ, RZ, -R251 ;  /* 0x000000fffffb7224 */ /* 0x000fe400078e0afb */
[----:B------:R-:W-:-:S04]  /*d0d0*/  IMAD.HI.U32 R7, R2, R250, RZ ;  /* 0x000000fa02077227 */ /* 0x000fc800078e00ff */
[C---:B------:R-:W-:Y:S01]  /*d0e0*/  IMAD R249, R3.reuse, R251, R249 ;  /* 0x000000fb03f97224 */ /* 0x040fe200078e02f9 */
[----:B------:R-:W-:Y:S01]  /*d0f0*/  IABS R251, R9 ;  /* 0x0000000900fb7213 */ /* 0x000fe20000000000 */
[--C-:B------:R-:W-:Y:S02]  /*d100*/  @!P0 IMAD.IADD R248, R248, 0x1, -R3.reuse ;  /* 0x00000001f8f88824 */ /* 0x100fe400078e0a03 */
[----:B------:R-:W-:Y:S01]  /*d110*/  @!P5 IMAD.IADD R244, R244, 0x1, -R3 ;  /* 0x00000001f4f4d824 */ /* 0x000fe200078e0a03 */
[C---:B------:R-:W-:Y:S01]  /*d120*/  ISETP.GT.U32.AND P0, PT, R3.reuse, R249, PT ;  /* 0x000000f90300720c */ /* 0x040fe20003f04070 */
[----:B------:R-:W-:Y:S01]  /*d130*/  @!P6 IMAD.MOV R237, RZ, RZ, -R237 ;  /* 0x000000ffffede224 */ /* 0x000fe200078e0aed */
[----:B------:R-:W-:Y:S01]  /*d140*/  ISETP.GT.U32.AND P6, PT, R3, R242, PT ;  /* 0x000000f20300720c */ /* 0x000fe20003fc4070 */
[----:B------:R-:W-:Y:S01]  /*d150*/  @!P3 IMAD.IADD R241, R241, 0x1, -R3 ;  /* 0x00000001f1f1b824 */ /* 0x000fe200078e0a03 */
[C---:B------:R-:W-:Y:S01]  /*d160*/  ISETP.GT.U32.AND P3, PT, R3.reuse, R246, PT ;  /* 0x000000f60300720c */ /* 0x040fe20003f64070 */
[----:B------:R-:W-:Y:S01]  /*d170*/  IMAD.MOV R6, RZ, RZ, -R7 ;  /* 0x000000ffff067224 */ /* 0x000fe200078e0a07 */
[----:B------:R-:W-:Y:S01]  /*d180*/  ISETP.GT.U32.AND P5, PT, R3, R244, PT ;  /* 0x000000f40300720c */ /* 0x000fe20003fa4070 */
[----:B------:R-:W-:-:S02]  /*d190*/  @!P1 IMAD.MOV R240, RZ, RZ, -R240 ;  /* 0x000000fffff09224 */ /* 0x000fc400078e0af0 */
[----:B------:R-:W-:Y:S02]  /*d1a0*/  IMAD R250, R3, R6, R250 ;  /* 0x0000000603fa7224 */ /* 0x000fe400078e02fa */
[----:B--2---:R-:W-:-:S04]  /*d1b0*/  IMAD.HI.U32 R21, R2, R251, RZ ;  /* 0x000000fb02157227 */ /* 0x004fc800078e00ff */
[--C-:B------:R-:W-:Y:S01]  /*d1c0*/  @!P0 IMAD.IADD R249, R249, 0x1, -R3.reuse ;  /* 0x00000001f9f98824 */ /* 0x100fe200078e0a03 */
[C---:B------:R-:W-:Y:S01]  /*d1d0*/  ISETP.GT.U32.AND P0, PT, R3.reuse, R250, PT ;  /* 0x000000fa0300720c */ /* 0x040fe20003f04070 */
[--C-:B------:R-:W-:Y:S01]  /*d1e0*/  @!P6 IMAD.IADD R242, R242, 0x1, -R3.reuse ;  /* 0x00000001f2f2e824 */ /* 0x100fe200078e0a03 */
[----:B------:R-:W-:Y:S01]  /*d1f0*/  ISETP.GT.U32.AND P6, PT, R3, R247, PT ;  /* 0x000000f70300720c */ /* 0x000fe20003fc4070 */
[--C-:B------:R-:W-:Y:S01]  /*d200*/  @!P3 IMAD.IADD R246, R246, 0x1, -R3.reuse ;  /* 0x00000001f6f6b824 */ /* 0x100fe200078e0a03 */
[----:B------:R-:W-:Y:S01]  /*d210*/  ISETP.GE.AND P3, PT, R4, RZ, PT ;  /* 0x000000ff0400720c */ /* 0x000fe20003f66270 */
[----:B------:R-:W-:Y:S01]  /*d220*/  @!P5 IMAD.IADD R244, R244, 0x1, -R3 ;  /* 0x00000001f4f4d824 */ /* 0x000fe200078e0a03 */
[----:B------:R-:W-:Y:S01]  /*d230*/  ISETP.GE.AND P5, PT, R0, RZ, PT ;  /* 0x000000ff0000720c */ /* 0x000fe20003fa6270 */
[----:B------:R-:W-:Y:S01]  /*d240*/  @!P2 IMAD.MOV R241, RZ, RZ, -R241 ;  /* 0x000000fffff1a224 */ /* 0x000fe200078e0af1 */
[C---:B------:R-:W-:Y:S01]  /*d250*/  LOP3.LUT R4, R5.reuse, 0x8, RZ, 0xfc, !PT ;  /* 0x0000000805047812 */ /* 0x040fe200078efcff */
[----:B------:R-:W-:Y:S01]  /*d260*/  @!P4 IMAD.MOV R239, RZ, RZ, -R239 ;  /* 0x000000ffffefc224 */ /* 0x000fe200078e0aef */
[----:B------:R-:W-:Y:S01]  /*d270*/  LOP3.LUT R0, R5, 0x6, RZ, 0xfc, !PT ;  /* 0x0000000605007812 */ /* 0x000fe200078efcff */
[----:B------:R-:W-:Y:S01]  /*d280*/  IMAD.MOV R21, RZ, RZ, -R21 ;  /* 0x000000ffff157224 */ /* 0x000fe200078e0a15 */
[----:B------:R-:W-:-:S02]  /*d290*/  IABS R7, R4 ;  /* 0x0000000400077213 */ /* 0x000fc40000000000 */
[----:B------:R-:W-:Y:S01]  /*d2a0*/  IABS R6, R0 ;  /* 0x0000000000067213 */ /* 0x000fe20000000000 */
[----:B------:R-:W-:Y:S01]  /*d2b0*/  @!P0 IMAD.IADD R250, R250, 0x1, -R3 ;  /* 0x00000001fafa8824 */ /* 0x000fe200078e0a03 */
[C---:B------:R-:W-:Y:S01]  /*d2c0*/  ISETP.GT.U32.AND P0, PT, R3.reuse, R245, PT ;  /* 0x000000f50300720c */ /* 0x040fe20003f04070 */
[----:B------:R-:W-:Y:S01]  /*d2d0*/  IMAD.HI.U32 R20, R2, R7, RZ ;  /* 0x0000000702147227 */ /* 0x000fe200078e00ff */
[----:B------:R-:W-:-:S03]  /*d2e0*/  ISETP.GT.U32.AND P1, PT, R3, R246, PT ;  /* 0x000000f60300720c */ /* 0x000fc60003f24070 */
[----:B------:R-:W-:Y:S01]  /*d2f0*/  @!P6 IMAD.IADD R247, R247, 0x1, -R3 ;  /* 0x00000001f7f7e824 */ /* 0x000fe200078e0a03 */
[----:B------:R-:W-:Y:S01]  /*d300*/  ISETP.GE.AND P6, PT, R125, RZ, PT ;  /* 0x000000ff7d00720c */ /* 0x000fe20003fc6270 */
[----:B------:R-:W-:Y:S01]  /*d310*/  IMAD.HI.U32 R19, R2, R6, RZ ;  /* 0x0000000602137227 */ /* 0x000fe200078e00ff */
[----:B------:R-:W-:Y:S02]  /*d320*/  LOP3.LUT R125, R5, 0x2, RZ, 0xfc, !PT ;  /* 0x00000002057d7812 */ /* 0x000fe400078efcff */
[----:B------:R-:W-:Y:S01]  /*d330*/  IABS R5, R12 ;  /* 0x0000000c00057213 */ /* 0x000fe20000000000 */
[----:B------:R-:W-:Y:S01]  /*d340*/  IMAD.MOV R20, RZ, RZ, -R20 ;  /* 0x000000ffff147224 */ /* 0x000fe200078e0a14 */
[----:B------:R-:W-:Y:S01]  /*d350*/  IABS R17, R125 ;  /* 0x0000007d00117213 */ /* 0x000fe20000000000 */
[----:B------:R-:W-:Y:S01]  /*d360*/  IMAD.MOV R19, RZ, RZ, -R19 ;  /* 0x000000ffff137224 */ /* 0x000fe200078e0a13 */
[C---:B------:R-:W-:Y:S01]  /*d370*/  ISETP.GT.U32.AND P2, PT, R3.reuse, R247, PT ;  /* 0x000000f70300720c */ /* 0x040fe20003f44070 */
[----:B------:R-:W-:-:S02]  /*d380*/  IMAD R7, R3, R20, R7 ;  /* 0x0000001403077224 */ /* 0x000fc400078e0207 */
[C---:B------:R-:W-:Y:S01]  /*d390*/  IMAD R6, R3.reuse, R19, R6 ;  /* 0x0000001303067224 */ /* 0x040fe200078e0206 */
[----:B------:R-:W-:Y:S01]  /*d3a0*/  ISETP.GT.U32.AND P4, PT, R3, R248, PT ;  /* 0x000000f80300720c */ /* 0x000fe20003f84070 */
[----:B------:R-:W-:-:S04]  /*d3b0*/  IMAD.HI.U32 R18, R2, R5, RZ ;  /* 0x0000000502127227 */ /* 0x000fc800078e00ff */
[----:B------:R-:W-:Y:S01]  /*d3c0*/  @!P3 IMAD.MOV R243, RZ, RZ, -R243 ;  /* 0x000000fffff3b224 */ /* 0x000fe200078e0af3 */
[----:B------:R-:W-:Y:S01]  /*d3d0*/  ISETP.GT.U32.AND P3, PT, R3, R249, PT ;  /* 0x000000f90300720c */ /* 0x000fe20003f64070 */
[----:B------:R-:W-:-:S04]  /*d3e0*/  IMAD.HI.U32 R2, R2, R17, RZ ;  /* 0x0000001102027227 */ /* 0x000fc800078e00ff */
[--C-:B------:R-:W-:Y:S01]  /*d3f0*/  @!P0 IMAD.IADD R245, R245, 0x1, -R3.reuse ;  /* 0x00000001f5f58824 */ /* 0x100fe200078e0a03 */
[C---:B------:R-:W-:Y:S01]  /*d400*/  ISETP.GT.U32.AND P0, PT, R3.reuse, R7, PT ;  /* 0x000000070300720c */ /* 0x040fe20003f04070 */
[----:B------:R-:W-:Y:S01]  /*d410*/  @!P1 IMAD.IADD R246, R246, 0x1, -R3 ;  /* 0x00000001f6f69824 */ /* 0x000fe200078e0a03 */
[C---:B------:R-:W-:Y:S01]  /*d420*/  ISETP.GT.U32.AND P1, PT, R3.reuse, R6, PT ;  /* 0x000000060300720c */ /* 0x040fe20003f24070 */
[----:B------:R-:W-:Y:S02]  /*d430*/  IMAD.MOV R18, RZ, RZ, -R18 ;  /* 0x000000ffff127224 */ /* 0x000fe400078e0a12 */
[----:B------:R-:W-:Y:S02]  /*d440*/  IMAD.MOV R2, RZ, RZ, -R2 ;  /* 0x000000ffff027224 */ /* 0x000fe400078e0a02 */
[C---:B------:R-:W-:Y:S02]  /*d450*/  IMAD R251, R3.reuse, R21, R251 ;  /* 0x0000001503fb7224 */ /* 0x040fe400078e02fb */
[C---:B------:R-:W-:Y:S01]  /*d460*/  IMAD R5, R3.reuse, R18, R5 ;  /* 0x0000001203057224 */ /* 0x040fe200078e0205 */
[----:B------:R-:W2:Y:S01]  /*d470*/  LDL.LU R21, [R1+0x1094] ;  /* 0x0010940001157983 */ /* 0x000ea20000300800 */
[----:B------:R-:W-:-:S02]  /*d480*/  IMAD R2, R3, R2, R17 ;  /* 0x0000000203027224 */ /* 0x000fc400078e0211 */
[----:B------:R-:W-:Y:S01]  /*d490*/  @!P6 IMAD.MOV R244, RZ, RZ, -R244 ;  /* 0x000000fffff4e224 */ /* 0x000fe200078e0af4 */
[----:B------:R-:W-:Y:S01]  /*d4a0*/  ISETP.GT.U32.AND P6, PT, R3, R251, PT ;  /* 0x000000fb0300720c */ /* 0x000fe20003fc4070 */
[--C-:B------:R-:W-:Y:S01]  /*d4b0*/  @!P2 IMAD.IADD R247, R247, 0x1, -R3.reuse ;  /* 0x00000001f7f7a824 */ /* 0x100fe200078e0a03 */
[C---:B------:R-:W-:Y:S01]  /*d4c0*/  ISETP.GT.U32.AND P2, PT, R3.reuse, R5, PT ;  /* 0x000000050300720c */ /* 0x040fe20003f44070 */
[----:B------:R-:W-:Y:S01]  /*d4d0*/  @!P5 IMAD.MOV R242, RZ, RZ, -R242 ;  /* 0x000000fffff2d224 */ /* 0x000fe200078e0af2 */
[C---:B------:R-:W-:Y:S01]  /*d4e0*/  ISETP.GT.U32.AND P5, PT, R3.reuse, R250, PT ;  /* 0x000000fa0300720c */ /* 0x040fe20003fa4070 */
[--C-:B------:R-:W-:Y:S01]  /*d4f0*/  @!P4 IMAD.IADD R248, R248, 0x1, -R3.reuse ;  /* 0x00000001f8f8c824 */ /* 0x100fe200078e0a03 */
[----:B------:R-:W-:Y:S01]  /*d500*/  ISETP.GT.U32.AND P4, PT, R3, R2, PT ;  /* 0x000000020300720c */ /* 0x000fe20003f84070 */
[--C-:B------:R-:W-:Y:S01]  /*d510*/  @!P3 IMAD.IADD R249, R249, 0x1, -R3.reuse ;  /* 0x00000001f9f9b824 */ /* 0x100fe200078e0a03 */
[----:B------:R-:W-:Y:S01]  /*d520*/  ISETP.GE.AND P3, PT, R16, RZ, PT ;  /* 0x000000ff1000720c */ /* 0x000fe20003f66270 */
[--C-:B------:R-:W-:Y:S01]  /*d530*/  @!P0 IMAD.IADD R7, R7, 0x1, -R3.reuse ;  /* 0x0000000107078824 */ /* 0x100fe200078e0a03 */
[----:B------:R-:W-:Y:S01]  /*d540*/  ISETP.GE.AND P0, PT, R13, RZ, PT ;  /* 0x000000ff0d00720c */ /* 0x000fe20003f06270 */
[--C-:B------:R-:W-:Y:S01]  /*d550*/  @!P1 IMAD.IADD R6, R6, 0x1, -R3.reuse ;  /* 0x0000000106069824 */ /* 0x100fe200078e0a03 */
[----:B------:R-:W-:Y:S01]  /*d560*/  ISETP.GE.AND P1, PT, R11, RZ, PT ;  /* 0x000000ff0b00720c */ /* 0x000fe20003f26270 */
[--C-:B------:R-:W-:Y:S01]  /*d570*/  @!P6 IMAD.IADD R251, R251, 0x1, -R3.reuse ;  /* 0x00000001fbfbe824 */ /* 0x100fe200078e0a03 */
[----:B------:R-:W3:Y:S01]  /*d580*/  LDL.LU R20, [R1+0x1090] ;  /* 0x0010900001147983 */ /* 0x000ee20000300800 */
[--C-:B------:R-:W-:Y:S01]  /*d590*/  @!P2 IMAD.IADD R5, R5, 0x1, -R3.reuse ;  /* 0x000000010505a824 */ /* 0x100fe200078e0a03 */
[----:B------:R-:W-:Y:S01]  /*d5a0*/  ISETP.GE.AND P2, PT, R10, RZ, PT ;  /* 0x000000ff0a00720c */ /* 0x000fe20003f46270 */
[--C-:B------:R-:W-:Y:S01]  /*d5b0*/  @!P5 IMAD.IADD R250, R250, 0x1, -R3.reuse ;  /* 0x00000001fafad824 */ /* 0x100fe200078e0a03 */
[----:B------:R-:W-:Y:S01]  /*d5c0*/  ISETP.GE.AND P5, PT, R15, RZ, PT ;  /* 0x000000ff0f00720c */ /* 0x000fe20003fa6270 */
[----:B------:R-:W-:Y:S01]  /*d5d0*/  @!P4 IMAD.IADD R2, R2, 0x1, -R3 ;  /* 0x000000010202c824 */ /* 0x000fe200078e0a03 */
[C---:B------:R-:W-:Y:S01]  /*d5e0*/  ISETP.GT.U32.AND P4, PT, R3.reuse, R7, PT ;  /* 0x000000070300720c */ /* 0x040fe20003f84070 */
[----:B------:R-:W-:Y:S01]  /*d5f0*/  @!P3 IMAD.MOV R245, RZ, RZ, -R245 ;  /* 0x000000fffff5b224 */ /* 0x000fe200078e0af5 */
[C---:B------:R-:W-:Y:S01]  /*d600*/  ISETP.GT.U32.AND P3, PT, R3.reuse, R251, PT ;  /* 0x000000fb0300720c */ /* 0x040fe20003f64070 */
[----:B------:R-:W-:Y:S01]  /*d610*/  @!P0 IMAD.MOV R247, RZ, RZ, -R247 ;  /* 0x000000fffff78224 */ /* 0x000fe200078e0af7 */
[C---:B------:R-:W-:Y:S01]  /*d620*/  ISETP.GT.U32.AND P0, PT, R3.reuse, R6, PT ;  /* 0x000000060300720c */ /* 0x040fe20003f04070 */
[----:B------:R-:W-:Y:S01]  /*d630*/  @!P1 IMAD.MOV R248, RZ, RZ, -R248 ;  /* 0x000000fffff89224 */ /* 0x000fe200078e0af8 */
[----:B------:R-:W-:Y:S01]  /*d640*/  ISETP.GT.U32.AND P1, PT, R3, R5, PT ;  /* 0x000000050300720c */ /* 0x000fe20003f24070 */
[----:B------:R-:W4:Y:S01]  /*d650*/  LDL.LU R19, [R1+0x108c] ;  /* 0x00108c0001137983 */ /* 0x000f220000300800 */
[----:B------:R-:W-:-:S03]  /*d660*/  ISETP.GE.AND P6, PT, R14, RZ, PT ;  /* 0x000000ff0e00720c */ /* 0x000fc60003fc6270 */
[----:B------:R-:W2:Y:S04]  /*d670*/  LDL.LU R18, [R1+0x1088] ;  /* 0x0010880001127983 */ /* 0x000ea80000300800 */
[----:B------:R-:W3:Y:S04]  /*d680*/  LDL.LU R17, [R1+0x1084] ;  /* 0x0010840001117983 */ /* 0x000ee80000300800 */
[----:B------:R-:W4:Y:S01]  /*d690*/  LDL.LU R16, [R1+0x1080] ;  /* 0x0010800001107983 */ /* 0x000f220000300800 */
[----:B------:R-:W-:-:S03]  /*d6a0*/  @!P2 IMAD.MOV R250, RZ, RZ, -R250 ;  /* 0x000000fffffaa224 */ /* 0x000fc600078e0afa */
[----:B------:R-:W2:Y:S01]  /*d6b0*/  LDL.LU R15, [R1+0x107c] ;  /* 0x00107c00010f7983 */ /* 0x000ea20000300800 */
[----:B------:R-:W-:-:S03]  /*d6c0*/  @!P5 IMAD.MOV R249, RZ, RZ, -R249 ;  /* 0x000000fffff9d224 */ /* 0x000fc600078e0af9 */
[----:B------:R-:W3:Y:S01]  /*d6d0*/  LDL.LU R14, [R1+0x1078] ;  /* 0x00107800010e7983 */ /* 0x000ee20000300800 */
[----:B------:R-:W-:-:S03]  /*d6e0*/  ISETP.GE.AND P2, PT, R9, RZ, PT ;  /* 0x000000ff0900720c */ /* 0x000fc60003f46270 */
[----:B------:R-:W4:Y:S01]  /*d6f0*/  LDL.LU R13, [R1+0x1074] ;  /* 0x00107400010d7983 */ /* 0x000f220000300800 */
[----:B------:R-:W-:Y:S01]  /*d700*/  ISETP.GE.AND P5, PT, R252, RZ, PT ;  /* 0x000000fffc00720c */ /* 0x000fe20003fa6270 */
[--C-:B------:R-:W-:Y:S01]  /*d710*/  @!P4 IMAD.IADD R7, R7, 0x1, -R3.reuse ;  /* 0x000000010707c824 */ /* 0x100fe200078e0a03 */
[----:B------:R-:W-:Y:S01]  /*d720*/  ISETP.GE.AND P4, PT, R0, RZ, PT ;  /* 0x000000ff0000720c */ /* 0x000fe20003f86270 */
[----:B------:R-:W2:Y:S01]  /*d730*/  LDL.LU R11, [R1+0x20] ;  /* 0x00002000010b7983 */ /* 0x000ea20000300800 */
[--C-:B------:R-:W-:Y:S01]  /*d740*/  @!P3 IMAD.IADD R251, R251, 0x1, -R3.reuse ;  /* 0x00000001fbfbb824 */ /* 0x100fe200078e0a03 */
[----:B------:R-:W-:Y:S01]  /*d750*/  ISETP.GE.AND P3, PT, R4, RZ, PT ;  /* 0x000000ff0400720c */ /* 0x000fe20003f66270 */
[--C-:B------:R-:W-:Y:S01]  /*d760*/  @!P0 IMAD.IADD R6, R6, 0x1, -R3.reuse ;  /* 0x0000000106068824 */ /* 0x100fe200078e0a03 */
[----:B------:R-:W3:Y:S01]  /*d770*/  LDL.LU R10, [R1+0x1c] ;  /* 0x00001c00010a7983 */ /* 0x000ee20000300800 */
[----:B------:R-:W-:Y:S01]  /*d780*/  ISETP.GE.AND P0, PT, R12, RZ, PT ;  /* 0x000000ff0c00720c */ /* 0x000fe20003f06270 */
[----:B------:R-:W-:-:S02]  /*d790*/  @!P1 IMAD.IADD R5, R5, 0x1, -R3 ;  /* 0x0000000105059824 */ /* 0x000fc400078e0a03 */
[----:B------:R-:W4:Y:S01]  /*d7a0*/  LDL.LU R9, [R1+0x18] ;  /* 0x0000180001097983 */ /* 0x000f220000300800 */
[----:B------:R-:W-:Y:S01]  /*d7b0*/  ISETP.GE.AND P1, PT, R125, RZ, PT ;  /* 0x000000ff7d00720c */ /* 0x000fe20003f26270 */
[----:B------:R-:W-:Y:S01]  /*d7c0*/  @!P6 IMAD.MOV R246, RZ, RZ, -R246 ;  /* 0x000000fffff6e224 */ /* 0x000fe200078e0af6 */
[----:B------:R-:W-:Y:S01]  /*d7d0*/  ISETP.GT.U32.AND P6, PT, R3, R2, PT ;  /* 0x000000020300720c */ /* 0x000fe20003fc4070 */
[----:B------:R-:W4:Y:S04]  /*d7e0*/  LDL.LU R252, [R1+0x14] ;  /* 0x0000140001fc7983 */ /* 0x000f280000300800 */
[----:B------:R-:W4:Y:S04]  /*d7f0*/  LDL.LU R0, [R1+0x10] ;  /* 0x0000100001007983 */ /* 0x000f280000300800 */
[----:B------:R-:W4:Y:S04]  /*d800*/  LDL.LU R4, [R1+0xc] ;  /* 0x00000c0001047983 */ /* 0x000f280000300800 */
[----:B------:R-:W4:Y:S04]  /*d810*/  LDL.LU R12, [R1+0x1070] ;  /* 0x00107000010c7983 */ /* 0x000f280000300800 */
[----:B------:R-:W2:Y:S01]  /*d820*/  LDL.LU R125, [R1+0x106c] ;  /* 0x00106c00017d7983 */ /* 0x000ea20000300800 */
[----:B------:R-:W-:Y:S01]  /*d830*/  LOP3.LUT R232, R232, 0x3f, RZ, 0xc0, !PT ;  /* 0x0000003fe8e87812 */ /* 0x000fe200078ec0ff */
[----:B------:R-:W-:-:S04]  /*d840*/  @!P2 IMAD.MOV R251, RZ, RZ, -R251 ;  /* 0x000000fffffba224 */ /* 0x000fc800078e0afb */
[----:B------:R-:W-:Y:S02]  /*d850*/  IMAD R232, R232, UR34, RZ ;  /* 0x00000022e8e87c24 */ /* 0x000fe4000f8e02ff */
[----:B------:R-:W-:-:S03]  /*d860*/  @!P6 IMAD.IADD R2, R2, 0x1, -R3 ;  /* 0x000000010202e824 */ /* 0x000fc600078e0a03 */
[----:B------:R-:W-:Y:S02]  /*d870*/  IADD3 R3, P6, R232, UR6, RZ ;  /* 0x00000006e8037c10 */ /* 0x000fe4000ffde0ff */
[----:B--2---:R-:W-:Y:S01]  /*d880*/  ISETP.NE.AND P2, PT, R125, RZ, PT ;  /* 0x000000ff7d00720c */ /* 0x004fe20003f45270 */
[----:B------:R-:W-:Y:S01]  /*d890*/  @!P1 IMAD.MOV R2, RZ, RZ, -R2 ;  /* 0x000000ffff029224 */ /* 0x000fe200078e0a02 */
[----:B------:R-:W-:Y:S01]  /*d8a0*/  LOP3.LUT R125, RZ, R125, RZ, 0x33, !PT ;  /* 0x0000007dff7d7212 */ /* 0x000fe200078e33ff */
[----:B------:R0:W-:Y:S01]  /*d8b0*/  STL [R1+0x1038], R3 ;  /* 0x0010380301007387 */ /* 0x0001e20000100800 */
[----:B------:R-:W-:Y:S02]  /*d8c0*/  ULDC UR6, c[0x0][0x240] ;  /* 0x0000900000067ab9 */ /* 0x000fe40000000800 */
[C---:B------:R-:W-:Y:S02]  /*d8d0*/  SEL R11, R125.reuse, R11, !P2 ;  /* 0x0000000b7d0b7207 */ /* 0x040fe40005000000 */
[----:B---3--:R-:W-:-:S02]  /*d8e0*/  SEL R10, R125, R10, !P2 ;  /* 0x0000000a7d0a7207 */ /* 0x008fc40005000000 */
[C---:B----4-:R-:W-:Y:S01]  /*d8f0*/  SEL R9, R125.reuse, R9, !P2 ;  /* 0x000000097d097207 */ /* 0x050fe20005000000 */
[----:B0-----:R-:W2:Y:S01]  /*d900*/  LDL.LU R3, [R1+0x8] ;  /* 0x0000080001037983 */ /* 0x001ea20000300800 */
[----:B------:R-:W-:-:S03]  /*d910*/  SEL R252, R125, R252, !P2 ;  /* 0x000000fc7dfc7207 */ /* 0x000fc60005000000 */
[----:B------:R0:W-:Y:S01]  /*d920*/  STL [R1+0xd0], R11 ;  /* 0x0000d00b01007387 */ /* 0x0001e20000100800 */
[C---:B------:R-:W-:Y:S02]  /*d930*/  SEL R0, R125.reuse, R0, !P2 ;  /* 0x000000007d007207 */ /* 0x040fe40005000000 */
[C---:B------:R-:W-:Y:S01]  /*d940*/  SEL R4, R125.reuse, R4, !P2 ;  /* 0x000000047d047207 */ /* 0x040fe20005000000 */
[----:B0-----:R-:W3:Y:S04]  /*d950*/  LDL.LU R11, [R1+0x1068] ;  /* 0x00106800010b7983 */ /* 0x001ee80000300800 */
[----:B------:R0:W-:Y:S04]  /*d960*/  STL [R1+0xcc], R10 ;  /* 0x0000cc0a01007387 */ /* 0x0001e80000100800 */
[----:B0-----:R-:W4:Y:S04]  /*d970*/  LDL.LU R10, [R1+0x1064] ;  /* 0x00106400010a7983 */ /* 0x001f280000300800 */
[----:B------:R0:W-:Y:S04]  /*d980*/  STL [R1+0xc8], R9 ;  /* 0x0000c80901007387 */ /* 0x0001e80000100800 */
[----:B0-----:R-:W3:Y:S04]  /*d990*/  LDL.LU R9, [R1+0x1060] ;  /* 0x0010600001097983 */ /* 0x001ee80000300800 */
[----:B------:R0:W-:Y:S04]  /*d9a0*/  STL [R1+0xc4], R252 ;  /* 0x0000c4fc01007387 */ /* 0x0001e80000100800 */
[----:B0-----:R-:W4:Y:S04]  /*d9b0*/  LDL.LU R252, [R1+0x105c] ;  /* 0x00105c0001fc7983 */ /* 0x001f280000300800 */
[----:B------:R0:W-:Y:S04]  /*d9c0*/  STL [R1+0xc0], R0 ;  /* 0x0000c00001007387 */ /* 0x0001e80000100800 */
[----:B0-----:R-:W4:Y:S04]  /*d9d0*/  LDL.LU R0, [R1+0x1058] ;  /* 0x0010580001007983 */ /* 0x001f280000300800 */
[----:B------:R0:W-:Y:S04]  /*d9e0*/  STL [R1+0xbc], R4 ;  /* 0x0000bc0401007387 */ /* 0x0001e80000100800 */
[----:B0-----:R-:W4:Y:S01]  /*d9f0*/  LDL.LU R4, [R1+0x1054] ;  /* 0x0010540001047983 */ /* 0x001f220000300800 */
[----:B--2---:R-:W-:-:S05]  /*da00*/  SEL R3, R125, R3, !P2 ;  /* 0x000000037d037207 */ /* 0x004fca0005000000 */
[----:B------:R4:W-:Y:S01]  /*da10*/  STL [R1+0xb8], R3 ;  /* 0x0000b80301007387 */ /* 0x0009e20000100800 */
[C---:B---3--:R-:W-:Y:S02]  /*da20*/  SEL R9, R125.reuse, R9, !P2 ;  /* 0x000000097d097207 */ /* 0x048fe40005000000 */
[C---:B----4-:R-:W-:Y:S02]  /*da30*/  SEL R3, R125.reuse, R4, !P2 ;  /* 0x000000047d037207 */ /* 0x050fe40005000000 */
[----:B------:R-:W2:Y:S04]  /*da40*/  LDL.LU R4, [R1+0x1050] ;  /* 0x0010500001047983 */ /* 0x000ea80000300800 */
[----:B------:R0:W-:Y:S02]  /*da50*/  STL [R1+0xb4], R3 ;  /* 0x0000b40301007387 */ /* 0x0001e40000100800 */
[----:B0-----:R-:W-:-:S02]  /*da60*/  SEL R3, R125, R0, !P2 ;  /* 0x000000007d037207 */ /* 0x001fc40005000000 */
[----:B------:R-:W-:-:S03]  /*da70*/  SEL R0, R125, R252, !P2 ;  /* 0x000000fc7d007207 */ /* 0x000fc60005000000 */
[----:B------:R0:W-:Y:S04]  /*da80*/  STL [R1+0xb0], R3 ;  /* 0x0000b00301007387 */ /* 0x0001e80000100800 */
[----:B------:R1:W-:Y:S01]  /*da90*/  STL [R1+0xac], R0 ;  /* 0x0000ac0001007387 */ /* 0x0003e20000100800 */
[----:B0-----:R-:W-:-:S03]  /*daa0*/  SEL R3, R125, R10, !P2 ;  /* 0x0000000a7d037207 */ /* 0x001fc60005000000 */
[----:B------:R0:W-:Y:S01]  /*dab0*/  STL [R1+0xa8], R9 ;  /* 0x0000a80901007387 */ /* 0x0001e20000100800 */
[----:B-1----:R-:W-:-:S03]  /*dac0*/  SEL R0, R125, R11, !P2 ;  /* 0x0000000b7d007207 */ /* 0x002fc60005000000 */
[----:B------:R1:W-:Y:S04]  /*dad0*/  STL [R1+0xa4], R3 ;  /* 0x0000a40301007387 */ /* 0x0003e80000100800 */
[----:B------:R3:W-:Y:S01]  /*dae0*/  STL [R1+0xa0], R0 ;  /* 0x0000a00001007387 */ /* 0x0007e20000100800 */
[C---:B0-----:R-:W-:Y:S02]  /*daf0*/  SEL R9, R125.reuse, R12, !P2 ;  /* 0x0000000c7d097207 */ /* 0x041fe40005000000 */
[----:B-1----:R-:W-:-:S03]  /*db00*/  SEL R3, R125, R13, !P2 ;  /* 0x0000000d7d037207 */ /* 0x002fc60005000000 */
[----:B------:R0:W-:Y:S01]  /*db10*/  STL [R1+0x9c], R9 ;  /* 0x00009c0901007387 */ /* 0x0001e20000100800 */
[----:B---3--:R-:W-:-:S03]  /*db20*/  SEL R0, R125, R14, !P2 ;  /* 0x0000000e7d007207 */ /* 0x008fc60005000000 */
        /* <DEDUP_REMOVED lines=46> */
[----:B------:R-:W-:Y:S01]  /*de10*/  STL [R1+0x3c], R9 ;  /* 0x00003c0901007387 */ /* 0x000fe20000100800 */
[----:B---3--:R-:W-:-:S03]  /*de20*/  SEL R0, R125, R38, !P2 ;  /* 0x000000267d007207 */ /* 0x008fc60005000000 */
[----:B------:R0:W-:Y:S01]  /*de30*/  STL [R1+0x38], R3 ;  /* 0x0000380301007387 */ /* 0x0001e20000100800 */
[----:B------:R-:W-:-:S03]  /*de40*/  SEL R38, R125, R40, !P2 ;  /* 0x000000287d267207 */ /* 0x000fc60005000000 */
[----:B------:R1:W-:Y:S01]  /*de50*/  STL [R1+0x34], R0 ;  /* 0x0000340001007387 */ /* 0x0003e20000100800 */
[C---:B------:R-:W-:Y:S02]  /*de60*/  SEL R40, R125.reuse, R72, !P2 ;  /* 0x000000487d287207 */ /* 0x040fe40005000000 */
[C---:B0-----:R-:W-:Y:S02]  /*de70*/  SEL R3, R125.reuse, R70, !P2 ;  /* 0x000000467d037207 */ /* 0x041fe40005000000 */
[----:B-1----:R-:W-:-:S03]  /*de80*/  SEL R0, R125, R71, !P2 ;  /* 0x000000477d007207 */ /* 0x002fc60005000000 */
[----:B------:R0:W-:Y:S04]  /*de90*/  STL [R1+0x30], R3 ;  /* 0x0000300301007387 */ /* 0x0001e80000100800 */
[----:B------:R1:W-:Y:S01]  /*dea0*/  STL [R1+0x2c], R0 ;  /* 0x00002c0001007387 */ /* 0x0003e20000100800 */
[----:B0-----:R-:W-:-:S03]  /*deb0*/  SEL R3, R125, R73, !P2 ;  /* 0x000000497d037207 */ /* 0x001fc60005000000 */
[----:B------:R0:W-:Y:S01]  /*dec0*/  STL [R1+0x28], R40 ;  /* 0x0000282801007387 */ /* 0x0001e20000100800 */
[----:B-1----:R-:W-:-:S03]  /*ded0*/  SEL R0, R125, R74, !P2 ;  /* 0x0000004a7d007207 */ /* 0x002fc60005000000 */
[----:B------:R1:W-:Y:S01]  /*dee0*/  STL [R1+0x24], R3 ;  /* 0x0000240301007387 */ /* 0x0003e20000100800 */
[----:B0-----:R-:W-:-:S03]  /*def0*/  SEL R40, R125, R75, !P2 ;  /* 0x0000004b7d287207 */ /* 0x001fc60005000000 */
[----:B------:R0:W-:Y:S01]  /*df00*/  STL [R1+0x20], R0 ;  /* 0x0000200001007387 */ /* 0x0001e20000100800 */
[----:B-1----:R-:W-:-:S03]  /*df10*/  SEL R3, R125, R76, !P2 ;  /* 0x0000004c7d037207 */ /* 0x002fc60005000000 */
[----:B------:R1:W-:Y:S01]  /*df20*/  STL [R1], R40 ;  /* 0x0000002801007387 */ /* 0x0003e20000100800 */
[----:B0-----:R-:W-:-:S03]  /*df30*/  SEL R0, R125, R77, !P2 ;  /* 0x0000004d7d007207 */ /* 0x001fc60005000000 */
[----:B------:R0:W-:Y:S01]  /*df40*/  STL [R1+0xc], R3 ;  /* 0x00000c0301007387 */ /* 0x0001e20000100800 */
[----:B-1----:R-:W-:-:S03]  /*df50*/  SEL R40, R125, R78, !P2 ;  /* 0x0000004e7d287207 */ /* 0x002fc60005000000 */
[----:B------:R1:W-:Y:S01]  /*df60*/  STL [R1+0x18], R0 ;  /* 0x0000180001007387 */ /* 0x0003e20000100800 */
[C---:B------:R-:W-:Y:S02]  /*df70*/  SEL R30, R125.reuse, R48, !P2 ;  /* 0x000000307d1e7207 */ /* 0x040fe40005000000 */
[C---:B0-----:R-:W-:Y:S01]  /*df80*/  SEL R3, R125.reuse, R79, !P2 ;  /* 0x0000004f7d037207 */ /* 0x041fe20005000000 */
[----:B------:R0:W-:Y:S01]  /*df90*/  STL [R1+0x1c], R40 ;  /* 0x00001c2801007387 */ /* 0x0001e20000100800 */
[----:B-1----:R-:W-:-:S03]  /*dfa0*/  SEL R0, R125, R80, !P2 ;  /* 0x000000507d007207 */ /* 0x002fc60005000000 */
[----:B------:R-:W3:Y:S01]  /*dfb0*/  LDL.LU R48, [R1+0xd0] ;  /* 0x0000d00001307983 */ /* 0x000ee20000300800 */
[----:B------:R-:W-:-:S03]  /*dfc0*/  SEL R31, R125, R47, !P2 ;  /* 0x0000002f7d1f7207 */ /* 0x000fc60005000000 */
[----:B------:R1:W-:Y:S01]  /*dfd0*/  STL [R1+0x14], R3 ;  /* 0x0000140301007387 */ /* 0x0003e20000100800 */
[----:B------:R-:W-:-:S03]  /*dfe0*/  SEL R32, R125, R46, !P2 ;  /* 0x0000002e7d207207 */ /* 0x000fc60005000000 */
[----:B------:R-:W4:Y:S01]  /*dff0*/  LDL.LU R47, [R1+0xcc] ;  /* 0x0000cc00012f7983 */ /* 0x000f220000300800 */
[----:B------:R-:W-:-:S03]  /*e000*/  SEL R33, R125, R45, !P2 ;  /* 0x0000002d7d217207 */ /* 0x000fc60005000000 */
[----:B------:R1:W-:Y:S01]  /*e010*/  STL [R1+0x10], R0 ;  /* 0x0000100001007387 */ /* 0x0003e20000100800 */
[----:B------:R-:W-:-:S03]  /*e020*/  SEL R34, R125, R44, !P2 ;  /* 0x0000002c7d227207 */ /* 0x000fc60005000000 */
[----:B------:R-:W4:Y:S01]  /*e030*/  LDL.LU R46, [R1+0xc8] ;  /* 0x0000c800012e7983 */ /* 0x000f220000300800 */
[----:B------:R-:W-:-:S03]  /*e040*/  SEL R35, R125, R43, !P2 ;  /* 0x0000002b7d237207 */ /* 0x000fc60005000000 */
[----:B------:R-:W4:Y:S01]  /*e050*/  LDL.LU R45, [R1+0xc4] ;  /* 0x0000c400012d7983 */ /* 0x000f220000300800 */
[----:B------:R-:W-:-:S03]  /*e060*/  SEL R36, R125, R42, !P2 ;  /* 0x0000002a7d247207 */ /* 0x000fc60005000000 */
[----:B------:R-:W4:Y:S01]  /*e070*/  LDL.LU R44, [R1+0xc0] ;  /* 0x0000c000012c7983 */ /* 0x000f220000300800 */
[----:B------:R-:W-:-:S03]  /*e080*/  SEL R37, R125, R41, !P2 ;  /* 0x000000297d257207 */ /* 0x000fc60005000000 */
[----:B------:R-:W4:Y:S04]  /*e090*/  LDL.LU R43, [R1+0xbc] ;  /* 0x0000bc00012b7983 */ /* 0x000f280000300800 */
[----:B------:R-:W4:Y:S04]  /*e0a0*/  LDL.LU R42, [R1+0xb8] ;  /* 0x0000b800012a7983 */ /* 0x000f280000300800 */
[----:B------:R-:W4:Y:S04]  /*e0b0*/  LDL.LU R41, [R1+0xb4] ;  /* 0x0000b40001297983 */ /* 0x000f280000300800 */
[----:B0-----:R-:W4:Y:S01]  /*e0c0*/  LDL.LU R40, [R1+0xb0] ;  /* 0x0000b00001287983 */ /* 0x001f220000300800 */
[----:B-1----:R-:W-:-:S02]  /*e0d0*/  SEL R3, R125, R81, !P2 ;  /* 0x000000517d037207 */ /* 0x002fc40005000000 */
[C---:B------:R-:W-:Y:S02]  /*e0e0*/  SEL R0, R125.reuse, R82, !P2 ;  /* 0x000000527d007207 */ /* 0x040fe40005000000 */
[C---:B------:R-:W-:Y:S02]  /*e0f0*/  SEL R252, R125.reuse, R83, !P2 ;  /* 0x000000537dfc7207 */ /* 0x040fe40005000000 */
[C---:B------:R-:W-:Y:S02]  /*e100*/  SEL R84, R125.reuse, R84, !P2 ;  /* 0x000000547d547207 */ /* 0x040fe40005000000 */
[C---:B------:R-:W-:Y:S01]  /*e110*/  SEL R83, R125.reuse, R2, !P2 ;  /* 0x000000027d537207 */ /* 0x040fe20005000000 */
[----:B------:R-:W-:Y:S01]  /*e120*/  STL [R1+0x103c], R3 ;  /* 0x00103c0301007387 */ /* 0x000fe20000100800 */
[C---:B------:R-:W-:Y:S02]  /*e130*/  SEL R85, R125.reuse, R85, !P2 ;  /* 0x000000557d557207 */ /* 0x040fe40005000000 */
[----:B------:R-:W-:Y:S01]  /*e140*/  LEA.HI.X.SX32 R2, R232, UR7, 0x1, P6 ;  /* 0x00000007e8027c11 */ /* 0x000fe2000b0f0eff */
[----:B------:R-:W-:Y:S04]  /*e150*/  STL [R1+0x1040], R0 ;  /* 0x0010400001007387 */ /* 0x000fe80000100800 */
[----:B------:R-:W-:Y:S01]  /*e160*/  STL [R1+0x1044], R252 ;  /* 0x001044fc01007387 */ /* 0x000fe20000100800 */
[----:B------:R-:W-:-:S03]  /*e170*/  SEL R9, R125, R69, !P2 ;  /* 0x000000457d097207 */ /* 0x000fc60005000000 */
[----:B------:R-:W-:Y:S01]  /*e180*/  STL [R1+0x1048], R84 ;  /* 0x0010485401007387 */ /* 0x000fe20000100800 */
[----:B--2---:R-:W-:-:S03]  /*e190*/  IMAD R232, R4, UR5, RZ ;  /* 0x0000000504e87c24 */ /* 0x004fc6000f8e02ff */
[----:B------:R0:W-:Y:S01]  /*e1a0*/  STL [R1+0x104c], R85 ;  /* 0x00104c5501007387 */ /* 0x0001e20000100800 */
[----:B------:R-:W-:-:S03]  /*e1b0*/  SEL R10, R125, R68, !P2 ;  /* 0x000000447d0a7207 */ /* 0x000fc60005000000 */
[----:B------:R1:W-:Y:S01]  /*e1c0*/  STL [R1+0x1034], R232 ;  /* 0x001034e801007387 */ /* 0x0003e20000100800 */
[----:B------:R-:W-:-:S03]  /*e1d0*/  SEL R11, R125, R67, !P2 ;  /* 0x000000437d0b7207 */ /* 0x000fc60005000000 */
[----:B------:R-:W2:Y:S01]  /*e1e0*/  LDL.LU R70, [R1+0xac] ;  /* 0x0000ac0001467983 */ /* 0x000ea20000300800 */
        /* <DEDUP_REMOVED lines=35> */
[----:B------:R-:W2:Y:S04]  /*e420*/  LDL.LU R52, [R1+0x64] ;  /* 0x0000640001347983 */ /* 0x000ea80000300800 */
[----:B------:R-:W2:Y:S04]  /*e430*/  LDL.LU R51, [R1+0x60] ;  /* 0x0000600001337983 */ /* 0x000ea80000300800 */
[----:B------:R-:W2:Y:S01]  /*e440*/  LDL.LU R50, [R1+0x5c] ;  /* 0x00005c0001327983 */ /* 0x000ea20000300800 */
[----:B------:R-:W-:-:S03]  /*e450*/  @!P3 IMAD.MOV R7, RZ, RZ, -R7 ;  /* 0x000000ffff07b224 */ /* 0x000fc600078e0a07 */
[----:B------:R-:W2:Y:S01]  /*e460*/  LDL.LU R49, [R1+0x58] ;  /* 0x0000580001317983 */ /* 0x000ea20000300800 */
[----:B------:R-:W-:Y:S01]  /*e470*/  @!P4 IMAD.MOV R6, RZ, RZ, -R6 ;  /* 0x000000ffff06c224 */ /* 0x000fe200078e0a06 */
[C---:B------:R-:W-:Y:S01]  /*e480*/  SEL R72, R125.reuse, R245, !P2 ;  /* 0x000000f57d487207 */ /* 0x040fe20005000000 */
[----:B------:R-:W-:Y:S01]  /*e490*/  @!P0 IMAD.MOV R5, RZ, RZ, -R5 ;  /* 0x000000ffff058224 */ /* 0x000fe200078e0a05 */
[C---:B------:R-:W-:Y:S01]  /*e4a0*/  SEL R74, R125.reuse, R247, !P2 ;  /* 0x000000f77d4a7207 */ /* 0x040fe20005000000 */
[----:B------:R-:W-:Y:S01]  /*e4b0*/  @!P5 IMAD.MOV R8, RZ, RZ, -R8 ;  /* 0x000000ffff08d224 */ /* 0x000fe200078e0a08 */
[C---:B------:R-:W-:Y:S02]  /*e4c0*/  SEL R76, R125.reuse, R249, !P2 ;  /* 0x000000f97d4c7207 */ /* 0x040fe40005000000 */
[C---:B------:R-:W-:Y:S02]  /*e4d0*/  SEL R78, R125.reuse, R251, !P2 ;  /* 0x000000fb7d4e7207 */ /* 0x040fe40005000000 */
[----:B------:R-:W-:-:S02]  /*e4e0*/  SEL R39, R125, R39, !P2 ;  /* 0x000000277d277207 */ /* 0x000fc40005000000 */
[C---:B------:R-:W-:Y:S02]  /*e4f0*/  SEL R86, R125.reuse, R86, !P2 ;  /* 0x000000567d567207 */ /* 0x040fe40005000000 */
[C---:B------:R-:W-:Y:S02]  /*e500*/  SEL R87, R125.reuse, R87, !P2 ;  /* 0x000000577d577207 */ /* 0x040fe40005000000 */
[C---:B------:R-:W-:Y:S02]  /*e510*/  SEL R88, R125.reuse, R88, !P2 ;  /* 0x000000587d587207 */ /* 0x040fe40005000000 */
        /* <DEDUP_REMOVED lines=56> */
[----:B------:R-:W-:Y:S01]  /*e8a0*/  SEL R146, R125, R146, !P2 ;  /* 0x000000927d927207 */ /* 0x000fe20005000000 */
[----:B---3--:R-:W-:-:S02]  /*e8b0*/  IMAD R79, R48, UR6, RZ ;  /* 0x00000006304f7c24 */ /* 0x008fc4000f8e02ff */
[----:B------:R-:W3:Y:S01]  /*e8c0*/  LDL.LU R48, [R1+0x54] ;  /* 0x0000540001307983 */ /* 0x000ee20000300800 */
[----:B----4-:R-:W-:-:S03]  /*e8d0*/  IMAD R77, R47, UR6, RZ ;  /* 0x000000062f4d7c24 */ /* 0x010fc6000f8e02ff */
[----:B------:R-:W4:Y:S01]  /*e8e0*/  LDL.LU R47, [R1+0x50] ;  /* 0x00005000012f7983 */ /* 0x000f220000300800 */
[----:B------:R-:W-:-:S03]  /*e8f0*/  IMAD R75, R46, UR6, RZ ;  /* 0x000000062e4b7c24 */ /* 0x000fc6000f8e02ff */
[----:B------:R-:W4:Y:S01]  /*e900*/  LDL.LU R46, [R1+0x4c] ;  /* 0x00004c00012e7983 */ /* 0x000f220000300800 */
[----:B------:R-:W-:-:S03]  /*e910*/  IMAD R73, R45, UR6, RZ ;  /* 0x000000062d497c24 */ /* 0x000fc6000f8e02ff */
[----:B------:R-:W4:Y:S01]  /*e920*/  LDL.LU R45, [R1+0x48] ;  /* 0x00004800012d7983 */ /* 0x000f220000300800 */
[----:B------:R-:W-:-:S03]  /*e930*/  IMAD R71, R44, UR6, RZ ;  /* 0x000000062c477c24 */ /* 0x000fc6000f8e02ff */
[----:B------:R-:W4:Y:S01]  /*e940*/  LDL.LU R44, [R1+0x44] ;  /* 0x00004400012c7983 */ /* 0x000f220000300800 */
[----:B------:R-:W-:-:S03]  /*e950*/  IMAD R245, R43, UR6, RZ ;  /* 0x000000062bf57c24 */ /* 0x000fc6000f8e02ff */
[----:B------:R-:W4:Y:S01]  /*e960*/  LDL.LU R43, [R1+0x40] ;  /* 0x00004000012b7983 */ /* 0x000f220000300800 */
[----:B------:R-:W-:Y:S01]  /*e970*/  IMAD R247, R42, UR6, RZ ;  /* 0x000000062af77c24 */ /* 0x000fe2000f8e02ff */
[C---:B------:R-:W-:Y:S02]  /*e980*/  SEL R147, R125.reuse, R147, !P2 ;  /* 0x000000937d937207 */ /* 0x040fe40005000000 */
[----:B------:R-:W4:Y:S01]  /*e990*/  LDL.LU R42, [R1+0x3c] ;  /* 0x00003c00012a7983 */ /* 0x000f220000300800 */
[----:B------:R-:W-:Y:S01]  /*e9a0*/  SEL R148, R125, R148, !P2 ;  /* 0x000000947d947207 */ /* 0x000fe20005000000 */
[----:B------:R-:W-:Y:S01]  /*e9b0*/  IMAD R249, R41, UR6, RZ ;  /* 0x0000000629f97c24 */ /* 0x000fe2000f8e02ff */
[C---:B------:R-:W-:Y:S01]  /*e9c0*/  SEL R149, R125.reuse, R149, !P2 ;  /* 0x000000957d957207 */ /* 0x040fe20005000000 */
[----:B------:R-:W4:Y:S01]  /*e9d0*/  LDL.LU R41, [R1+0x38] ;  /* 0x0000380001297983 */ /* 0x000f220000300800 */
[C---:B------:R-:W-:Y:S01]  /*e9e0*/  SEL R150, R125.reuse, R150, !P2 ;  /* 0x000000967d967207 */ /* 0x040fe20005000000 */
[----:B------:R-:W-:Y:S01]  /*e9f0*/  IMAD R251, R40, UR6, RZ ;  /* 0x0000000628fb7c24 */ /* 0x000fe2000f8e02ff */
[C---:B------:R-:W-:Y:S01]  /*ea00*/  SEL R151, R125.reuse, R151, !P2 ;  /* 0x000000977d977207 */ /* 0x040fe20005000000 */
[----:B------:R-:W4:Y:S01]  /*ea10*/  LDL.LU R40, [R1+0x34] ;  /* 0x0000340001287983 */ /* 0x000f220000300800 */
        /* <DEDUP_REMOVED lines=98> */
[----:B------:R-:W-:Y:S02]  /*f040*/  SEL R125, R125, R8, !P2 ;  /* 0x000000087d7d7207 */ /* 0x000fe40005000000 */
[----:B------:R-:W4:Y:S04]  /*f050*/  LDL.LU R8, [R1+0x30] ;  /* 0x0000300001087983 */ /* 0x000f280000300800 */
[----:B------:R-:W4:Y:S04]  /*f060*/  LDL.LU R7, [R1+0x2c] ;  /* 0x00002c0001077983 */ /* 0x000f280000300800 */
[----:B------:R-:W4:Y:S04]  /*f070*/  LDL.LU R6, [R1+0x28] ;  /* 0x0000280001067983 */ /* 0x000f280000300800 */
[----:B------:R-:W4:Y:S04]  /*f080*/  LDL.LU R5, [R1+0x24] ;  /* 0x0000240001057983 */ /* 0x000f280000300800 */
[----:B------:R-:W4:Y:S04]  /*f090*/  LDL.LU R4, [R1+0x20] ;  /* 0x0000200001047983 */ /* 0x000f280000300800 */
[----:B0-----:R-:W2:Y:S04]  /*f0a0*/  LDL.LU R85, [R1] ;  /* 0x0000000001557983 */ /* 0x001ea80000300800 */
[----:B------:R-:W3:Y:S04]  /*f0b0*/  LDL.LU R84, [R1+0xc] ;  /* 0x00000c0001547983 */ /* 0x000ee80000300800 */
[----:B------:R-:W4:Y:S04]  /*f0c0*/  LDL.LU R252, [R1+0x18] ;  /* 0x0000180001fc7983 */ /* 0x000f280000300800 */
[----:B------:R-:W4:Y:S04]  /*f0d0*/  LDL.LU R0, [R1+0x1c] ;  /* 0x00001c0001007983 */ /* 0x000f280000300800 */
[----:B------:R-:W4:Y:S04]  /*f0e0*/  LDL.LU R3, [R1+0x14] ;  /* 0x0000140001037983 */ /* 0x000f280000300800 */
[----:B-1----:R-:W4:Y:S01]  /*f0f0*/  LDL.LU R232, [R1+0x10] ;  /* 0x0000100001e87983 */ /* 0x002f220000300800 */
[----:B--2---:R-:W-:-:S02]  /*f100*/  IMAD R85, R85, UR6, RZ ;  /* 0x0000000655557c24 */ /* 0x004fc4000f8e02ff */
[----:B---3--:R-:W-:-:S03]  /*f110*/  IMAD R84, R84, UR6, RZ ;  /* 0x0000000654547c24 */ /* 0x008fc6000f8e02ff */
[----:B------:R0:W-:Y:S01]  /*f120*/  STL [R1], R85 ;  /* 0x0000005501007387 */ /* 0x0001e20000100800 */
[----:B----4-:R-:W-:Y:S02]  /*f130*/  IMAD R252, R252, UR6, RZ ;  /* 0x00000006fcfc7c24 */ /* 0x010fe4000f8e02ff */
[----:B------:R-:W-:Y:S01]  /*f140*/  IMAD R0, R0, UR6, RZ ;  /* 0x0000000600007c24 */ /* 0x000fe2000f8e02ff */
[----:B0-----:R-:W2:Y:S01]  /*f150*/  LDL.LU R85, [R1+0x104c] ;  /* 0x00104c0001557983 */ /* 0x001ea20000300800 */
[----:B------:R-:W-:-:S03]  /*f160*/  IMAD R3, R3, UR6, RZ ;  /* 0x0000000603037c24 */ /* 0x000fc6000f8e02ff */
[----:B------:R0:W-:Y:S04]  /*f170*/  STL [R1+0xc], R84 ;  /* 0x00000c5401007387 */ /* 0x0001e80000100800 */
[----:B0-----:R-:W3:Y:S04]  /*f180*/  LDL.LU R84, [R1+0x1048] ;  /* 0x0010480001547983 */ /* 0x001ee80000300800 */
[----:B------:R0:W-:Y:S04]  /*f190*/  STL [R1+0x18], R252 ;  /* 0x000018fc01007387 */ /* 0x0001e80000100800 */
[----:B0-----:R-:W4:Y:S04]  /*f1a0*/  LDL.LU R252, [R1+0x1044] ;  /* 0x0010440001fc7983 */ /* 0x001f280000300800 */
[----:B------:R0:W-:Y:S04]  /*f1b0*/  STL [R1+0x1c], R0 ;  /* 0x00001c0001007387 */ /* 0x0001e80000100800 */
[----:B0-----:R-:W2:Y:S04]  /*f1c0*/  LDL.LU R0, [R1+0x1040] ;  /* 0x0010400001007983 */ /* 0x001ea80000300800 */
[----:B------:R0:W-:Y:S04]  /*f1d0*/  STL [R1+0x14], R3 ;  /* 0x0000140301007387 */ /* 0x0001e80000100800 */
[----:B0-----:R-:W3:Y:S01]  /*f1e0*/  LDL.LU R3, [R1+0x103c] ;  /* 0x00103c0001037983 */ /* 0x001ee20000300800 */
[----:B------:R-:W-:-:S05]  /*f1f0*/  IMAD R232, R232, UR6, RZ ;  /* 0x00000006e8e87c24 */ /* 0x000fca000f8e02ff */
[----:B------:R3:W-:Y:S02]  /*f200*/  STL [R1+0x10], R232 ;  /* 0x000010e801007387 */ /* 0x0007e40000100800 */
[----:B---3--:R-:W-:Y:S02]  /*f210*/  IMAD R232, R3, UR6, RZ ;  /* 0x0000000603e87c24 */ /* 0x008fe4000f8e02ff */
[----:B------:R-:W3:Y:S04]  /*f220*/  LDL.LU R3, [R1+0x1038] ;  /* 0x0010380001037983 */ /* 0x000ee80000300800 */
[----:B------:R2:W-:Y:S02]  /*f230*/  STL [R1+0x8], R232 ;  /* 0x000008e801007387 */ /* 0x0005e40000100800 */
[----:B--2---:R-:W-:-:S02]  /*f240*/  IMAD R232, R0, UR6, RZ ;  /* 0x0000000600e87c24 */ /* 0x004fc4000f8e02ff */
[----:B----4-:R-:W-:-:S03]  /*f250*/  IMAD R0, R252, UR6, RZ ;  /* 0x00000006fc007c24 */ /* 0x010fc6000f8e02ff */
[----:B------:R0:W-:Y:S04]  /*f260*/  STL [R1+0x4], R232 ;  /* 0x000004e801007387 */ /* 0x0001e80000100800 */
[----:B------:R1:W-:Y:S01]  /*f270*/  STL [R1+0x20], R0 ;  /* 0x0000200001007387 */ /* 0x0003e20000100800 */
[----:B0-----:R-:W-:Y:S02]  /*f280*/  IMAD R232, R237, UR6, RZ ;  /* 0x00000006ede87c24 */ /* 0x001fe4000f8e02ff */
[----:B-1----:R-:W-:Y:S02]  /*f290*/  IMAD R0, R235, UR6, RZ ;  /* 0x00000006eb007c24 */ /* 0x002fe4000f8e02ff */
[----:B------:R-:W-:-:S03]  /*f2a0*/  IMAD R235, R236, UR6, RZ ;  /* 0x00000006eceb7c24 */ /* 0x000fc6000f8e02ff */
[----:B------:R0:W-:Y:S04]  /*f2b0*/  STL [R1+0x24], R0 ;  /* 0x0000240001007387 */ /* 0x0001e80000100800 */
[----:B------:R1:W-:Y:S04]  /*f2c0*/  STL [R1+0x28], R235 ;  /* 0x000028eb01007387 */ /* 0x0003e80000100800 */
[----:B------:R2:W-:Y:S01]  /*f2d0*/  STL [R1+0x2c], R232 ;  /* 0x00002ce801007387 */ /* 0x0005e20000100800 */
[----:B0-----:R-:W-:Y:S02]  /*f2e0*/  IMAD R0, R238, UR6, RZ ;  /* 0x00000006ee007c24 */ /* 0x001fe4000f8e02ff */
[----:B-1----:R-:W-:-:S03]  /*f2f0*/  IMAD R235, R239, UR6, RZ ;  /* 0x00000006efeb7c24 */ /* 0x002fc6000f8e02ff */
[----:B------:R0:W-:Y:S01]  /*f300*/  STL [R1+0x30], R0 ;  /* 0x0000300001007387 */ /* 0x0001e20000100800 */
[----:B--2---:R-:W-:-:S03]  /*f310*/  IMAD R232, R240, UR6, RZ ;  /* 0x00000006f0e87c24 */ /* 0x004fc6000f8e02ff */
[----:B------:R1:W-:Y:S04]  /*f320*/  STL [R1+0x34], R235 ;  /* 0x000034eb01007387 */ /* 0x0003e80000100800 */
[----:B------:R2:W-:Y:S01]  /*f330*/  STL [R1+0x38], R232 ;  /* 0x000038e801007387 */ /* 0x0005e20000100800 */
[----:B0-----:R-:W-:Y:S02]  /*f340*/  IMAD R0, R241, UR6, RZ ;  /* 0x00000006f1007c24 */ /* 0x001fe4000f8e02ff */
[----:B-1----:R-:W-:-:S03]  /*f350*/  IMAD R235, R242, UR6, RZ ;  /* 0x00000006f2eb7c24 */ /* 0x002fc6000f8e02ff */
[----:B------:R0:W-:Y:S01]  /*f360*/  STL [R1+0x3c], R0 ;  /* 0x00003c0001007387 */ /* 0x0001e20000100800 */
[----:B--2---:R-:W-:-:S03]  /*f370*/  IMAD R232, R243, UR6, RZ ;  /* 0x00000006f3e87c24 */ /* 0x004fc6000f8e02ff */
[----:B------:R1:W-:Y:S01]  /*f380*/  STL [R1+0x40], R235 ;  /* 0x000040eb01007387 */ /* 0x0003e20000100800 */
[----:B------:R-:W-:Y:S02]  /*f390*/  IMAD R70, R70, UR6, RZ ;  /* 0x0000000646467c24 */ /* 0x000fe4000f8e02ff */
[----:B------:R-:W-:Y:S01]  /*f3a0*/  IMAD R69, R69, UR6, RZ ;  /* 0x0000000645457c24 */ /* 0x000fe2000f8e02ff */
[----:B------:R2:W-:Y:S01]  /*f3b0*/  STL [R1+0x44], R232 ;  /* 0x000044e801007387 */ /* 0x0005e20000100800 */
[----:B------:R-:W-:Y:S02]  /*f3c0*/  IMAD R68, R68, UR6, RZ ;  /* 0x0000000644447c24 */ /* 0x000fe4000f8e02ff */
[----:B0-----:R-:W-:Y:S02]  /*f3d0*/  IMAD R0, R244, UR6, RZ ;  /* 0x00000006f4007c24 */ /* 0x001fe4000f8e02ff */
[----:B------:R-:W-:Y:S02]  /*f3e0*/  IMAD R67, R67, UR6, RZ ;  /* 0x0000000643437c24 */ /* 0x000fe4000f8e02ff */
[----:B-1----:R-:W-:-:S02]  /*f3f0*/  IMAD R235, R248, UR6, RZ ;  /* 0x00000006f8eb7c24 */ /* 0x002fc4000f8e02ff */
[----:B--2---:R-:W-:Y:S01]  /*f400*/  IMAD R232, R246, UR6, RZ ;  /* 0x00000006f6e87c24 */ /* 0x004fe2000f8e02ff */
[----:B------:R0:W-:Y:S01]  /*f410*/  STL [R1+0x48], R0 ;  /* 0x0000480001007387 */ /* 0x0001e20000100800 */
[----:B------:R-:W-:-:S03]  /*f420*/  IMAD R66, R66, UR6, RZ ;  /* 0x0000000642427c24 */ /* 0x000fc6000f8e02ff */
[----:B------:R1:W-:Y:S01]  /*f430*/  STL [R1+0x50], R235 ;  /* 0x000050eb01007387 */ /* 0x0003e20000100800 */
[----:B------:R-:W-:Y:S02]  /*f440*/  IMAD R65, R65, UR6, RZ ;  /* 0x0000000641417c24 */ /* 0x000fe4000f8e02ff */
[----:B0-----:R-:W-:Y:S02]  /*f450*/  IMAD R0, R250, UR6, RZ ;  /* 0x00000006fa007c24 */ /* 0x001fe4000f8e02ff */
[----:B------:R-:W-:Y:S02]  /*f460*/  IMAD R64, R64, UR6, RZ ;  /* 0x0000000640407c24 */ /* 0x000fe4000f8e02ff */
[----:B------:R-:W-:Y:S02]  /*f470*/  IMAD R63, R63, UR6, RZ ;  /* 0x000000063f3f7c24 */ /* 0x000fe4000f8e02ff */
[----:B------:R-:W-:Y:S02]  /*f480*/  IMAD R62, R62, UR6, RZ ;  /* 0x000000063e3e7c24 */ /* 0x000fe4000f8e02ff */
[----:B------:R-:W-:-:S02]  /*f490*/  IMAD R61, R61, UR6, RZ ;  /* 0x000000063d3d7c24 */ /* 0x000fc4000f8e02ff */
[----:B------:R-:W-:Y:S02]  /*f4a0*/  IMAD R60, R60, UR6, RZ ;  /* 0x000000063c3c7c24 */ /* 0x000fe4000f8e02ff */
[----:B------:R-:W-:Y:S02]  /*f4b0*/  IMAD R59, R59, UR6, RZ ;  /* 0x000000063b3b7c24 */ /* 0x000fe4000f8e02ff */
        /* <DEDUP_REMOVED lines=32> */
[----:B------:R-:W-:Y:S01]  /*f6c0*/  IMAD R26, R26, UR6, RZ ;  /* 0x000000061a1a7c24 */ /* 0x000fe2000f8e02ff */
[-C--:B---3--:R-:W-:Y:S02]  /*f6d0*/  IADD3 R238, P3, R77, R3.reuse, RZ ;  /* 0x000000034dee7210 */ /* 0x088fe40007f7e0ff */
[----:B------:R-:W-:-:S02]  /*f6e0*/  IADD3 R240, P2, R75, R3, RZ ;  /* 0x000000034bf07210 */ /* 0x000fc40007f5e0ff */
[-C--:B------:R-:W-:Y:S02]  /*f6f0*/  IADD3 R242, P1, R73, R3.reuse, RZ ;  /* 0x0000000349f27210 */ /* 0x080fe40007f3e0ff */
[-C--:B------:R-:W-:Y:S02]  /*f700*/  IADD3 R244, P0, R71, R3.reuse, RZ ;  /* 0x0000000347f47210 */ /* 0x080fe40007f1e0ff */
[-C--:B------:R-:W-:Y:S02]  /*f710*/  IADD3 R246, P4, R245, R3.reuse, RZ ;  /* 0x00000003f5f67210 */ /* 0x080fe40007f9e0ff */
[----:B------:R-:W-:Y:S02]  /*f720*/  IADD3 R236, P5, R79, R3, RZ ;  /* 0x000000034fec7210 */ /* 0x000fe40007fbe0ff */
[-C--:B------:R-:W-:Y:S02]  /*f730*/  LEA.HI.X.SX32 R237, R77, R2.reuse, 0x1, P3 ;  /* 0x000000024ded7211 */ /* 0x080fe400018f0eff */
[----:B------:R-:W-:-:S02]  /*f740*/  LEA.HI.X.SX32 R239, R75, R2, 0x1, P2 ;  /* 0x000000024bef7211 */ /* 0x000fc400010f0eff */
[-C--:B------:R-:W-:Y:S02]  /*f750*/  IADD3 R77, P2, R70, R3.reuse, RZ ;  /* 0x00000003464d7210 */ /* 0x080fe40007f5e0ff */
[-C--:B------:R-:W-:Y:S02]  /*f760*/  LEA.HI.X.SX32 R241, R73, R2.reuse, 0x1, P1 ;  /* 0x0000000249f17211 */ /* 0x080fe400008f0eff */
[-C--:B------:R-:W-:Y:S02]  /*f770*/  IADD3 R75, P1, R69, R3.reuse, RZ ;  /* 0x00000003454b7210 */ /* 0x080fe40007f3e0ff */
[-C--:B------:R-:W-:Y:S02]  /*f780*/  LEA.HI.X.SX32 R243, R71, R2.reuse, 0x1, P0 ;  /* 0x0000000247f37211 */ /* 0x080fe400000f0eff */
[----:B------:R-:W-:Y:S02]  /*f790*/  IADD3 R73, P0, R68, R3, RZ ;  /* 0x0000000344497210 */ /* 0x000fe40007f1e0ff */
[----:B------:R-:W-:-:S02]  /*f7a0*/  LEA.HI.X.SX32 R245, R245, R2, 0x1, P4 ;  /* 0x00000002f5f57211 */ /* 0x000fc400020f0eff */
[-C--:B------:R-:W-:Y:S02]  /*f7b0*/  IADD3 R248, P6, R247, R3.reuse, RZ ;  /* 0x00000003f7f87210 */ /* 0x080fe40007fde0ff */
[-C--:B-1----:R-:W-:Y:S02]  /*f7c0*/  LEA.HI.X.SX32 R235, R79, R2.reuse, 0x1, P5 ;  /* 0x000000024feb7211 */ /* 0x082fe400028f0eff */
[-C--:B------:R-:W-:Y:S01]  /*f7d0*/  IADD3 R71, P4, R67, R3.reuse, RZ ;  /* 0x0000000343477210 */ /* 0x080fe20007f9e0ff */
[----:B------:R-:W-:Y:S01]  /*f7e0*/  STL [R1+0x604], R77 ;  /* 0x0006044d01007387 */ /* 0x000fe20000100800 */
[-C--:B------:R-:W-:Y:S02]  /*f7f0*/  IADD3 R250, P5, R249, R3.reuse, RZ ;  /* 0x00000003f9fa7210 */ /* 0x080fe40007fbe0ff */
[----:B------:R-:W-:Y:S01]  /*f800*/  LEA.HI.X.SX32 R247, R247, R2, 0x1, P6 ;  /* 0x00000002f7f77211 */ /* 0x000fe200030f0eff */
[----:B------:R-:W-:Y:S01]  /*f810*/  STL [R1+0x60c], R75 ;  /* 0x00060c4b01007387 */ /* 0x000fe20000100800 */
[----:B------:R-:W-:-:S02]  /*f820*/  IADD3 R252, P3, R251, R3, RZ ;  /* 0x00000003fbfc7210 */ /* 0x000fc40007f7e0ff */
[-C--:B------:R-:W-:Y:S01]  /*f830*/  LEA.HI.X.SX32 R249, R249, R2.reuse, 0x1, P5 ;  /* 0x00000002f9f97211 */ /* 0x080fe200028f0eff */
[----:B------:R0:W-:Y:S04]  /*f840*/  STL [R1+0x614], R73 ;  /* 0x0006144901007387 */ /* 0x0001e80000100800 */
[----:B------:R1:W-:Y:S01]  /*f850*/  STL [R1+0x61c], R71 ;  /* 0x00061c4701007387 */ /* 0x0003e20000100800 */
[----:B------:R-:W-:Y:S02]  /*f860*/  LEA.HI.X.SX32 R251, R251, R2, 0x1, P3 ;  /* 0x00000002fbfb7211 */ /* 0x000fe400018f0eff */
[-C--:B0-----:R-:W-:Y:S02]  /*f870*/  IADD3 R73, P6, R66, R3.reuse, RZ ;  /* 0x0000000342497210 */ /* 0x081fe40007fde0ff */
[----:B-1----:R-:W-:-:S03]  /*f880*/  IADD3 R71, P5, R65, R3, RZ ;  /* 0x0000000341477210 */ /* 0x002fc60007fbe0ff */
[----:B------:R0:W-:Y:S01]  /*f890*/  STL [R1+0x624], R73 ;  /* 0x0006244901007387 */ /* 0x0001e20000100800 */
[----:B------:R-:W-:-:S03]  /*f8a0*/  IADD3 R75, P3, R64, R3, RZ ;  /* 0x00000003404b7210 */ /* 0x000fc60007f7e0ff */
[----:B------:R1:W-:Y:S01]  /*f8b0*/  STL [R1+0x62c], R71 ;  /* 0x00062c4701007387 */ /* 0x0003e20000100800 */
[-C--:B------:R-:W-:Y:S02]  /*f8c0*/  LEA.HI.X.SX32 R68, R68, R2.reuse, 0x1, P0 ;  /* 0x0000000244447211 */ /* 0x080fe400000f0eff */
[-C--:B0-----:R-:W-:Y:S02]  /*f8d0*/  LEA.HI.X.SX32 R73, R70, R2.reuse, 0x1, P2 ;  /* 0x0000000246497211 */ /* 0x081fe400010f0eff */
[----:B------:R-:W-:Y:S02]  /*f8e0*/  LEA.HI.X.SX32 R70, R69, R2, 0x1, P1 ;  /* 0x0000000245467211 */ /* 0x000fe400008f0eff */
[-C--:B-1----:R-:W-:Y:S01]  /*f8f0*/  IADD3 R71, P2, R63, R3.reuse, RZ ;  /* 0x000000033f477210 */ /* 0x082fe20007f5e0ff */
[----:B------:R-:W-:Y:S01]  /*f900*/  STL [R1+0x634], R75 ;  /* 0x0006344b01007387 */ /* 0x000fe20000100800 */
[----:B------:R-:W-:-:S03]  /*f910*/  IADD3 R69, P1, R62, R3, RZ ;  /* 0x000000033e457210 */ /* 0x000fc60007f3e0ff */
[----:B------:R-:W-:Y:S04]  /*f920*/  STL [R1+0x600], R73 ;  /* 0x0006004901007387 */ /* 0x000fe80000100800 */
[----:B------:R-:W-:Y:S04]  /*f930*/  STL [R1+0x63c], R71 ;  /* 0x00063c4701007387 */ /* 0x000fe80000100800 */
[----:B------:R0:W-:Y:S04]  /*f940*/  STL [R1+0x608], R70 ;  /* 0x0006084601007387 */ /* 0x0001e80000100800 */
[----:B------:R1:W-:Y:S04]  /*f950*/  STL [R1+0x644], R69 ;  /* 0x0006444501007387 */ /* 0x0003e80000100800 */
[----:B------:R2:W-:Y:S01]  /*f960*/  STL [R1+0x610], R68 ;  /* 0x0006104401007387 */ /* 0x0005e20000100800 */
[----:B0-----:R-:W-:-:S02]  /*f970*/  IADD3 R70, P0, R61, R3, RZ ;  /* 0x000000033d467210 */ /* 0x001fc40007f1e0ff */
[-C--:B-1----:R-:W-:Y:S02]  /*f980*/  LEA.HI.X.SX32 R69, R67, R2.reuse, 0x1, P4 ;  /* 0x0000000243457211 */ /* 0x082fe400020f0eff */
[-C--:B------:R-:W-:Y:S02]  /*f990*/  LEA.HI.X.SX32 R67, R66, R2.reuse, 0x1, P6 ;  /* 0x0000000242437211 */ /* 0x080fe400030f0eff */
[-C--:B--2---:R-:W-:Y:S01]  /*f9a0*/  IADD3 R68, P4, R60, R3.reuse, RZ ;  /* 0x000000033c447210 */ /* 0x084fe20007f9e0ff */
[----:B------:R-:W-:Y:S01]  /*f9b0*/  STL [R1+0x64c], R70 ;  /* 0x00064c4601007387 */ /* 0x000fe20000100800 */
[-C--:B------:R-:W-:Y:S02]  /*f9c0*/  IADD3 R66, P6, R59, R3.reuse, RZ ;  /* 0x000000033b427210 */ /* 0x080fe40007fde0ff */
[----:B------:R-:W-:Y:S01]  /*f9d0*/  LEA.HI.X.SX32 R65, R65, R2, 0x1, P5 ;  /* 0x0000000241417211 */ /* 0x000fe200028f0eff */
        /* <DEDUP_REMOVED lines=118> */
[----:B------:R-:W-:Y:S02]  /*10140*/  IADD3 R36, P3, R29, R3, RZ ;  /* 0x000000031d247210 */ /* 0x000fe40007f7e0ff */
[----:B------:R-:W-:Y:S01]  /*10150*/  LEA.HI.X.SX32 R35, R35, R2, 0x1, P2 ;  /* 0x0000000223237211 */ /* 0x000fe200010f0eff */
[----:B------:R-:W-:Y:S04]  /*10160*/  STL [R1+0x708], R39 ;  /* 0x0007082701007387 */ /* 0x000fe80000100800 */
[----:B------:R-:W-:Y:S04]  /*10170*/  STL [R1+0x744], R38 ;  /* 0x0007442601007387 */ /* 0x000fe80000100800 */
[----:B------:R0:W-:Y:S04]  /*10180*/  STL [R1+0x710], R37 ;  /* 0x0007102501007387 */ /* 0x0001e80000100800 */
[----:B------:R1:W-:Y:S01]  /*10190*/  STL [R1+0x74c], R36 ;  /* 0x00074c2401007387 */ /* 0x0003e20000100800 */
[----:B------:R-:W-:-:S03]  /*101a0*/  IMAD R25, R25, UR6, RZ ;  /* 0x0000000619197c24 */ /* 0x000fc6000f8e02ff */
[----:B------:R2:W-:Y:S01]  /*101b0*/  STL [R1+0x718], R35 ;  /* 0x0007182301007387 */ /* 0x0005e20000100800 */
[-C--:B0-----:R-:W-:Y:S02]  /*101c0*/  IADD3 R37, P2, R28, R3.reuse, RZ ;  /* 0x000000031c257210 */ /* 0x081fe40007f5e0ff */
[-C--:B-1----:R-:W-:Y:S02]  /*101d0*/  LEA.HI.X.SX32 R36, R34, R2.reuse, 0x1, P1 ;  /* 0x0000000222247211 */ /* 0x082fe400008f0eff */
[-C--:B------:R-:W-:Y:S02]  /*101e0*/  LEA.HI.X.SX32 R34, R33, R2.reuse, 0x1, P0 ;  /* 0x0000000221227211 */ /* 0x080fe400000f0eff */
[-C--:B--2---:R-:W-:Y:S01]  /*101f0*/  IADD3 R35, P1, R27, R3.reuse, RZ ;  /* 0x000000031b237210 */ /* 0x084fe20007f3e0ff */
[----:B------:R-:W-:Y:S01]  /*10200*/  STL [R1+0x754], R37 ;  /* 0x0007542501007387 */ /* 0x000fe20000100800 */
[----:B------:R-:W-:Y:S01]  /*10210*/  IADD3 R33, P0, R26, R3, RZ ;  /* 0x000000031a217210 */ /* 0x000fe20007f1e0ff */
[----:B------:R-:W-:Y:S01]  /*10220*/  IMAD R24, R24, UR6, RZ ;  /* 0x0000000618187c24 */ /* 0x000fe2000f8e02ff */
[----:B------:R-:W-:Y:S01]  /*10230*/  LEA.HI.X.SX32 R32, R32, R2, 0x1, P4 ;  /* 0x0000000220207211 */ /* 0x000fe200020f0eff */
[----:B------:R-:W-:Y:S01]  /*10240*/  STL [R1+0x720], R36 ;  /* 0x0007202401007387 */ /* 0x000fe20000100800 */
[----:B------:R-:W-:-:S03]  /*10250*/  IMAD R23, R23, UR6, RZ ;  /* 0x0000000617177c24 */ /* 0x000fc6000f8e02ff */
        /* <DEDUP_REMOVED lines=43> */
[----:B------:R-:W-:Y:S04]  /*10510*/  STL [R1+0x768], R27 ;  /* 0x0007681b01007387 */ /* 0x000fe80000100800 */
[----:B------:R-:W-:Y:S04]  /*10520*/  STL [R1+0x7a4], R26 ;  /* 0x0007a41a01007387 */ /* 0x000fe80000100800 */
[----:B------:R0:W-:Y:S01]  /*10530*/  STL [R1+0x770], R25 ;  /* 0x0007701901007387 */ /* 0x0001e20000100800 */
[----:B------:R-:W-:-:S03]  /*10540*/  IMAD R14, R14, UR6, RZ ;  /* 0x000000060e0e7c24 */ /* 0x000fc6000f8e02ff */
[----:B------:R1:W-:Y:S04]  /*10550*/  STL [R1+0x7ac], R24 ;  /* 0x0007ac1801007387 */ /* 0x0003e80000100800 */
[----:B------:R2:W-:Y:S01]  /*10560*/  STL [R1+0x778], R23 ;  /* 0x0007781701007387 */ /* 0x0005e20000100800 */
[----:B0-----:R-:W-:Y:S02]  /*10570*/  IADD3 R25, P5, R16, R3, RZ ;  /* 0x0000000310197210 */ /* 0x001fe40007fbe0ff */
[----:B-1----:R-:W-:-:S03]  /*10580*/  LEA.HI.X.SX32 R24, R22, R2, 0x1, P3 ;  /* 0x0000000216187211 */ /* 0x002fc600018f0eff */
[----:B------:R-:W-:Y:S01]  /*10590*/  STL [R1+0x7b4], R25 ;  /* 0x0007b41901007387 */ /* 0x000fe20000100800 */
[----:B------:R-:W-:Y:S02]  /*105a0*/  LEA.HI.X.SX32 R22, R21, R2, 0x1, P2 ;  /* 0x0000000215167211 */ /* 0x000fe400010f0eff */
[-C--:B--2---:R-:W-:Y:S01]  /*105b0*/  IADD3 R23, P3, R15, R3.reuse, RZ ;  /* 0x000000030f177210 */ /* 0x084fe20007f7e0ff */
[----:B------:R-:W-:Y:S01]  /*105c0*/  STL [R1+0x780], R24 ;  /* 0x0007801801007387 */ /* 0x000fe20000100800 */
[----:B------:R-:W-:-:S03]  /*105d0*/  IADD3 R21, P2, R14, R3, RZ ;  /* 0x000000030e157210 */ /* 0x000fc60007f5e0ff */
[----:B------:R-:W2:Y:S01]  /*105e0*/  LDL.LU R67, [R1] ;  /* 0x0000000001437983 */ /* 0x000ea20000300800 */
[----:B------:R-:W-:-:S03]  /*105f0*/  IMAD R13, R13, UR6, RZ ;  /* 0x000000060d0d7c24 */ /* 0x000fc6000f8e02ff */
[----:B------:R-:W-:Y:S01]  /*10600*/  STL [R1+0x7bc], R23 ;  /* 0x0007bc1701007387 */ /* 0x000fe20000100800 */
[----:B------:R-:W-:-:S03]  /*10610*/  LEA.HI.X.SX32 R20, R20, R2, 0x1, P1 ;  /* 0x0000000214147211 */ /* 0x000fc600008f0eff */
[----:B------:R-:W-:Y:S04]  /*10620*/  STL [R1+0x788], R22 ;  /* 0x0007881601007387 */ /* 0x000fe80000100800 */
[----:B------:R-:W3:Y:S04]  /*10630*/  LDL.LU R68, [R1+0xc] ;  /* 0x00000c0001447983 */ /* 0x000ee80000300800 */
[----:B------:R0:W-:Y:S04]  /*10640*/  STL [R1+0x7c4], R21 ;  /* 0x0007c41501007387 */ /* 0x0001e80000100800 */
[----:B------:R-:W4:Y:S01]  /*10650*/  LDL.LU R69, [R1+0x18] ;  /* 0x0000180001457983 */ /* 0x000f220000300800 */
[----:B------:R-:W-:-:S03]  /*10660*/  IMAD R12, R12, UR6, RZ ;  /* 0x000000060c0c7c24 */ /* 0x000fc6000f8e02ff */
[----:B------:R1:W-:Y:S01]  /*10670*/  STL [R1+0x790], R20 ;  /* 0x0007901401007387 */ /* 0x0003e20000100800 */
[----:B0-----:R-:W-:-:S03]  /*10680*/  IADD3 R21, P1, R13, R3, RZ ;  /* 0x000000030d157210 */ /* 0x001fc60007f3e0ff */
[----:B------:R-:W4:Y:S04]  /*10690*/  LDL.LU R70, [R1+0x1c] ;  /* 0x00001c0001467983 */ /* 0x000f280000300800 */
[----:B------:R-:W-:Y:S01]  /*106a0*/  STL [R1+0x7cc], R21 ;  /* 0x0007cc1501007387 */ /* 0x000fe20000100800 */
[----:B-1----:R-:W-:-:S03]  /*106b0*/  LEA.HI.X.SX32 R20, R19, R2, 0x1, P0 ;  /* 0x0000000213147211 */ /* 0x002fc600000f0eff */
[----:B------:R-:W4:Y:S01]  /*106c0*/  LDL.LU R71, [R1+0x14] ;  /* 0x0000140001477983 */ /* 0x000f220000300800 */
[----:B------:R-:W-:Y:S01]  /*106d0*/  IADD3 R19, P0, R12, R3, RZ ;  /* 0x000000030c137210 */ /* 0x000fe20007f1e0ff */
[----:B------:R-:W-:Y:S02]  /*106e0*/  IMAD R11, R11, UR6, RZ ;  /* 0x000000060b0b7c24 */ /* 0x000fe4000f8e02ff */
[----:B------:R-:W-:Y:S01]  /*106f0*/  STL [R1+0x798], R20 ;  /* 0x0007981401007387 */ /* 0x000fe20000100800 */
[----:B------:R-:W-:-:S03]  /*10700*/  LEA.HI.X.SX32 R18, R18, R2, 0x1, P4 ;  /* 0x0000000212127211 */ /* 0x000fc600020f0eff */
[----:B------:R-:W4:Y:S04]  /*10710*/  LDL.LU R73, [R1+0x10] ;  /* 0x0000100001497983 */ /* 0x000f280000300800 */
[----:B------:R0:W-:Y:S04]  /*10720*/  STL [R1+0x7d4], R19 ;  /* 0x0007d41301007387 */ /* 0x0001e80000100800 */
[----:B------:R-:W4:Y:S04]  /*10730*/  LDL.LU R75, [R1+0x8] ;  /* 0x00000800014b7983 */ /* 0x000f280000300800 */
[----:B------:R1:W-:Y:S01]  /*10740*/  STL [R1+0x7a0], R18 ;  /* 0x0007a01201007387 */ /* 0x0003e20000100800 */
[----:B0-----:R-:W-:-:S03]  /*10750*/  IADD3 R19, P4, R11, R3, RZ ;  /* 0x000000030b137210 */ /* 0x001fc60007f9e0ff */
[----:B------:R-:W4:Y:S04]  /*10760*/  LDL.LU R77, [R1+0x4] ;  /* 0x00000400014d7983 */ /* 0x000f280000300800 */
[----:B------:R-:W-:Y:S04]  /*10770*/  STL [R1+0x7dc], R19 ;  /* 0x0007dc1301007387 */ /* 0x000fe80000100800 */
[----:B------:R-:W4:Y:S01]  /*10780*/  LDL.LU R79, [R1+0x20] ;  /* 0x00002000014f7983 */ /* 0x000f220000300800 */
[----:B------:R-:W-:Y:S01]  /*10790*/  IMAD R10, R10, UR6, RZ ;  /* 0x000000060a0a7c24 */ /* 0x000fe2000f8e02ff */
[----:B-1----:R-:W-:Y:S01]  /*107a0*/  LEA.HI.X.SX32 R18, R17, R2, 0x1, P6 ;  /* 0x0000000211127211 */ /* 0x002fe200030f0eff */
[----:B------:R-:W-:-:S03]  /*107b0*/  IMAD R9, R9, UR6, RZ ;  /* 0x0000000609097c24 */ /* 0x000fc6000f8e02ff */
[----:B------:R-:W-:Y:S01]  /*107c0*/  IADD3 R17, P6, R10, R3, RZ ;  /* 0x000000030a117210 */ /* 0x000fe20007fde0ff */
[----:B------:R-:W-:Y:S01]  /*107d0*/  IMAD R8, R8, UR6, RZ ;  /* 0x0000000608087c24 */ /* 0x000fe2000f8e02ff */
[----:B------:R0:W-:Y:S01]  /*107e0*/  STL [R1+0x7a8], R18 ;  /* 0x0007a81201007387 */ /* 0x0001e20000100800 */
[----:B------:R-:W-:-:S03]  /*107f0*/  IMAD R7, R7, UR6, RZ ;  /* 0x0000000607077c24 */ /* 0x000fc6000f8e02ff */
[----:B------:R1:W-:Y:S01]  /*10800*/  STL [R1+0x7e4], R17 ;  /* 0x0007e41101007387 */ /* 0x0003e20000100800 */
[-C--:B0-----:R-:W-:Y:S02]  /*10810*/  LEA.HI.X.SX32 R18, R16, R2.reuse, 0x1, P5 ;  /* 0x0000000210127211 */ /* 0x081fe400028f0eff */
[-C--:B------:R-:W-:Y:S02]  /*10820*/  IADD3 R16, P5, R9, R3.reuse, RZ ;  /* 0x0000000309107210 */ /* 0x080fe40007fbe0ff */
[----:B-1----:R-:W-:Y:S01]  /*10830*/  LEA.HI.X.SX32 R17, R15, R2, 0x1, P3 ;  /* 0x000000020f117211 */ /* 0x002fe200018f0eff */
[----:B------:R-:W-:Y:S01]  /*10840*/  STL [R1+0x7b0], R18 ;  /* 0x0007b01201007387 */ /* 0x000fe20000100800 */
[----:B------:R-:W-:Y:S01]  /*10850*/  IADD3 R15, P3, R8, R3, RZ ;  /* 0x00000003080f7210 */ /* 0x000fe20007f7e0ff */
[----:B------:R-:W-:Y:S02]  /*10860*/  IMAD R6, R6, UR6, RZ ;  /* 0x0000000606067c24 */ /* 0x000fe4000f8e02ff */
[----:B------:R0:W-:Y:S01]  /*10870*/  STL [R1+0x7ec], R16 ;  /* 0x0007ec1001007387 */ /* 0x0001e20000100800 */
[----:B------:R-:W-:-:S03]  /*10880*/  IMAD R5, R5, UR6, RZ ;  /* 0x0000000605057c24 */ /* 0x000fc6000f8e02ff */
[----:B------:R-:W-:Y:S04]  /*10890*/  STL [R1+0x7b8], R17 ;  /* 0x0007b81101007387 */ /* 0x000fe80000100800 */
[----:B------:R1:W-:Y:S01]  /*108a0*/  STL [R1+0x7f4], R15 ;  /* 0x0007f40f01007387 */ /* 0x0003e20000100800 */
[-C--:B0-----:R-:W-:Y:S02]  /*108b0*/  LEA.HI.X.SX32 R16, R14, R2.reuse, 0x1, P2 ;  /* 0x000000020e107211 */ /* 0x081fe400010f0eff */
[----:B------:R-:W-:Y:S01]  /*108c0*/  IADD3 R14, P2, R7, R3, RZ ;  /* 0x00000003070e7210 */ /* 0x000fe20007f5e0ff */
[----:B------:R-:W-:Y:S02]  /*108d0*/  IMAD R4, R4, UR6, RZ ;  /* 0x0000000604047c24 */ /* 0x000fe4000f8e02ff */
[----:B------:R-:W-:Y:S01]  /*108e0*/  STL [R1+0x7c0], R16 ;  /* 0x0007c01001007387 */ /* 0x000fe20000100800 */
[----:B-1----:R-:W-:-:S02]  /*108f0*/  LEA.HI.X.SX32 R15, R13, R2, 0x1, P1 ;  /* 0x000000020d0f7211 */ /* 0x002fc400008f0eff */
[----:B------:R-:W-:Y:S01]  /*10900*/  IADD3 R13, P1, R6, R3, RZ ;  /* 0x00000003060d7210 */ /* 0x000fe20007f3e0ff */
[----:B------:R0:W-:Y:S04]  /*10910*/  STL [R1+0x7fc], R14 ;  /* 0x0007fc0e01007387 */ /* 0x0001e80000100800 */
[----:B------:R-:W-:Y:S04]  /*10920*/  STL [R1+0x7c8], R15 ;  /* 0x0007c80f01007387 */ /* 0x000fe80000100800 */
[----:B------:R1:W-:Y:S01]  /*10930*/  STL [R1+0x804], R13 ;  /* 0x0008040d01007387 */ /* 0x0003e20000100800 */
[----:B0-----:R-:W-:-:S02]  /*10940*/  LEA.HI.X.SX32 R14, R12, R2, 0x1, P0 ;  /* 0x000000020c0e7211 */ /* 0x001fc400000f0eff */
[----:B------:R-:W-:-:S03]  /*10950*/  IADD3 R12, P0, R5, R3, RZ ;  /* 0x00000003050c7210 */ /* 0x000fc60007f1e0ff */
[----:B------:R-:W-:Y:S01]  /*10960*/  STL [R1+0x7d0], R14 ;  /* 0x0007d00e01007387 */ /* 0x000fe20000100800 */
[-C--:B-1----:R-:W-:Y:S02]  /*10970*/  LEA.HI.X.SX32 R13, R11, R2.reuse, 0x1, P4 ;  /* 0x000000020b0d7211 */ /* 0x082fe400020f0eff */
[----:B------:R-:W-:Y:S01]  /*10980*/  IADD3 R11, P4, R4, R3, RZ ;  /* 0x00000003040b7210 */ /* 0x000fe20007f9e0ff */
[----:B------:R0:W-:Y:S04]  /*10990*/  STL [R1+0x80c], R12 ;  /* 0x00080c0c01007387 */ /* 0x0001e80000100800 */
[----:B------:R-:W-:Y:S04]  /*109a0*/  STL [R1+0x7d8], R13 ;  /* 0x0007d80d01007387 */ /* 0x000fe80000100800 */
[----:B------:R1:W-:Y:S01]  /*109b0*/  STL [R1+0x814], R11 ;  /* 0x0008140b01007387 */ /* 0x0003e20000100800 */
[----:B0-----:R-:W-:-:S05]  /*109c0*/  LEA.HI.X.SX32 R12, R10, R2, 0x1, P6 ;  /* 0x000000020a0c7211 */ /* 0x001fca00030f0eff */
[----:B------:R-:W-:Y:S01]  /*109d0*/  STL [R1+0x7e0], R12 ;  /* 0x0007e00c01007387 */ /* 0x000fe20000100800 */
[----:B-1----:R-:W-:Y:S01]  /*109e0*/  LEA.HI.X.SX32 R11, R9, R2, 0x1, P5 ;  /* 0x00000002090b7211 */ /* 0x002fe200028f0eff */
        /* <DEDUP_REMOVED lines=19> */
[----:B------:R-:W-:Y:S01]  /*10b20*/  IMAD R103, R103, UR6, RZ ;  /* 0x0000000667677c24 */ /* 0x000fe2000f8e02ff */
[----:B--2---:R-:W-:-:S05]  /*10b30*/  IADD3 R10, P6, R67, R3, RZ ;  /* 0x00000003430a7210 */ /* 0x004fca0007fde0ff */
[----:B------:R0:W-:Y:S01]  /*10b40*/  STL [R1+0x81c], R10 ;  /* 0x00081c0a01007387 */ /* 0x0001e20000100800 */
[----:B---3--:R-:W-:-:S03]  /*10b50*/  IADD3 R9, P5, R68, R3, RZ ;  /* 0x0000000344097210 */ /* 0x008fc60007fbe0ff */
[----:B------:R-:W-:Y:S01]  /*10b60*/  STL [R1+0x7e8], R11 ;  /* 0x0007e80b01007387 */ /* 0x000fe20000100800 */
[----:B0-----:R-:W-:-:S03]  /*10b70*/  LEA.HI.X.SX32 R10, R8, R2, 0x1, P3 ;  /* 0x00000002080a7211 */ /* 0x001fc600018f0eff */
[----:B------:R0:W-:Y:S01]  /*10b80*/  STL [R1+0x824], R9 ;  /* 0x0008240901007387 */ /* 0x0001e20000100800 */
[----:B----4-:R-:W-:-:S03]  /*10b90*/  IADD3 R8, P3, R69, R3, RZ ;  /* 0x0000000345087210 */ /* 0x010fc60007f7e0ff */
[----:B------:R-:W-:Y:S01]  /*10ba0*/  STL [R1+0x7f0], R10 ;  /* 0x0007f00a01007387 */ /* 0x000fe20000100800 */
[-C--:B0-----:R-:W-:Y:S02]  /*10bb0*/  LEA.HI.X.SX32 R9, R7, R2.reuse, 0x1, P2 ;  /* 0x0000000207097211 */ /* 0x081fe400010f0eff */
        /* <DEDUP_REMOVED lines=12> */
[----:B0-----:R-:W-:-:S02]  /*10c80*/  LEA.HI.X.SX32 R6, R4, R2, 0x1, P4 ;  /* 0x0000000204067211 */ /* 0x001fc400020f0eff */
[----:B------:R-:W-:-:S03]  /*10c90*/  IADD3 R4, P4, R75, R3, RZ ;  /* 0x000000034b047210 */ /* 0x000fc60007f9e0ff */
[----:B------:R0:W-:Y:S01]  /*10ca0*/  STL [R1+0x810], R6 ;  /* 0x0008100601007387 */ /* 0x0001e20000100800 */
[----:B-1----:R-:W-:-:S03]  /*10cb0*/  LEA.HI.X.SX32 R5, R67, R2, 0x1, P6 ;  /* 0x0000000243057211 */ /* 0x002fc600030f0eff */
[----:B------:R1:W-:Y:S04]  /*10cc0*/  STL [R1+0x84c], R4 ;  /* 0x00084c0401007387 */ /* 0x0003e80000100800 */
[----:B------:R2:W-:Y:S01]  /*10cd0*/  STL [R1+0x818], R5 ;  /* 0x0008180501007387 */ /* 0x0005e20000100800 */
[----:B0-----:R-:W-:Y:S02]  /*10ce0*/  IADD3 R6, P6, R77, R3, RZ ;  /* 0x000000034d067210 */ /* 0x001fe40007fde0ff */
[----:B-1----:R-:W-:-:S03]  /*10cf0*/  LEA.HI.X.SX32 R4, R68, R2, 0x1, P5 ;  /* 0x0000000244047211 */ /* 0x002fc600028f0eff */
[----:B------:R0:W-:Y:S01]  /*10d00*/  STL [R1+0x854], R6 ;  /* 0x0008540601007387 */ /* 0x0001e20000100800 */
[----:B--2---:R-:W-:-:S03]  /*10d10*/  IADD3 R5, P5, R79, R3, RZ ;  /* 0x000000034f057210 */ /* 0x004fc60007fbe0ff */
[----:B------:R1:W-:Y:S04]  /*10d20*/  STL [R1+0x820], R4 ;  /* 0x0008200401007387 */ /* 0x0003e80000100800 */
[----:B------:R2:W-:Y:S01]  /*10d30*/  STL [R1+0x85c], R5 ;  /* 0x00085c0501007387 */ /* 0x0005e20000100800 */
[----:B0-----:R-:W-:Y:S02]  /*10d40*/  LEA.HI.X.SX32 R6, R69, R2, 0x1, P3 ;  /* 0x0000000245067211 */ /* 0x001fe400018f0eff */
[----:B-1----:R-:W-:-:S03]  /*10d50*/  IADD3 R4, P3, R84, R3, RZ ;  /* 0x0000000354047210 */ /* 0x002fc60007f7e0ff */
[----:B------:R0:W-:Y:S01]  /*10d60*/  STL [R1+0x828], R6 ;  /* 0x0008280601007387 */ /* 0x0001e20000100800 */
[----:B--2---:R-:W-:-:S03]  /*10d70*/  LEA.HI.X.SX32 R5, R70, R2, 0x1, P2 ;  /* 0x0000000246057211 */ /* 0x004fc600010f0eff */
        /* <DEDUP_REMOVED lines=66> */
[----:B------:R1:W-:Y:S01]  /*111a0*/  STL [R1+0x8b0], R4 ;  /* 0x0008b00401007387 */ /* 0x0003e20000100800 */
[----:B------:R-:W-:-:S03]  /*111b0*/  IMAD R104, R104, UR6, RZ ;  /* 0x0000000668687c24 */ /* 0x000fc6000f8e02ff */
[----:B------:R2:W-:Y:S01]  /*111c0*/  STL [R1+0x8ec], R5 ;  /* 0x0008ec0501007387 */ /* 0x0005e20000100800 */
[----:B0-----:R-:W-:Y:S02]  /*111d0*/  LEA.HI.X.SX32 R6, R95, R2, 0x1, P4 ;  /* 0x000000025f067211 */ /* 0x001fe400020f0eff */
[----:B-1----:R-:W-:-:S03]  /*111e0*/  IADD3 R4, P4, R102, R3, RZ ;  /* 0x0000000366047210 */ /* 0x002fc60007f9e0ff */
[----:B------:R0:W-:Y:S01]  /*111f0*/  STL [R1+0x8b8], R6 ;  /* 0x0008b80601007387 */ /* 0x0001e20000100800 */
[----:B--2---:R-:W-:-:S03]  /*11200*/  LEA.HI.X.SX32 R5, R96, R2, 0x1, P6 ;  /* 0x0000000260057211 */ /* 0x004fc600030f0eff */
[----:B------:R1:W-:Y:S01]  /*11210*/  STL [R1+0x8f4], R4 ;  /* 0x0008f40401007387 */ /* 0x0003e20000100800 */
[----:B------:R-:W-:-:S03]  /*11220*/  IMAD R105, R105, UR6, RZ ;  /* 0x0000000669697c24 */ /* 0x000fc6000f8e02ff */
[----:B------:R2:W-:Y:S01]  /*11230*/  STL [R1+0x8c0], R5 ;  /* 0x0008c00501007387 */ /* 0x0005e20000100800 */
[----:B0-----:R-:W-:Y:S02]  /*11240*/  IADD3 R6, P6, R103, R3, RZ ;  /* 0x0000000367067210 */ /* 0x001fe40007fde0ff */
[----:B-1----:R-:W-:-:S03]  /*11250*/  LEA.HI.X.SX32 R4, R97, R2, 0x1, P5 ;  /* 0x0000000261047211 */ /* 0x002fc600028f0eff */
[----:B------:R0:W-:Y:S01]  /*11260*/  STL [R1+0x8fc], R6 ;  /* 0x0008fc0601007387 */ /* 0x0001e20000100800 */
[-C--:B--2---:R-:W-:Y:S01]  /*11270*/  IADD3 R5, P5, R104, R3.reuse, RZ ;  /* 0x0000000368057210 */ /* 0x084fe20007fbe0ff */
[----:B------:R-:W-:Y:S02]  /*11280*/  IMAD R106, R106, UR6, RZ ;  /* 0x000000066a6a7c24 */ /* 0x000fe4000f8e02ff */
[----:B------:R1:W-:Y:S01]  /*11290*/  STL [R1+0x8c8], R4 ;  /* 0x0008c80401007387 */ /* 0x0003e20000100800 */
[----:B------:R-:W-:Y:S01]  /*112a0*/  IMAD R107, R107, UR6, RZ ;  /* 0x000000066b6b7c24 */ /* 0x000fe2000f8e02ff */
[----:B0-----:R-:W-:Y:S02]  /*112b0*/  LEA.HI.X.SX32 R6, R98, R2, 0x1, P3 ;  /* 0x0000000262067211 */ /* 0x001fe400018f0eff */
[----:B------:R0:W-:Y:S01]  /*112c0*/  STL [R1+0x904], R5 ;  /* 0x0009040501007387 */ /* 0x0001e20000100800 */
[----:B-1----:R-:W-:-:S03]  /*112d0*/  IADD3 R4, P3, R105, R3, RZ ;  /* 0x0000000369047210 */ /* 0x002fc60007f7e0ff */
[----:B------:R1:W-:Y:S01]  /*112e0*/  STL [R1+0x8d0], R6 ;  /* 0x0008d00601007387 */ /* 0x0003e20000100800 */
[----:B0-----:R-:W-:-:S03]  /*112f0*/  LEA.HI.X.SX32 R5, R99, R2, 0x1, P2 ;  /* 0x0000000263057211 */ /* 0x001fc600010f0eff */
[----:B------:R0:W-:Y:S01]  /*11300*/  STL [R1+0x90c], R4 ;  /* 0x00090c0401007387 */ /* 0x0001e20000100800 */
[----:B------:R-:W-:Y:S01]  /*11310*/  IMAD R108, R108, UR6, RZ ;  /* 0x000000066c6c7c24 */ /* 0x000fe2000f8e02ff */
[----:B-1----:R-:W-:Y:S02]  /*11320*/  IADD3 R6, P2, R106, R3, RZ ;  /* 0x000000036a067210 */ /* 0x002fe40007f5e0ff */
[----:B------:R1:W-:Y:S01]  /*11330*/  STL [R1+0x8d8], R5 ;  /* 0x0008d80501007387 */ /* 0x0003e20000100800 */
[----:B0-----:R-:W-:-:S03]  /*11340*/  LEA.HI.X.SX32 R4, R100, R2, 0x1, P1 ;  /* 0x0000000264047211 */ /* 0x001fc600008f0eff */
[----:B------:R0:W-:Y:S01]  /*11350*/  STL [R1+0x914], R6 ;  /* 0x0009140601007387 */ /* 0x0001e20000100800 */
[----:B-1----:R-:W-:Y:S01]  /*11360*/  IADD3 R5, P1, R107, R3, RZ ;  /* 0x000000036b057210 */ /* 0x002fe20007f3e0ff */
[----:B------:R-:W-:Y:S02]  /*11370*/  IMAD R109, R109, UR6, RZ ;  /* 0x000000066d6d7c24 */ /* 0x000fe4000f8e02ff */
        /* <DEDUP_REMOVED lines=568> */
[----:B-1----:R-:W-:-:S03]  /*13700*/  IADD3 R5, P4, R222, R3, RZ ;  /* 0x00000003de057210 */ /* 0x002fc60007f9e0ff */
[----:B------:R1:W-:Y:S01]  /*13710*/  STL [R1+0xe88], R4 ;  /* 0x000e880401007387 */ /* 0x0003e20000100800 */
[----:B------:R-:W-:Y:S01]  /*13720*/  IMAD R224, R224, UR6, RZ ;  /* 0x00000006e0e07c24 */ /* 0x000fe2000f8e02ff */
[----:B0-----:R-:W-:Y:S02]  /*13730*/  LEA.HI.X.SX32 R6, R216, R2, 0x1, P6 ;  /* 0x00000002d8067211 */ /* 0x001fe400030f0eff */
[----:B------:R0:W-:Y:S01]  /*13740*/  STL [R1+0xec4], R5 ;  /* 0x000ec40501007387 */ /* 0x0001e20000100800 */
[----:B-1----:R-:W-:-:S03]  /*13750*/  IADD3 R4, P6, R223, R3, RZ ;  /* 0x00000003df047210 */ /* 0x002fc60007fde0ff */
[----:B------:R-:W-:Y:S01]  /*13760*/  STL [R1+0xe90], R6 ;  /* 0x000e900601007387 */ /* 0x000fe20000100800 */
[----:B0-----:R-:W-:-:S03]  /*13770*/  LEA.HI.X.SX32 R5, R217, R2, 0x1, P5 ;  /* 0x00000002d9057211 */ /* 0x001fc600028f0eff */
[----:B------:R-:W2:Y:S04]  /*13780*/  LDL.LU R65, [R1+0x24] ;  /* 0x0000240001417983 */ /* 0x000ea80000300800 */
[----:B------:R0:W-:Y:S04]  /*13790*/  STL [R1+0xecc], R4 ;  /* 0x000ecc0401007387 */ /* 0x0001e80000100800 */
[----:B------:R1:W-:Y:S04]  /*137a0*/  STL [R1+0xe98], R5 ;  /* 0x000e980501007387 */ /* 0x0003e80000100800 */
[----:B------:R-:W3:Y:S01]  /*137b0*/  LDL.LU R66, [R1+0x28] ;  /* 0x0000280001427983 */ /* 0x000ee20000300800 */
[----:B0-----:R-:W-:Y:S01]  /*137c0*/  IADD3 R4, P5, R224, R3, RZ ;  /* 0x00000003e0047210 */ /* 0x001fe20007fbe0ff */
[----:B------:R-:W-:Y:S01]  /*137d0*/  IMAD R225, R225, UR6, RZ ;  /* 0x00000006e1e17c24 */ /* 0x000fe2000f8e02ff */
[----:B-1----:R-:W-:-:S03]  /*137e0*/  LEA.HI.X.SX32 R5, R218, R2, 0x1, P3 ;  /* 0x00000002da057211 */ /* 0x002fc600018f0eff */
[----:B------:R0:W-:Y:S01]  /*137f0*/  STL [R1+0xed4], R4 ;  /* 0x000ed40401007387 */ /* 0x0001e20000100800 */
[----:B------:R-:W-:-:S03]  /*13800*/  IMAD R226, R226, UR6, RZ ;  /* 0x00000006e2e27c24 */ /* 0x000fc6000f8e02ff */
[----:B------:R-:W4:Y:S01]  /*13810*/  LDL.LU R67, [R1+0x2c] ;  /* 0x00002c0001437983 */ /* 0x000f220000300800 */
[----:B------:R-:W-:-:S03]  /*13820*/  LEA.HI.X.SX32 R6, R219, R2, 0x1, P2 ;  /* 0x00000002db067211 */ /* 0x000fc600010f0eff */
[----:B------:R1:W-:Y:S01]  /*13830*/  STL [R1+0xea0], R5 ;  /* 0x000ea00501007387 */ /* 0x0003e20000100800 */
[----:B0-----:R-:W-:-:S03]  /*13840*/  IADD3 R4, P3, R225, R3, RZ ;  /* 0x00000003e1047210 */ /* 0x001fc60007f7e0ff */
[----:B------:R-:W4:Y:S01]  /*13850*/  LDL.LU R68, [R1+0x30] ;  /* 0x0000300001447983 */ /* 0x000f220000300800 */
[----:B------:R-:W-:-:S03]  /*13860*/  IMAD R227, R227, UR6, RZ ;  /* 0x00000006e3e37c24 */ /* 0x000fc6000f8e02ff */
[----:B------:R0:W-:Y:S01]  /*13870*/  STL [R1+0xedc], R4 ;  /* 0x000edc0401007387 */ /* 0x0001e20000100800 */
[----:B-1----:R-:W-:-:S03]  /*13880*/  IADD3 R5, P2, R226, R3, RZ ;  /* 0x00000003e2057210 */ /* 0x002fc60007f5e0ff */
[----:B------:R-:W-:Y:S04]  /*13890*/  STL [R1+0xea8], R6 ;  /* 0x000ea80601007387 */ /* 0x000fe80000100800 */
[----:B------:R-:W4:Y:S01]  /*138a0*/  LDL.LU R69, [R1+0x34] ;  /* 0x0000340001457983 */ /* 0x000f220000300800 */
[----:B0-----:R-:W-:-:S03]  /*138b0*/  LEA.HI.X.SX32 R4, R220, R2, 0x1, P1 ;  /* 0x00000002dc047211 */ /* 0x001fc600008f0eff */
[----:B------:R0:W-:Y:S01]  /*138c0*/  STL [R1+0xee4], R5 ;  /* 0x000ee40501007387 */ /* 0x0001e20000100800 */
[----:B------:R-:W-:-:S03]  /*138d0*/  IMAD R228, R228, UR6, RZ ;  /* 0x00000006e4e47c24 */ /* 0x000fc6000f8e02ff */
[----:B------:R1:W-:Y:S04]  /*138e0*/  STL [R1+0xeb0], R4 ;  /* 0x000eb00401007387 */ /* 0x0003e80000100800 */
[----:B------:R-:W4:Y:S01]  /*138f0*/  LDL.LU R70, [R1+0x38] ;  /* 0x0000380001467983 */ /* 0x000f220000300800 */
[----:B0-----:R-:W-:Y:S02]  /*13900*/  IADD3 R5, P1, R227, R3, RZ ;  /* 0x00000003e3057210 */ /* 0x001fe40007f3e0ff */
[----:B-1----:R-:W-:-:S03]  /*13910*/  LEA.HI.X.SX32 R4, R221, R2, 0x1, P0 ;  /* 0x00000002dd047211 */ /* 0x002fc600000f0eff */
[----:B------:R0:W-:Y:S04]  /*13920*/  STL [R1+0xeec], R5 ;  /* 0x000eec0501007387 */ /* 0x0001e80000100800 */
[----:B------:R-:W4:Y:S04]  /*13930*/  LDL.LU R71, [R1+0x3c] ;  /* 0x00003c0001477983 */ /* 0x000f280000300800 */
[----:B------:R1:W-:Y:S01]  /*13940*/  STL [R1+0xeb8], R4 ;  /* 0x000eb80401007387 */ /* 0x0003e20000100800 */
[----:B0-----:R-:W-:-:S03]  /*13950*/  IADD3 R5, P0, R228, R3, RZ ;  /* 0x00000003e4057210 */ /* 0x001fc60007f1e0ff */
[----:B------:R-:W4:Y:S01]  /*13960*/  LDL.LU R73, [R1+0x40] ;  /* 0x0000400001497983 */ /* 0x000f220000300800 */
[----:B------:R-:W-:Y:S01]  /*13970*/  IMAD R229, R229, UR6, RZ ;  /* 0x00000006e5e57c24 */ /* 0x000fe2000f8e02ff */
[----:B-1----:R-:W-:Y:S02]  /*13980*/  LEA.HI.X.SX32 R4, R222, R2, 0x1, P4 ;  /* 0x00000002de047211 */ /* 0x002fe400020f0eff */
[----:B------:R0:W-:Y:S01]  /*13990*/  STL [R1+0xef4], R5 ;  /* 0x000ef40501007387 */ /* 0x0001e20000100800 */
[----:B------:R-:W-:-:S03]  /*139a0*/  IMAD R230, R230, UR6, RZ ;  /* 0x00000006e6e67c24 */ /* 0x000fc6000f8e02ff */
[----:B------:R-:W4:Y:S04]  /*139b0*/  LDL.LU R75, [R1+0x44] ;  /* 0x00004400014b7983 */ /* 0x000f280000300800 */
[----:B------:R1:W-:Y:S04]  /*139c0*/  STL [R1+0xec0], R4 ;  /* 0x000ec00401007387 */ /* 0x0003e80000100800 */
[----:B------:R-:W4:Y:S01]  /*139d0*/  LDL.LU R77, [R1+0x48] ;  /* 0x00004800014d7983 */ /* 0x000f220000300800 */
[----:B0-----:R-:W-:Y:S01]  /*139e0*/  IADD3 R5, P4, R229, R3, RZ ;  /* 0x00000003e5057210 */ /* 0x001fe20007f9e0ff */
[----:B------:R-:W-:Y:S01]  /*139f0*/  IMAD R231, R231, UR6, RZ ;  /* 0x00000006e7e77c24 */ /* 0x000fe2000f8e02ff */
[----:B-1----:R-:W-:-:S02]  /*13a00*/  LEA.HI.X.SX32 R4, R223, R2, 0x1, P6 ;  /* 0x00000002df047211 */ /* 0x002fc400030f0eff */
[----:B------:R-:W-:Y:S01]  /*13a10*/  IADD3 R6, P6, R230, R3, RZ ;  /* 0x00000003e6067210 */ /* 0x000fe20007fde0ff */
[----:B------:R0:W-:Y:S04]  /*13a20*/  STL [R1+0xefc], R5 ;  /* 0x000efc0501007387 */ /* 0x0001e80000100800 */
[----:B------:R1:W-:Y:S04]  /*13a30*/  STL [R1+0xec8], R4 ;  /* 0x000ec80401007387 */ /* 0x0003e80000100800 */
[----:B------:R1:W-:Y:S01]  /*13a40*/  STL [R1+0xf04], R6 ;  /* 0x000f040601007387 */ /* 0x0003e20000100800 */
[----:B0-----:R-:W-:-:S02]  /*13a50*/  LEA.HI.X.SX32 R5, R224, R2, 0x1, P5 ;  /* 0x00000002e0057211 */ /* 0x001fc400028f0eff */
[----:B-1----:R-:W-:-:S03]  /*13a60*/  IADD3 R4, P5, R231, R3, RZ ;  /* 0x00000003e7047210 */ /* 0x002fc60007fbe0ff */
[----:B------:R0:W-:Y:S01]  /*13a70*/  STL [R1+0xed0], R5 ;  /* 0x000ed00501007387 */ /* 0x0001e20000100800 */
[----:B------:R-:W-:-:S03]  /*13a80*/  LEA.HI.X.SX32 R6, R225, R2, 0x1, P3 ;  /* 0x00000002e1067211 */ /* 0x000fc600018f0eff */
[----:B------:R1:W-:Y:S04]  /*13a90*/  STL [R1+0xf0c], R4 ;  /* 0x000f0c0401007387 */ /* 0x0003e80000100800 */
[----:B------:R1:W-:Y:S04]  /*13aa0*/  STL [R1+0xed8], R6 ;  /* 0x000ed80601007387 */ /* 0x0003e80000100800 */
[----:B------:R-:W4:Y:S01]  /*13ab0*/  LDL.LU R79, [R1+0x50] ;  /* 0x00005000014f7983 */ /* 0x000f220000300800 */
[----:B------:R-:W-:Y:S02]  /*13ac0*/  IMAD R233, R233, UR6, RZ ;  /* 0x00000006e9e97c24 */ /* 0x000fe4000f8e02ff */
[----:B------:R-:W-:-:S03]  /*13ad0*/  IMAD R234, R234, UR6, RZ ;  /* 0x00000006eaea7c24 */ /* 0x000fc6000f8e02ff */
[-C--:B0-----:R-:W-:Y:S02]  /*13ae0*/  IADD3 R5, P3, R233, R3.reuse, RZ ;  /* 0x00000003e9057210 */ /* 0x081fe40007f7e0ff */
[-C--:B-1----:R-:W-:Y:S02]  /*13af0*/  LEA.HI.X.SX32 R4, R226, R2.reuse, 0x1, P2 ;  /* 0x00000002e2047211 */ /* 0x082fe400010f0eff */
[----:B------:R-:W-:Y:S01]  /*13b00*/  IADD3 R6, P2, R234, R3, RZ ;  /* 0x00000003ea067210 */ /* 0x000fe20007f5e0ff */
[----:B------:R0:W-:Y:S04]  /*13b10*/  STL [R1+0xf14], R5 ;  /* 0x000f140501007387 */ /* 0x0001e80000100800 */
[----:B------:R-:W-:Y:S01]  /*13b20*/  STL [R1+0xee0], R4 ;  /* 0x000ee00401007387 */ /* 0x000fe20000100800 */
[----:B0-----:R-:W-:-:S03]  /*13b30*/  LEA.HI.X.SX32 R5, R227, R2, 0x1, P1 ;  /* 0x00000002e3057211 */ /* 0x001fc600008f0eff */
[----:B------:R0:W-:Y:S04]  /*13b40*/  STL [R1+0xf1c], R6 ;  /* 0x000f1c0601007387 */ /* 0x0001e80000100800 */
[----:B------:R3:W-:Y:S01]  /*13b50*/  STL [R1+0xee8], R5 ;  /* 0x000ee80501007387 */ /* 0x0007e20000100800 */
[----:B0-----:R-:W-:Y:S01]  /*13b60*/  LEA.HI.X.SX32 R6, R228, R2, 0x1, P0 ;  /* 0x00000002e4067211 */ /* 0x001fe200000f0eff */
        /* <DEDUP_REMOVED lines=8> */
[----:B------:R-:W-:Y:S01]  /*13bf0*/  IMAD R83, R83, UR6, RZ ;  /* 0x0000000653537c24 */ /* 0x000fe2000f8e02ff */
[----:B--2---:R-:W-:-:S05]  /*13c00*/  IADD3 R4, P1, R65, R3, RZ ;  /* 0x0000000341047210 */ /* 0x004fca0007f3e0ff */
[----:B------:R0:W-:Y:S01]  /*13c10*/  STL [R1+0xf24], R4 ;  /* 0x000f240401007387 */ /* 0x0001e20000100800 */
[----:B---3--:R-:W-:-:S03]  /*13c20*/  IADD3 R5, P0, R66, R3, RZ ;  /* 0x0000000342057210 */ /* 0x008fc60007f1e0ff */
[----:B------:R4:W-:Y:S01]  /*13c30*/  STL [R1+0xef0], R6 ;  /* 0x000ef00601007387 */ /* 0x0009e20000100800 */
[----:B0-----:R-:W-:-:S03]  /*13c40*/  LEA.HI.X.SX32 R4, R229, R2, 0x1, P4 ;  /* 0x00000002e5047211 */ /* 0x001fc600020f0eff */
[----:B------:R0:W-:Y:S01]  /*13c50*/  STL [R1+0xf2c], R5 ;  /* 0x000f2c0501007387 */ /* 0x0001e20000100800 */
[----:B----4-:R-:W-:-:S03]  /*13c60*/  IADD3 R6, P4, R67, R3, RZ ;  /* 0x0000000343067210 */ /* 0x010fc60007f9e0ff */
[----:B------:R1:W-:Y:S01]  /*13c70*/  STL [R1+0xef8], R4 ;  /* 0x000ef80401007387 */ /* 0x0003e20000100800 */
[----:B0-----:R-:W-:-:S03]  /*13c80*/  LEA.HI.X.SX32 R5, R230, R2, 0x1, P6 ;  /* 0x00000002e6057211 */ /* 0x001fc600030f0eff */
[----:B------:R0:W-:Y:S04]  /*13c90*/  STL [R1+0xf34], R6 ;  /* 0x000f340601007387 */ /* 0x0001e80000100800 */
[----:B------:R2:W-:Y:S01]  /*13ca0*/  STL [R1+0xf00], R5 ;  /* 0x000f000501007387 */ /* 0x0005e20000100800 */
[----:B-1----:R-:W-:Y:S02]  /*13cb0*/  IADD3 R4, P6, R68, R3, RZ ;  /* 0x0000000344047210 */ /* 0x002fe40007fde0ff */
[----:B0-----:R-:W-:-:S03]  /*13cc0*/  LEA.HI.X.SX32 R6, R231, R2, 0x1, P5 ;  /* 0x00000002e7067211 */ /* 0x001fc600028f0eff */
        /* <DEDUP_REMOVED lines=58> */
[-C--:B0-----:R-:W-:Y:S02]  /*14070*/  IADD3 R4, P5, R80, R3.reuse, RZ ;  /* 0x0000000350047210 */ /* 0x081fe40007fbe0ff */
[----:B-1----:R-:W-:Y:S02]  /*14080*/  LEA.HI.X.SX32 R6, R232, R2, 0x1, P3 ;  /* 0x00000002e8067211 */ /* 0x002fe400018f0eff */
[----:B------:R-:W3:Y:S01]  /*14090*/  LDL.LU R232, [R1+0x1034] ;  /* 0x0010340001e87983 */ /* 0x000ee20000300800 */
[----:B--2---:R-:W-:-:S03]  /*140a0*/  IADD3 R5, P3, R81, R3, RZ ;  /* 0x0000000351057210 */ /* 0x004fc60007f7e0ff */
[----:B------:R0:W-:Y:S04]  /*140b0*/  STL [R1+0xf9c], R4 ;  /* 0x000f9c0401007387 */ /* 0x0001e80000100800 */
[----:B------:R-:W-:Y:S04]  /*140c0*/  STL [R1+0xf78], R6 ;  /* 0x000f780601007387 */ /* 0x000fe80000100800 */
[----:B------:R1:W-:Y:S01]  /*140d0*/  STL [R1+0xfa0], R5 ;  /* 0x000fa00501007387 */ /* 0x0003e20000100800 */
[-C--:B0-----:R-:W-:Y:S02]  /*140e0*/  LEA.HI.X.SX32 R4, R74, R2.reuse, 0x1, P2 ;  /* 0x000000024a047211 */ /* 0x081fe400010f0eff */
[----:B-1----:R-:W-:-:S02]  /*140f0*/  LEA.HI.X.SX32 R5, R79, R2, 0x1, P1 ;  /* 0x000000024f057211 */ /* 0x002fc400008f0eff */
[----:B------:R-:W0:Y:S01]  /*14100*/  S2R R79, SR_TID.X ;  /* 0x00000000004f7919 */ /* 0x000e220000002100 */
[-C--:B------:R-:W-:Y:S01]  /*14110*/  IADD3 R6, P2, R82, R3.reuse, RZ ;  /* 0x0000000352067210 */ /* 0x080fe20007f5e0ff */
[----:B------:R1:W-:Y:S04]  /*14120*/  STL [R1+0xf80], R4 ;  /* 0x000f800401007387 */ /* 0x0003e80000100800 */
[----:B------:R-:W-:Y:S01]  /*14130*/  STL [R1+0xfa4], R6 ;  /* 0x000fa40601007387 */ /* 0x000fe20000100800 */
[----:B-1----:R-:W-:Y:S02]  /*14140*/  IADD3 R4, P1, R83, R3, RZ ;  /* 0x0000000353047210 */ /* 0x002fe40007f3e0ff */
[-C--:B------:R-:W-:Y:S01]  /*14150*/  LEA.HI.X.SX32 R3, R76, R2.reuse, 0x1, P0 ;  /* 0x000000024c037211 */ /* 0x080fe200000f0eff */
[----:B------:R-:W-:Y:S04]  /*14160*/  STL [R1+0xf88], R5 ;  /* 0x000f880501007387 */ /* 0x000fe80000100800 */
[----:B------:R1:W-:Y:S04]  /*14170*/  STL [R1+0xbac], R4 ;  /* 0x000bac0401007387 */ /* 0x0003e80000100800 */
[----:B------:R2:W-:Y:S01]  /*14180*/  STL [R1+0xb94], R3 ;  /* 0x000b940301007387 */ /* 0x0005e20000100800 */
[----:B-1----:R-:W-:-:S03]  /*14190*/  LEA.HI.X.SX32 R4, R0, R2, 0x1, P4 ;  /* 0x0000000200047211 */ /* 0x002fc600020f0eff */
[----:B------:R1:W5:Y:S01]  /*141a0*/  LDL.LU R0, [R1+0x1030] ;  /* 0x0010300001007983 */ /* 0x0003620000300800 */
[-C--:B--2---:R-:W-:Y:S02]  /*141b0*/  LEA.HI.X.SX32 R3, R78, R2.reuse, 0x1, P6 ;  /* 0x000000024e037211 */ /* 0x084fe400030f0eff */
[-C--:B------:R-:W-:Y:S01]  /*141c0*/  LEA.HI.X.SX32 R5, R80, R2.reuse, 0x1, P5 ;  /* 0x0000000250057211 */ /* 0x080fe200028f0eff */
[----:B------:R2:W-:Y:S04]  /*141d0*/  STL [R1+0xb98], R4 ;  /* 0x000b980401007387 */ /* 0x0005e80000100800 */
[----:B------:R4:W-:Y:S01]  /*141e0*/  STL [R1+0xb9c], R3 ;  /* 0x000b9c0301007387 */ /* 0x0009e20000100800 */
[----:B--2---:R-:W-:-:S03]  /*141f0*/  LEA.HI.X.SX32 R4, R81, R2, 0x1, P3 ;  /* 0x0000000251047211 */ /* 0x004fc600018f0eff */
[----:B------:R-:W-:Y:S01]  /*14200*/  STL [R1+0xba0], R5 ;  /* 0x000ba00501007387 */ /* 0x000fe20000100800 */
[-C--:B----4-:R-:W-:Y:S02]  /*14210*/  LEA.HI.X.SX32 R3, R82, R2.reuse, 0x1, P2 ;  /* 0x0000000252037211 */ /* 0x090fe400010f0eff */
[----:B------:R-:W-:Y:S01]  /*14220*/  LEA.HI.X.SX32 R2, R83, R2, 0x1, P1 ;  /* 0x0000000253027211 */ /* 0x000fe200008f0eff */
[----:B------:R-:W-:Y:S04]  /*14230*/  STL [R1+0xba4], R4 ;  /* 0x000ba40401007387 */ /* 0x000fe80000100800 */
[----:B------:R2:W-:Y:S04]  /*14240*/  STL [R1+0xba8], R3 ;  /* 0x000ba80301007387 */ /* 0x0005e80000100800 */
[----:B------:R0:W-:Y:S01]  /*14250*/  STL [R1+0x998], R2 ;  /* 0x0009980201007387 */ /* 0x0001e20000100800 */
[----:B--2---:R-:W2:Y:S01]  /*14260*/  LDC R3, c[0x0][0x238] ;  /* 0x00008e00ff037b82 */ /* 0x004ea20000000800 */
[----:B0-----:R-:W-:-:S05]  /*14270*/  IMAD.SHL.U32 R2, R79, 0x8, RZ ;  /* 0x000000084f027824 */ /* 0x001fca00078e00ff */
[----:B------:R0:W-:Y:S04]  /*14280*/  STL [R1+0x1028], R2 ;  /* 0x0010280201007387 */ /* 0x0001e80000100800 */
[----:B------:R-:W-:Y:S04]  /*14290*/  STL [R1+0x400], RZ ;  /* 0x000400ff01007387 */ /* 0x000fe80000100800 */
        /* <DEDUP_REMOVED lines=255> */
[----:B------:R-:W-:Y:S04]  /*15290*/  STL [R1], RZ ;  /* 0x000000ff01007387 */ /* 0x000fe80000100800 */
        /* <DEDUP_REMOVED lines=101> */
[----:B------:R-:W-:Y:S01]  /*158f0*/  STL [R1+0x198], RZ ;  /* 0x000198ff01007387 */ /* 0x000fe20000100800 */
[----:B---3--:R-:W-:-:S03]  /*15900*/  IADD3 R9, P0, R232, UR8, RZ ;  /* 0x00000008e8097c10 */ /* 0x008fc6000ff1e0ff */
[----:B------:R-:W-:Y:S04]  /*15910*/  STL [R1+0x19c], RZ ;  /* 0x00019cff01007387 */ /* 0x000fe80000100800 */
[----:B------:R-:W-:Y:S04]  /*15920*/  STL [R1+0x1a0], RZ ;  /* 0x0001a0ff01007387 */ /* 0x000fe80000100800 */
[----:B------:R-:W-:Y:S04]  /*15930*/  STL [R1+0x1a4], RZ ;  /* 0x0001a4ff01007387 */ /* 0x000fe80000100800 */
[----:B------:R-:W-:Y:S01]  /*15940*/  STL [R1+0x1a8], RZ ;  /* 0x0001a8ff01007387 */ /* 0x000fe20000100800 */
[----:B------:R-:W-:-:S03]  /*15950*/  LEA.HI.X.SX32 R8, R232, UR9, 0x1, P0 ;  /* 0x00000009e8087c11 */ /* 0x000fc600080f0eff */
[----:B------:R-:W-:Y:S04]  /*15960*/  STL [R1+0x1ac], RZ ;  /* 0x0001acff01007387 */ /* 0x000fe80000100800 */
[----:B------:R-:W-:Y:S04]  /*15970*/  STL [R1+0x1b0], RZ ;  /* 0x0001b0ff01007387 */ /* 0x000fe80000100800 */
[----:B------:R-:W-:Y:S04]  /*15980*/  STL [R1+0x1b4], RZ ;  /* 0x0001b4ff01007387 */ /* 0x000fe80000100800 */
[----:B------:R-:W-:Y:S01]  /*15990*/  STL [R1+0x1b8], RZ ;  /* 0x0001b8ff01007387 */ /* 0x000fe20000100800 */
[----:B------:R-:W3:Y:S03]  /*159a0*/  S2R R232, SR_TID.X ;  /* 0x0000000000e87919 */ /* 0x000ee60000002100 */
        /* <DEDUP_REMOVED lines=17> */
[----:B---3--:R-:W-:Y:S01]  /*15ac0*/  LOP3.LUT R232, R232, 0x7f, RZ, 0xc0, !PT ;  /* 0x0000007fe8e87812 */ /* 0x008fe200078ec0ff */
[----:B------:R-:W-:Y:S01]  /*15ad0*/  UIADD3 UR7, UR4, 0x8000, URZ ;  /* 0x0000800004077890 */ /* 0x000fe2000fffe03f */
[----:B------:R-:W-:Y:S01]  /*15ae0*/  IMAD.MOV.U32 R234, RZ, RZ, RZ ;  /* 0x000000ffffea7224 */ /* 0x000fe200078e00ff */
[----:B------:R-:W-:-:S02]  /*15af0*/  CS2R R24, SRZ ;  /* 0x0000000000187805 */ /* 0x000fc4000001ff00 */
[C---:B------:R-:W-:Y:S02]  /*15b00*/  LOP3.LUT R155, R232.reuse, 0x10, RZ, 0x3c, !PT ;  /* 0x00000010e89b7812 */ /* 0x040fe400078e3cff */
[----:B------:R-:W-:Y:S02]  /*15b10*/  CS2R R26, SRZ ;  /* 0x00000000001a7805 */ /* 0x000fe4000001ff00 */
[C---:B------:R-:W-:Y:S02]  /*15b20*/  LOP3.LUT R154, R232.reuse, 0x20, RZ, 0x3c, !PT ;  /* 0x00000020e89a7812 */ /* 0x040fe400078e3cff */
[----:B------:R-:W-:Y:S02]  /*15b30*/  CS2R R28, SRZ ;  /* 0x00000000001c7805 */ /* 0x000fe4000001ff00 */
[----:B------:R-:W-:Y:S02]  /*15b40*/  LOP3.LUT R153, R232, 0x30, RZ, 0x3c, !PT ;  /* 0x00000030e8997812 */ /* 0x000fe400078e3cff */
[----:B------:R-:W-:-:S02]  /*15b50*/  CS2R R30, SRZ ;  /* 0x00000000001e7805 */ /* 0x000fc4000001ff00 */
[----:B------:R-:W-:Y:S02]  /*15b60*/  CS2R R32, SRZ ;  /* 0x0000000000207805 */ /* 0x000fe4000001ff00 */
[----:B------:R-:W-:Y:S02]  /*15b70*/  CS2R R34, SRZ ;  /* 0x0000000000227805 */ /* 0x000fe4000001ff00 */
[----:B------:R-:W-:Y:S02]  /*15b80*/  CS2R R36, SRZ ;  /* 0x0000000000247805 */ /* 0x000fe4000001ff00 */
[----:B------:R-:W-:Y:S02]  /*15b90*/  CS2R R38, SRZ ;  /* 0x0000000000267805 */ /* 0x000fe4000001ff00 */
[----:B------:R-:W-:Y:S02]  /*15ba0*/  CS2R R40, SRZ ;  /* 0x0000000000287805 */ /* 0x000fe4000001ff00 */
        /* <DEDUP_REMOVED lines=22> */
[----:B------:R-:W-:Y:S01]  /*15d10*/  CS2R R86, SRZ ;  /* 0x0000000000567805 */ /* 0x000fe2000001ff00 */
[----:B------:R-:W-:Y:S01]  /*15d20*/  IMAD.MOV.U32 R88, RZ, RZ, RZ ;  /* 0x000000ffff587224 */ /* 0x000fe200078e00ff */
[----:B------:R-:W-:Y:S01]  /*15d30*/  USHF.R.U32.HI UR22, URZ, 0x4, UR4 ;  /* 0x000000043f167899 */ /* 0x000fe20008011604 */
[----:B------:R-:W-:Y:S01]  /*15d40*/  UMOV UR5, URZ ;  /* 0x0000003f00057c82 */ /* 0x000fe20008000000 */
[----:B------:R-:W-:Y:S01]  /*15d50*/  UMOV UR6, URZ ;  /* 0x0000003f00067c82 */ /* 0x000fe20008000000 */
[----:B------:R-:W-:-:S02]  /*15d60*/  USHF.L.U32 UR34, UR34, 0x6, URZ ;  /* 0x0000000622227899 */ /* 0x000fc4000800063f */
[----:B------:R-:W-:Y:S01]  /*15d70*/  USHF.R.U32.HI UR7, URZ, 0x4, UR7 ;  /* 0x000000043f077899 */ /* 0x000fe20008011607 */
[----:B------:R-:W3:Y:S01]  /*15d80*/  LDL.LU R133, [R1+0x99c] ;  /* 0x00099c0001857983 */ /* 0x000ee20000300800 */
[----:B0-----:R-:W-:Y:S01]  /*15d90*/  LOP3.LUT R2, R2, 0x30, RZ, 0xc0, !PT ;  /* 0x0000003002027812 */ /* 0x001fe200078ec0ff */
[C---:B--2---:R-:W-:Y:S01]  /*15da0*/  IMAD R4, R3.reuse, 0x3f, RZ ;  /* 0x0000003f03047824 */ /* 0x044fe200078e02ff */
[----:B------:R-:W-:Y:S01]  /*15db0*/  USGXT.U32 UR22, UR22, 0xe ;  /* 0x0000000e1616789a */ /* 0x000fe20008000000 */
[C---:B------:R-:W-:Y:S02]  /*15dc0*/  IMAD R5, R3.reuse, 0x3e, RZ ;  /* 0x0000003e03057824 */ /* 0x040fe400078e02ff */
[----:B------:R-:W-:Y:S02]  /*15dd0*/  IMAD R2, R232, 0x40, R2 ;  /* 0x00000040e8027824 */ /* 0x000fe400078e0202 */
[----:B------:R-:W-:Y:S01]  /*15de0*/  IMAD R6, R3, 0x3d, RZ ;  /* 0x0000003d03067824 */ /* 0x000fe200078e02ff */
[----:B------:R-:W-:Y:S01]  /*15df0*/  IADD3 R134, P1, R5, R9, RZ ;  /* 0x0000000905867210 */ /* 0x000fe20007f3e0ff */
[----:B------:R-:W-:-:S02]  /*15e00*/  IMAD R7, R3, 0x3c, RZ ;  /* 0x0000003c03077824 */ /* 0x000fc400078e02ff */
[C---:B------:R-:W-:Y:S02]  /*15e10*/  IMAD R10, R3.reuse, 0x3b, RZ ;  /* 0x0000003b030a7824 */ /* 0x040fe400078e02ff */
[C---:B------:R-:W-:Y:S02]  /*15e20*/  IMAD R11, R3.reuse, 0x3a, RZ ;  /* 0x0000003a030b7824 */ /* 0x040fe400078e02ff */
[C---:B------:R-:W-:Y:S01]  /*15e30*/  IMAD R12, R3.reuse, 0x39, RZ ;  /* 0x00000039030c7824 */ /* 0x040fe200078e02ff */
[----:B------:R-:W-:Y:S01]  /*15e40*/  IADD3 R135, P4, R10, R9, RZ ;  /* 0x000000090a877210 */ /* 0x000fe20007f9e0ff */
[C---:B------:R-:W-:Y:S02]  /*15e50*/  IMAD R13, R3.reuse, 0x38, RZ ;  /* 0x00000038030d7824 */ /* 0x040fe400078e02ff */
[----:B------:R-:W-:Y:S01]  /*15e60*/  IMAD R14, R3, 0x37, RZ ;  /* 0x00000037030e7824 */ /* 0x000fe200078e02ff */
[----:B------:R-:W-:Y:S01]  /*15e70*/  LEA.HI.X.SX32 R5, R5, R8, 0x1, P1 ;  /* 0x0000000805057211 */ /* 0x000fe200008f0eff */
[----:B------:R-:W-:-:S02]  /*15e80*/  IMAD R15, R3, 0x36, RZ ;  /* 0x00000036030f7824 */ /* 0x000fc400078e02ff */
[C---:B------:R-:W-:Y:S02]  /*15e90*/  IMAD R16, R3.reuse, 0x35, RZ ;  /* 0x0000003503107824 */ /* 0x040fe400078e02ff */
[C---:B------:R-:W-:Y:S02]  /*15ea0*/  IMAD R17, R3.reuse, 0x34, RZ ;  /* 0x0000003403117824 */ /* 0x040fe400078e02ff */
[C---:B------:R-:W-:Y:S02]  /*15eb0*/  IMAD R18, R3.reuse, 0x33, RZ ;  /* 0x0000003303127824 */ /* 0x040fe400078e02ff */
[C---:B------:R-:W-:Y:S02]  /*15ec0*/  IMAD R19, R3.reuse, 0x32, RZ ;  /* 0x0000003203137824 */ /* 0x040fe400078e02ff */
[C---:B------:R-:W-:Y:S02]  /*15ed0*/  IMAD R20, R3.reuse, 0x31, RZ ;  /* 0x0000003103147824 */ /* 0x040fe400078e02ff */
        /* <DEDUP_REMOVED lines=16> */
[C---:B------:R-:W-:Y:S02]  /*15fe0*/  IMAD.SHL.U32 R102, R3.reuse, 0x20, RZ ;  /* 0x0000002003667824 */ /* 0x040fe400078e00ff */
        /* <DEDUP_REMOVED lines=15> */
[C---:B------:R-:W-:Y:S02]  /*160e0*/  IMAD.SHL.U32 R118, R3.reuse, 0x10, RZ ;  /* 0x0000001003767824 */ /* 0x040fe400078e00ff */
[C---:B------:R-:W-:Y:S02]  /*160f0*/  IMAD R119, R3.reuse, 0xf, RZ ;  /* 0x0000000f03777824 */ /* 0x040fe400078e02ff */
[C---:B------:R-:W-:Y:S02]  /*16100*/  IMAD R120, R3.reuse, 0xe, RZ ;  /* 0x0000000e03787824 */ /* 0x040fe400078e02ff */
[C---:B------:R-:W-:Y:S02]  /*16110*/  IMAD R121, R3.reuse, 0xd, RZ ;  /* 0x0000000d03797824 */ /* 0x040fe400078e02ff */
[----:B------:R-:W-:Y:S01]  /*16120*/  IMAD R122, R3, 0xc, RZ ;  /* 0x0000000c037a7824 */ /* 0x000fe200078e02ff */
[----:B---3--:R-:W-:-:S05]  /*16130*/  SHF.R.S32.HI R133, RZ, 0x6, R133 ;  /* 0x00000006ff857819 */ /* 0x008fca0000011485 */
[----:B------:R0:W-:Y:S04]  /*16140*/  STL [R1+0xfb4], R133 ;  /* 0x000fb48501007387 */ /* 0x0001e80000100800 */
[----:B------:R-:W-:Y:S01]  /*16150*/  STL [R1+0xfb0], R2 ;  /* 0x000fb00201007387 */ /* 0x000fe20000100800 */
[----:B0-----:R-:W-:-:S05]  /*16160*/  IADD3 R133, P0, R4, R9, RZ ;  /* 0x0000000904857210 */ /* 0x001fca0007f1e0ff */
[----:B------:R0:W-:Y:S04]  /*16170*/  STL [R1+0x9a0], R133 ;  /* 0x0009a08501007387 */ /* 0x0001e80000100800 */
[----:B------:R2:W-:Y:S01]  /*16180*/  STL [R1+0x9a8], R134 ;  /* 0x0009a88601007387 */ /* 0x0005e20000100800 */
[-C--:B0-----:R-:W-:Y:S02]  /*16190*/  IADD3 R133, P2, R6, R9.reuse, RZ ;  /* 0x0000000906857210 */ /* 0x081fe40007f5e0ff */
[----:B--2---:R-:W-:-:S03]  /*161a0*/  IADD3 R134, P3, R7, R9, RZ ;  /* 0x0000000907867210 */ /* 0x004fc60007f7e0ff */
[----:B------:R0:W-:Y:S01]  /*161b0*/  STL [R1+0x9b0], R133 ;  /* 0x0009b08501007387 */ /* 0x0001e20000100800 */
[----:B------:R-:W-:-:S03]  /*161c0*/  LEA.HI.X.SX32 R4, R4, R8, 0x1, P0 ;  /* 0x0000000804047211 */ /* 0x000fc600000f0eff */
[----:B------:R2:W-:Y:S01]  /*161d0*/  STL [R1+0x9b8], R134 ;  /* 0x0009b88601007387 */ /* 0x0005e20000100800 */
[----:B0-----:R-:W-:-:S03]  /*161e0*/  IADD3 R133, P5, R11, R9, RZ ;  /* 0x000000090b857210 */ /* 0x001fc60007fbe0ff */
[----:B------:R-:W-:Y:S01]  /*161f0*/  STL [R1+0x9c0], R135 ;  /* 0x0009c08701007387 */ /* 0x000fe20000100800 */
[----:B--2---:R-:W-:-:S03]  /*16200*/  IADD3 R134, P6, R12, R9, RZ ;  /* 0x000000090c867210 */ /* 0x004fc60007fde0ff */
[----:B------:R0:W-:Y:S04]  /*16210*/  STL [R1+0x9c8], R133 ;  /* 0x0009c88501007387 */ /* 0x0001e80000100800 */
[----:B------:R-:W-:Y:S04]  /*16220*/  STL [R1+0x9d0], R134 ;  /* 0x0009d08601007387 */ /* 0x000fe80000100800 */
[----:B------:R2:W-:Y:S01]  /*16230*/  STL [R1+0x99c], R4 ;  /* 0x00099c0401007387 */ /* 0x0005e20000100800 */
[----:B0-----:R-:W-:Y:S02]  /*16240*/  IADD3 R133, P0, R13, R9, RZ ;  /* 0x000000090d857210 */ /* 0x001fe40007f1e0ff */
[----:B------:R-:W-:-:S03]  /*16250*/  LEA.HI.X.SX32 R6, R6, R8, 0x1, P2 ;  /* 0x0000000806067211 */ /* 0x000fc600010f0eff */
[----:B------:R-:W-:Y:S01]  /*16260*/  STL [R1+0x9d8], R133 ;  /* 0x0009d88501007387 */ /* 0x000fe20000100800 */
[----:B--2---:R-:W-:-:S03]  /*16270*/  IADD3 R4, P1, R14, R9, RZ ;  /* 0x000000090e047210 */ /* 0x004fc60007f3e0ff */
[----:B------:R0:W-:Y:S04]  /*16280*/  STL [R1+0x9a4], R5 ;  /* 0x0009a40501007387 */ /* 0x0001e80000100800 */
[----:B------:R2:W-:Y:S01]  /*16290*/  STL [R1+0x9e0], R4 ;  /* 0x0009e00401007387 */ /* 0x0005e20000100800 */
[----:B0-----:R-:W-:-:S03]  /*162a0*/  IADD3 R5, P2, R15, R9, RZ ;  /* 0x000000090f057210 */ /* 0x001fc60007f5e0ff */
[----:B------:R0:W-:Y:S01]  /*162b0*/  STL [R1+0x9ac], R6 ;  /* 0x0009ac0601007387 */ /* 0x0001e20000100800 */
[----:B--2---:R-:W-:-:S03]  /*162c0*/  LEA.HI.X.SX32 R4, R7, R8, 0x1, P3 ;  /* 0x0000000807047211 */ /* 0x004fc600018f0eff */
[----:B------:R2:W-:Y:S04]  /*162d0*/  STL [R1+0x9e8], R5 ;  /* 0x0009e80501007387 */ /* 0x0005e80000100800 */
[----:B------:R3:W-:Y:S01]  /*162e0*/  STL [R1+0x9b4], R4 ;  /* 0x0009b40401007387 */ /* 0x0007e20000100800 */
[----:B0-----:R-:W-:Y:S02]  /*162f0*/  IADD3 R6, P3, R16, R9, RZ ;  /* 0x0000000910067210 */ /* 0x001fe40007f7e0ff */
[----:B--2---:R-:W-:-:S03]  /*16300*/  LEA.HI.X.SX32 R5, R10, R8, 0x1, P4 ;  /* 0x000000080a057211 */ /* 0x004fc600020f0eff */
[----:B------:R0:W-:Y:S01]  /*16310*/  STL [R1+0x9f0], R6 ;  /* 0x0009f00601007387 */ /* 0x0001e20000100800 */
[----:B---3--:R-:W-:-:S03]  /*16320*/  IADD3 R4, P4, R17, R9, RZ ;  /* 0x0000000911047210 */ /* 0x008fc60007f9e0ff */
[----:B------:R2:W-:Y:S04]  /*16330*/  STL [R1+0x9bc], R5 ;  /* 0x0009bc0501007387 */ /* 0x0005e80000100800 */
[----:B------:R3:W-:Y:S01]  /*16340*/  STL [R1+0x9f8], R4 ;  /* 0x0009f80401007387 */ /* 0x0007e20000100800 */
[----:B0-----:R-:W-:Y:S02]  /*16350*/  LEA.HI.X.SX32 R6, R11, R8, 0x1, P5 ;  /* 0x000000080b067211 */ /* 0x001fe400028f0eff */
[----:B--2---:R-:W-:-:S03]  /*16360*/  IADD3 R5, P5, R18, R9, RZ ;  /* 0x0000000912057210 */ /* 0x004fc60007fbe0ff */
[----:B------:R0:W-:Y:S01]  /*16370*/  STL [R1+0x9c4], R6 ;  /* 0x0009c40601007387 */ /* 0x0001e20000100800 */
[----:B---3--:R-:W-:-:S03]  /*16380*/  LEA.HI.X.SX32 R4, R12, R8, 0x1, P6 ;  /* 0x000000080c047211 */ /* 0x008fc600030f0eff */
        /* <DEDUP_REMOVED lines=150> */
[----:B------:R2:W-:Y:S01]  /*16cf0*/  STL [R1+0xaf4], R5 ;  /* 0x000af40501007387 */ /* 0x0005e20000100800 */
[----:B------:R-:W-:-:S03]  /*16d00*/  IMAD R123, R3, 0xb, RZ ;  /* 0x0000000b037b7824 */ /* 0x000fc600078e02ff */
[----:B------:R3:W-:Y:S01]  /*16d10*/  STL [R1+0xb30], R4 ;  /* 0x000b300401007387 */ /* 0x0007e20000100800 */
[----:B0-----:R-:W-:Y:S01]  /*16d20*/  LEA.HI.X.SX32 R6, R115, R8, 0x1, P2 ;  /* 0x0000000873067211 */ /* 0x001fe200010f0eff */
[----:B------:R-:W-:Y:S01]  /*16d30*/  IMAD R124, R3, 0xa, RZ ;  /* 0x0000000a037c7824 */ /* 0x000fe200078e02ff */
[----:B--2---:R-:W-:-:S03]  /*16d40*/  IADD3 R5, P2, R122, R9, RZ ;  /* 0x000000097a057210 */ /* 0x004fc60007f5e0ff */
[----:B------:R0:W-:Y:S01]  /*16d50*/  STL [R1+0xafc], R6 ;  /* 0x000afc0601007387 */ /* 0x0001e20000100800 */
[----:B---3--:R-:W-:-:S03]  /*16d60*/  LEA.HI.X.SX32 R4, R116, R8, 0x1, P3 ;  /* 0x0000000874047211 */ /* 0x008fc600018f0eff */
[----:B------:R2:W-:Y:S01]  /*16d70*/  STL [R1+0xb38], R5 ;  /* 0x000b380501007387 */ /* 0x0005e20000100800 */
[----:B------:R-:W-:-:S03]  /*16d80*/  IMAD R125, R3, 0x9, RZ ;  /* 0x00000009037d7824 */ /* 0x000fc600078e02ff */
[----:B------:R3:W-:Y:S01]  /*16d90*/  STL [R1+0xb04], R4 ;  /* 0x000b040401007387 */ /* 0x0007e20000100800 */
[----:B0-----:R-:W-:Y:S02]  /*16da0*/  IADD3 R6, P3, R123, R9, RZ ;  /* 0x000000097b067210 */ /* 0x001fe40007f7e0ff */
[----:B--2---:R-:W-:-:S03]  /*16db0*/  LEA.HI.X.SX32 R5, R117, R8, 0x1, P4 ;  /* 0x0000000875057211 */ /* 0x004fc600020f0eff */
[----:B------:R0:W-:Y:S01]  /*16dc0*/  STL [R1+0xb40], R6 ;  /* 0x000b400601007387 */ /* 0x0001e20000100800 */
[----:B---3--:R-:W-:-:S03]  /*16dd0*/  IADD3 R4, P4, R124, R9, RZ ;  /* 0x000000097c047210 */ /* 0x008fc60007f9e0ff */
[----:B------:R2:W-:Y:S01]  /*16de0*/  STL [R1+0xb0c], R5 ;  /* 0x000b0c0501007387 */ /* 0x0005e20000100800 */
[----:B------:R-:W-:-:S03]  /*16df0*/  IMAD.SHL.U32 R126, R3, 0x8, RZ ;  /* 0x00000008037e7824 */ /* 0x000fc600078e00ff */
        /* <DEDUP_REMOVED lines=17> */
[----:B------:R-:W-:Y:S01]  /*16f10*/  IMAD.SHL.U32 R130, R3, 0x4, RZ ;  /* 0x0000000403827824 */ /* 0x000fe200078e00ff */
        /* <DEDUP_REMOVED lines=25> */
[-C--:B0-----:R-:W-:Y:S02]  /*170b0*/  LEA.HI.X.SX32 R6, R127, R8.reuse, 0x1, P0 ;  /* 0x000000087f067211 */ /* 0x081fe400000f0eff */
[----:B--2---:R-:W-:-:S03]  /*170c0*/  LEA.HI.X.SX32 R5, R128, R8, 0x1, P1 ;  /* 0x0000000880057211 */ /* 0x004fc600008f0eff */
[----:B------:R0:W-:Y:S01]  /*170d0*/  STL [R1+0xb5c], R6 ;  /* 0x000b5c0601007387 */ /* 0x0001e20000100800 */
[----:B---3--:R-:W-:-:S03]  /*170e0*/  LEA.HI.X.SX32 R4, R129, R8, 0x1, P2 ;  /* 0x0000000881047211 */ /* 0x008fc600010f0eff */
[----:B------:R2:W-:Y:S01]  /*170f0*/  STL [R1+0xb64], R5 ;  /* 0x000b640501007387 */ /* 0x0005e20000100800 */
[C---:B------:R-:W-:Y:S01]  /*17100*/  IMAD.SHL.U32 R233, R3.reuse, 0x40, RZ ;  /* 0x0000004003e97824 */ /* 0x040fe200078e00ff */
[-C--:B------:R-:W-:Y:S02]  /*17110*/  LEA.HI.X.SX32 R3, R3, R8.reuse, 0x1, P6 ;  /* 0x0000000803037211 */ /* 0x080fe400030f0eff */
[----:B------:R3:W-:Y:S01]  /*17120*/  STL [R1+0xb6c], R4 ;  /* 0x000b6c0401007387 */ /* 0x0007e20000100800 */
[-C--:B0-----:R-:W-:Y:S02]  /*17130*/  LEA.HI.X.SX32 R6, R130, R8.reuse, 0x1, P3 ;  /* 0x0000000882067211 */ /* 0x081fe400018f0eff */
[----:B--2---:R-:W-:-:S03]  /*17140*/  LEA.HI.X.SX32 R5, R131, R8, 0x1, P4 ;  /* 0x0000000883057211 */ /* 0x004fc600020f0eff */
[----:B------:R-:W-:Y:S01]  /*17150*/  STL [R1+0xb74], R6 ;  /* 0x000b740601007387 */ /* 0x000fe20000100800 */
[----:B---3--:R-:W-:-:S03]  /*17160*/  LEA.HI.X.SX32 R4, R132, R8, 0x1, P5 ;  /* 0x0000000884047211 */ /* 0x008fc600028f0eff */
[----:B------:R-:W-:Y:S04]  /*17170*/  STL [R1+0xb7c], R5 ;  /* 0x000b7c0501007387 */ /* 0x000fe80000100800 */
[----:B------:R0:W-:Y:S04]  /*17180*/  STL [R1+0xb84], R4 ;  /* 0x000b840401007387 */ /* 0x0001e80000100800 */
[----:B------:R2:W-:Y:S01]  /*17190*/  STL [R1+0xb8c], R3 ;  /* 0x000b8c0301007387 */ /* 0x0005e20000100800 */
[C---:B0-----:R-:W-:Y:S02]  /*171a0*/  LOP3.LUT R4, R2.reuse, 0x10, RZ, 0x3c, !PT ;  /* 0x0000001002047812 */ /* 0x041fe400078e3cff */
[----:B--2---:R-:W-:-:S02]  /*171b0*/  LOP3.LUT R3, R2, 0x20, RZ, 0x3c, !PT ;  /* 0x0000002002037812 */ /* 0x004fc400078e3cff */
[----:B------:R-:W-:Y:S01]  /*171c0*/  LOP3.LUT R2, R2, 0x30, RZ, 0x3c, !PT ;  /* 0x0000003002027812 */ /* 0x000fe200078e3cff */
[----:B------:R1:W-:Y:S04]  /*171d0*/  STL [R1+0xfc0], R4 ;  /* 0x000fc00401007387 */ /* 0x0003e80000100800 */
[----:B------:R1:W-:Y:S04]  /*171e0*/  STL [R1+0xfbc], R3 ;  /* 0x000fbc0301007387 */ /* 0x0003e80000100800 */
[----:B------:R1:W-:Y:S01]  /*171f0*/  STL [R1+0xfb8], R2 ;  /* 0x000fb80201007387 */ /* 0x0003e20000100800 */
[----:B------:R-:W-:-:S02]  /*17200*/  USGXT.U32 UR20, UR7, 0xe ;  /* 0x0000000e0714789a */ /* 0x000fc40008000000 */
[----:B------:R-:W-:Y:S02]  /*17210*/  UIADD3 UR14, UP1, UR22, 0x2, URZ ;  /* 0x00000002160e7890 */ /* 0x000fe4000ff3e03f */
[----:B------:R-:W-:Y:S01]  /*17220*/  UIADD3 UR12, UP0, UR20, 0x2, URZ ;  /* 0x00000002140c7890 */ /* 0x000fe2000ff1e03f */
[----:B------:R-:W-:Y:S01]  /*17230*/  IMAD.MOV.U32 R89, RZ, RZ, RZ ;  /* 0x000000ffff597224 */ /* 0x000fe200078e00ff */
[----:B------:R-:W-:Y:S01]  /*17240*/  UIADD3.X UR15, UR6, -0x7fffffe0, URZ, UP1, !UPT ;  /* 0x80000020060f7890 */ /* 0x000fe20008ffe43f */
[----:B------:R-:W-:Y:S01]  /*17250*/  CS2R R90, SRZ ;  /* 0x00000000005a7805 */ /* 0x000fe2000001ff00 */
[----:B------:R-:W-:Y:S01]  /*17260*/  UIADD3.X UR13, UR5, -0x7fffffe0, URZ, UP0, !UPT ;  /* 0x80000020050d7890 */ /* 0x000fe200087fe43f */
        /* <DEDUP_REMOVED lines=30> */
[----:B------:R-:W-:Y:S01]  /*17450*/  SHF.R.S32.HI R152, RZ, 0x1f, R233 ;  /* 0x0000001fff987819 */ /* 0x000fe200000114e9 */
[----:B------:R-:W-:Y:S02]  /*17460*/  USHF.R.S32.HI UR5, URZ, 0x1f, UR34 ;  /* 0x0000001f3f057899 */ /* 0x000fe40008011422 */
[----:B------:R-:W-:Y:S02]  /*17470*/  UIADD3.64 UR18, UR14, 0x3fe, URZ ;  /* 0x000003fe0e127897 */ /* 0x000fe4000fffe03f */
[----:B------:R-:W-:-:S02]  /*17480*/  UIADD3.64 UR10, UR14, 0x400, URZ ;  /* 0x000004000e0a7897 */ /* 0x000fc4000fffe03f */
[----:B------:R-:W-:Y:S02]  /*17490*/  UIADD3.64 UR24, UR12, 0xfe, URZ ;  /* 0x000000fe0c187897 */ /* 0x000fe4000fffe03f */
[----:B------:R-:W-:Y:S01]  /*174a0*/  UIADD3.64 UR28, UR12, 0x100, URZ ;  /* 0x000001000c1c7897 */ /* 0x000fe2000fffe03f */
[----:B------:R-:W-:Y:S01]  /*174b0*/  UMOV UR23, 0x80000020 ;  /* 0x8000002000177882 */ /* 0x000fe20000000000 */
[----:B-1----:R-:W-:-:S10]  /*174c0*/  UMOV UR21, 0x80000020 ;  /* 0x8000002000157882 */ /* 0x002fd40000000000 */
.L_x_2:
[----:B------:R-:W2:Y:S01]  /*174d0*/  LDL R152, [R1+0xb90] ;  /* 0x000b900001987983 */ /* 0x000ea20000100800 */
[----:B------:R-:W0:Y:S03]  /*174e0*/  LDC R2, c[0x0][0x230] ;  /* 0x00008c00ff027b82 */ /* 0x000e260000000800 */
[----:B------:R-:W3:Y:S04]  /*174f0*/  LDL R233, [R1+0xb80] ;  /* 0x000b800001e97983 */ /* 0x000ee80000100800 */
[----:B------:R-:W4:Y:S04]  /*17500*/  LDL R154, [R1+0xb74] ;  /* 0x000b7400019a7983 */ /* 0x000f280000100800 */
[----:B------:R-:W4:Y:S04]  /*17510*/  LDL R153, [R1+0xb6c] ;  /* 0x000b6c0001997983 */ /* 0x000f280000100800 */
[----:B------:R1:W-:Y:S04]  /*17520*/  STL [R1+0x13b0], R37 ;  /* 0x0013b02501007387 */ /* 0x0003e80000100800 */
[----:B-1----:R-:W4:Y:S04]  /*17530*/  LDL R37, [R1+0xb7c] ;  /* 0x000b7c0001257983 */ /* 0x002f280000100800 */
[----:B------:R1:W-:Y:S04]  /*17540*/  STL [R1+0x13ac], R34 ;  /* 0x0013ac2201007387 */ /* 0x0003e80000100800 */
[----:B-1----:R-:W3:Y:S04]  /*17550*/  LDL R34, [R1+0xb88] ;  /* 0x000b880001227983 */ /* 0x002ee80000100800 */
[----:B------:R1:W-:Y:S04]  /*17560*/  STL [R1+0x13a8], R35 ;  /* 0x0013a82301007387 */ /* 0x0003e80000100800 */
[----:B-1----:R-:W4:Y:S04]  /*17570*/  LDL R35, [R1+0xb84] ;  /* 0x000b840001237983 */ /* 0x002f280000100800 */
[----:B------:R1:W-:Y:S04]  /*17580*/  STL [R1+0x13a4], R32 ;  /* 0x0013a42001007387 */ /* 0x0003e80000100800 */
[----:B-1----:R-:W3:Y:S01]  /*17590*/  LDL R32, [R1+0xb8c] ;  /* 0x000b8c0001207983 */ /* 0x002ee20000100800 */
[----:B0-----:R-:W-:Y:S01]  /*175a0*/  IMAD R2, R234, -0x40, R2 ;  /* 0xffffffc0ea027824 */ /* 0x001fe200078e0202 */
[----:B------:R-:W-:-:S02]  /*175b0*/  PRMT R201, RZ, 0x7610, R201 ;  /* 0x00007610ffc97816 */ /* 0x000fc400000000c9 */
[----:B------:R-:W-:Y:S02]  /*175c0*/  STL [R1+0x13a0], R33 ;  /* 0x0013a02101007387 */ /* 0x000fe40000100800 */
[C---:B------:R-:W-:Y:S02]  /*175d0*/  ISETP.GT.AND P0, PT, R2.reuse, RZ, PT ;  /* 0x000000ff0200720c */ /* 0x040fe40003f04270 */
[----:B------:R-:W-:Y:S01]  /*175e0*/  STL [R1+0x139c], R30 ;  /* 0x00139c1e01007387 */ /* 0x000fe20000100800 */
[----:B------:R-:W-:-:S03]  /*175f0*/  ISETP.GT.AND P1, PT, R2, 0x1, PT ;  /* 0x000000010200780c */ /* 0x000fc60003f24270 */
[----:B------:R-:W-:Y:S04]  /*17600*/  STL [R1+0x1398], R31 ;  /* 0x0013981f01007387 */ /* 0x000fe80000100800 */
[----:B------:R-:W-:Y:S03]  /*17610*/  STL [R1+0x1394], R28 ;  /* 0x0013941c01007387 */ /* 0x000fe60000100800 */
[----:B------:R-:W-:Y:S01]  /*17620*/  @P0 IMAD.MOV.U32 R4, RZ, RZ, R9 ;  /* 0x000000ffff040224 */ /* 0x000fe200078e0009 */
[----:B------:R-:W-:Y:S01]  /*17630*/  STL [R1+0x1390], R29 ;  /* 0x0013901d01007387 */ /* 0x000fe20000100800 */
[----:B------:R-:W-:-:S03]  /*17640*/  @P0 IMAD.MOV.U32 R5, RZ, RZ, R8 ;  /* 0x000000ffff050224 */ /* 0x000fc600078e0008 */
[----:B------:R-:W-:Y:S04]  /*17650*/  STL [R1+0x138c], R26 ;  /* 0x00138c1a01007387 */ /* 0x000fe80000100800 */
        /* <DEDUP_REMOVED lines=36> */
[----:B-----5:R-:W-:Y:S04]  /*178a0*/  STL [R1+0x1030], R0 ;  /* 0x0010300001007387 */ /* 0x020fe80000100800 */
[----:B------:R-:W-:Y:S04]  /*178b0*/  STL [R1+0x1334], R234 ;  /* 0x001334ea01007387 */ /* 0x000fe80000100800 */
[----:B------:R0:W-:Y:S04]  /*178c0*/  STL [R1+0x1330], R8 ;  /* 0x0013300801007387 */ /* 0x0001e80000100800 */
[----:B------:R2:W4:Y:S04]  /*178d0*/  @P0 LDG.E.U8 R201, desc[UR32][R4.64] ;  /* 0x0000002004c90981 */ /* 0x000528000c1e1100 */
[----:B0-----:R-:W4:Y:S04]  /*178e0*/  LDL.LU R8, [R1+0xb78] ;  /* 0x000b780001087983 */ /* 0x001f280000300800 */
[----:B------:R-:W4:Y:S04]  /*178f0*/  LDL R33, [R1+0xb64] ;  /* 0x000b640001217983 */ /* 0x000f280000100800 */
[----:B------:R-:W4:Y:S04]  /*17900*/  LDL R26, [R1+0xb5c] ;  /* 0x000b5c00011a7983 */ /* 0x000f280000100800 */
[----:B------:R-:W4:Y:S01]  /*17910*/  LDL R24, [R1+0xb60] ;  /* 0x000b600001187983 */ /* 0x000f220000100800 */
[----:B--2---:R-:W-:-:S02]  /*17920*/  @P1 IMAD.MOV.U32 R4, RZ, RZ, R152 ;  /* 0x000000ffff041224 */ /* 0x004fc400078e0098 */
[----:B---3--:R-:W-:Y:S02]  /*17930*/  @P1 IMAD.MOV.U32 R5, RZ, RZ, R32 ;  /* 0x000000ffff051224 */ /* 0x008fe400078e0020 */
[----:B------:R-:W2:Y:S04]  /*17940*/  LDL R32, [R1+0xb68] ;  /* 0x000b680001207983 */ /* 0x000ea80000100800 */
[----:B------:R-:W3:Y:S01]  /*17950*/  LDL.LU R152, [R1+0xb70] ;  /* 0x000b700001987983 */ /* 0x000ee20000300800 */
[----:B------:R-:W-:Y:S02]  /*17960*/  ISETP.GT.AND P0, PT, R2, 0x2, PT ;  /* 0x000000020200780c */ /* 0x000fe40003f04270 */
[----:B------:R-:W-:Y:S01]  /*17970*/  PRMT R3, RZ, 0x7610, R3 ;  /* 0x00007610ff037816 */ /* 0x000fe20000000003 */
[----:B------:R-:W2:Y:S04]  /*17980*/  LDL R31, [R1+0xb58] ;  /* 0x000b5800011f7983 */ /* 0x000ea80000100800 */
[----:B------:R-:W2:Y:S04]  /*17990*/  LDL R25, [R1+0xb4c] ;  /* 0x000b4c0001197983 */ /* 0x000ea80000100800 */
[----:B------:R0:W2:Y:S04]  /*179a0*/  @P1 LDG.E.U8 R3, desc[UR32][R4.64] ;  /* 0x0000002004031981 */ /* 0x0000a8000c1e1100 */
[----:B------:R-:W2:Y:S04]  /*179b0*/  LDL R0, [R1+0xb50] ;  /* 0x000b500001007983 */ /* 0x000ea80000100800 */
[----:B------:R-:W2:Y:S01]  /*179c0*/  LDL R30, [R1+0xb44] ;  /* 0x000b4400011e7983 */ /* 0x000ea20000100800 */
[----:B0-----:R-:W-:-:S03]  /*179d0*/  @P0 IMAD.MOV.U32 R4, RZ, RZ, R34 ;  /* 0x000000ffff040224 */ /* 0x001fc600078e0022 */
[----:B------:R-:W2:Y:S04]  /*179e0*/  LDL R34, [R1+0xb54] ;  /* 0x000b540001227983 */ /* 0x000ea80000100800 */
[----:B------:R-:W2:Y:S01]  /*179f0*/  LDL R29, [R1+0xb48] ;  /* 0x000b4800011d7983 */ /* 0x000ea20000100800 */
[C---:B------:R-:W-:Y:S01]  /*17a00*/  ISETP.GT.AND P1, PT, R2.reuse, 0x3, PT ;  /* 0x000000030200780c */ /* 0x040fe20003f24270 */
[----:B----4-:R-:W-:Y:S01]  /*17a10*/  @P0 IMAD.MOV.U32 R5, RZ, RZ, R35 ;  /* 0x000000ffff050224 */ /* 0x010fe200078e0023 */
[----:B------:R-:W-:Y:S01]  /*17a20*/  PRMT R200, RZ, 0x7610, R200 ;  /* 0x00007610ffc87816 */ /* 0x000fe200000000c8 */
[----:B------:R-:W4:Y:S01]  /*17a30*/  LDL R28, [R1+0xb3c] ;  /* 0x000b3c00011c7983 */ /* 0x000f220000100800 */
[----:B------:R-:W-:Y:S02]  /*17a40*/  PRMT R199, RZ, 0x7610, R199 ;  /* 0x00007610ffc77816 */ /* 0x000fe400000000c7 */
[----:B------:R-:W-:Y:S01]  /*17a50*/  PRMT R198, RZ, 0x7610, R198 ;  /* 0x00007610ffc67816 */ /* 0x000fe200000000c6 */
[----:B------:R-:W4:Y:S04]  /*17a60*/  LDL R27, [R1+0xb40] ;  /* 0x000b4000011b7983 */ /* 0x000f280000100800 */
[----:B------:R0:W4:Y:S01]  /*17a70*/  @P0 LDG.E.U8 R200, desc[UR32][R4.64] ;  /* 0x0000002004c80981 */ /* 0x000122000c1e1100 */
[----:B------:R-:W-:Y:S01]  /*17a80*/  ISETP.GT.AND P0, PT, R2, 0x4, PT ;  /* 0x000000040200780c */ /* 0x000fe20003f04270 */
[----:B0-----:R-:W-:-:S02]  /*17a90*/  @P1 IMAD.MOV.U32 R4, RZ, RZ, R233 ;  /* 0x000000ffff041224 */ /* 0x001fc400078e00e9 */
[----:B------:R-:W-:-:S05]  /*17aa0*/  @P1 IMAD.MOV.U32 R5, RZ, RZ, R37 ;  /* 0x000000ffff051224 */ /* 0x000fca00078e0025 */
[----:B------:R0:W4:Y:S01]  /*17ab0*/  @P1 LDG.E.U8 R199, desc[UR32][R4.64] ;  /* 0x0000002004c71981 */ /* 0x000122000c1e1100 */
[----:B------:R-:W-:Y:S02]  /*17ac0*/  ISETP.GT.AND P1, PT, R2, 0x5, PT ;  /* 0x000000050200780c */ /* 0x000fe40003f24270 */
[----:B------:R-:W-:Y:S02]  /*17ad0*/  PRMT R197, RZ, 0x7610, R197 ;  /* 0x00007610ffc57816 */ /* 0x000fe400000000c5 */
[----:B0-----:R-:W-:Y:S01]  /*17ae0*/  @P0 IMAD.MOV.U32 R5, RZ, RZ, R154 ;  /* 0x000000ffff050224 */ /* 0x001fe200078e009a */
[----:B------:R-:W-:Y:S01]  /*17af0*/  PRMT R196, RZ, 0x7610, R196 ;  /* 0x00007610ffc47816 */ /* 0x000fe200000000c4 */
[----:B------:R-:W-:-:S05]  /*17b00*/  @P0 IMAD.MOV.U32 R4, RZ, RZ, R8 ;  /* 0x000000ffff040224 */ /* 0x000fca00078e0008 */
[----:B------:R0:W4:Y:S01]  /*17b10*/  @P0 LDG.E.U8 R198, desc[UR32][R4.64] ;  /* 0x0000002004c60981 */ /* 0x000122000c1e1100 */
[----:B------:R-:W-:Y:S01]  /*17b20*/  ISETP.GT.AND P0, PT, R2, 0x6, PT ;  /* 0x000000060200780c */ /* 0x000fe20003f04270 */
[----:B0-----:R-:W-:Y:S02]  /*17b30*/  @P1 IMAD.MOV.U32 R5, RZ, RZ, R153 ;  /* 0x000000ffff051224 */ /* 0x001fe400078e0099 */
[----:B---3--:R-:W-:-:S05]  /*17b40*/  @P1 IMAD.MOV.U32 R4, RZ, RZ, R152 ;  /* 0x000000ffff041224 */ /* 0x008fca00078e0098 */
[----:B------:R2:W3:Y:S01]  /*17b50*/  @P1 LDG.E.U8 R197, desc[UR32][R4.64] ;  /* 0x0000002004c51981 */ /* 0x0004e2000c1e1100 */
[----:B------:R-:W-:-:S04]  /*17b60*/  ISETP.GT.AND P1, PT, R2, 0x7, PT ;  /* 0x000000070200780c */ /* 0x000fc80003f24270 */
[----:B--2---:R-:W-:Y:S02]  /*17b70*/  @P0 IMAD.MOV.U32 R4, RZ, RZ, R32 ;  /* 0x000000ffff040224 */ /* 0x004fe400078e0020 */
[----:B------:R-:W-:Y:S01]  /*17b80*/  @P0 IMAD.MOV.U32 R5, RZ, RZ, R33 ;  /* 0x000000ffff050224 */ /* 0x000fe200078e0021 */
[----:B------:R-:W2:Y:S04]  /*17b90*/  LDL R32, [R1+0xb38] ;  /* 0x000b380001207983 */ /* 0x000ea80000100800 */
[----:B------:R-:W3:Y:S04]  /*17ba0*/  LDL R33, [R1+0xb34] ;  /* 0x000b340001217983 */ /* 0x000ee80000100800 */
[----:B------:R0:W3:Y:S02]  /*17bb0*/  @P0 LDG.E.U8 R196, desc[UR32][R4.64] ;  /* 0x0000002004c40981 */ /* 0x0000e4000c1e1100 */
[----:B0-----:R-:W-:-:S02]  /*17bc0*/  @P1 IMAD.MOV.U32 R4, RZ, RZ, R24 ;  /* 0x000000ffff041224 */ /* 0x001fc400078e0018 */
[----:B------:R-:W3:Y:S01]  /*17bd0*/  LDL R24, [R1+0xb30] ;  /* 0x000b300001187983 */ /* 0x000ee20000100800 */
[----:B------:R-:W-:Y:S01]  /*17be0*/  ISETP.GT.AND P0, PT, R2, 0x8, PT ;  /* 0x000000080200780c */ /* 0x000fe20003f04270 */
[----:B------:R-:W-:Y:S01]  /*17bf0*/  @P1 IMAD.MOV.U32 R5, RZ, RZ, R26 ;  /* 0x000000ffff051224 */ /* 0x000fe200078e001a */
[----:B------:R-:W-:Y:S01]  /*17c00*/  PRMT R195, RZ, 0x7610, R195 ;  /* 0x00007610ffc37816 */ /* 0x000fe200000000c3 */
[----:B------:R-:W3:Y:S01]  /*17c10*/  LDL R26, [R1+0xb2c] ;  /* 0x000b2c00011a7983 */ /* 0x000ee20000100800 */
[----:B------:R-:W-:-:S04]  /*17c20*/  PRMT R194, RZ, 0x7610, R194 ;  /* 0x00007610ffc27816 */ /* 0x000fc800000000c2 */
[----:B------:R0:W3:Y:S01]  /*17c30*/  @P1 LDG.E.U8 R195, desc[UR32][R4.64] ;  /* 0x0000002004c31981 */ /* 0x0000e2000c1e1100 */
[----:B------:R-:W-:-:S04]  /*17c40*/  ISETP.GT.AND P1, PT, R2, 0x9, PT ;  /* 0x000000090200780c */ /* 0x000fc80003f24270 */
[----:B0-----:R-:W-:Y:S02]  /*17c50*/  @P0 IMAD.MOV.U32 R4, RZ, RZ, R31 ;  /* 0x000000ffff040224 */ /* 0x001fe400078e001f */
[----:B------:R-:W-:Y:S01]  /*17c60*/  @P0 IMAD.MOV.U32 R5, RZ, RZ, R34 ;  /* 0x000000ffff050224 */ /* 0x000fe200078e0022 */
[----:B------:R-:W3:Y:S04]  /*17c70*/  LDL R31, [R1+0xb28] ;  /* 0x000b2800011f7983 */ /* 0x000ee80000100800 */
[----:B------:R-:W3:Y:S04]  /*17c80*/  LDL R34, [R1+0xb24] ;  /* 0x000b240001227983 */ /* 0x000ee80000100800 */
[----:B------:R0:W3:Y:S01]  /*17c90*/  @P0 LDG.E.U8 R194, desc[UR32][R4.64] ;  /* 0x0000002004c20981 */ /* 0x0000e2000c1e1100 */
[----:B------:R-:W-:-:S02]  /*17ca0*/  ISETP.GT.AND P0, PT, R2, 0xa, PT ;  /* 0x0000000a0200780c */ /* 0x000fc40003f04270 */
[----:B------:R-:W-:Y:S01]  /*17cb0*/  PRMT R193, RZ, 0x7610, R193 ;  /* 0x00007610ffc17816 */ /* 0x000fe200000000c1 */
[----:B0-----:R-:W-:Y:S02]  /*17cc0*/  @P1 IMAD.MOV.U32 R4, RZ, RZ, R0 ;  /* 0x000000ffff041224 */ /* 0x001fe400078e0000 */
[----:B------:R-:W-:Y:S01]  /*17cd0*/  @P1 IMAD.MOV.U32 R5, RZ, RZ, R25 ;  /* 0x000000ffff051224 */ /* 0x000fe200078e0019 */
[----:B------:R-:W3:Y:S04]  /*17ce0*/  LDL R0, [R1+0xb20] ;  /* 0x000b200001007983 */ /* 0x000ee80000100800 */
[----:B------:R-:W3:Y:S04]  /*17cf0*/  LDL R25, [R1+0xb1c] ;  /* 0x000b1c0001197983 */ /* 0x000ee80000100800 */
[----:B------:R0:W3:Y:S02]  /*17d00*/  @P1 LDG.E.U8 R193, desc[UR32][R4.64] ;  /* 0x0000002004c11981 */ /* 0x0000e4000c1e1100 */
[----:B0-----:R-:W-:-:S02]  /*17d10*/  @P0 IMAD.MOV.U32 R4, RZ, RZ, R29 ;  /* 0x000000ffff040224 */ /* 0x001fc400078e001d */
[----:B------:R-:W-:Y:S01]  /*17d20*/  @P0 IMAD.MOV.U32 R5, RZ, RZ, R30 ;  /* 0x000000ffff050224 */ /* 0x000fe200078e001e */
[----:B------:R-:W3:Y:S04]  /*17d30*/  LDL R29, [R1+0xb18] ;  /* 0x000b1800011d7983 */ /* 0x000ee80000100800 */
[----:B------:R-:W3:Y:S01]  /*17d40*/  LDL R30, [R1+0xb14] ;  /* 0x000b1400011e7983 */ /* 0x000ee20000100800 */
[----:B------:R-:W-:Y:S02]  /*17d50*/  ISETP.GT.AND P1, PT, R2, 0xb, PT ;  /* 0x0000000b0200780c */ /* 0x000fe40003f24270 */
[----:B------:R-:W-:Y:S02]  /*17d60*/  PRMT R192, RZ, 0x7610, R192 ;  /* 0x00007610ffc07816 */ /* 0x000fe400000000c0 */
[----:B------:R-:W-:-:S04]  /*17d70*/  PRMT R191, RZ, 0x7610, R191 ;  /* 0x00007610ffbf7816 */ /* 0x000fc800000000bf */
[----:B------:R4:W3:Y:S01]  /*17d80*/  @P0 LDG.E.U8 R192, desc[UR32][R4.64] ;  /* 0x0000002004c00981 */ /* 0x0008e2000c1e1100 */
[----:B------:R-:W-:-:S04]  /*17d90*/  ISETP.GT.AND P0, PT, R2, 0xc, PT ;  /* 0x0000000c0200780c */ /* 0x000fc80003f04270 */
[----:B----4-:R-:W-:Y:S02]  /*17da0*/  @P1 IMAD.MOV.U32 R4, RZ, RZ, R27 ;  /* 0x000000ffff041224 */ /* 0x010fe400078e001b */
[----:B------:R-:W-:Y:S01]  /*17db0*/  @P1 IMAD.MOV.U32 R5, RZ, RZ, R28 ;  /* 0x000000ffff051224 */ /* 0x000fe200078e001c */
[----:B------:R-:W4:Y:S04]  /*17dc0*/  LDL R27, [R1+0xb10] ;  /* 0x000b1000011b7983 */ /* 0x000f280000100800 */
[----:B------:R-:W4:Y:S04]  /*17dd0*/  LDL R28, [R1+0xb0c] ;  /* 0x000b0c00011c7983 */ /* 0x000f280000100800 */
[----:B------:R2:W4:Y:S01]  /*17de0*/  @P1 LDG.E.U8 R191, desc[UR32][R4.64] ;  /* 0x0000002004bf1981 */ /* 0x000522000c1e1100 */
[----:B------:R-:W-:-:S02]  /*17df0*/  ISETP.GT.AND P1, PT, R2, 0xd, PT ;  /* 0x0000000d0200780c */ /* 0x000fc40003f24270 */
[----:B------:R-:W-:Y:S01]  /*17e00*/  PRMT R190, RZ, 0x7610, R190 ;  /* 0x00007610ffbe7816 */ /* 0x000fe200000000be */
[----:B--2---:R-:W-:Y:S02]  /*17e10*/  @P0 IMAD.MOV.U32 R4, RZ, RZ, R32 ;  /* 0x000000ffff040224 */ /* 0x004fe400078e0020 */
[----:B------:R-:W2:Y:S01]  /*17e20*/  LDL R32, [R1+0xb08] ;  /* 0x000b080001207983 */ /* 0x000ea20000100800 */
[----:B---3--:R-:W-:-:S03]  /*17e30*/  @P0 IMAD.MOV.U32 R5, RZ, RZ, R33 ;  /* 0x000000ffff050224 */ /* 0x008fc600078e0021 */
[----:B------:R-:W3:Y:S04]  /*17e40*/  LDL R33, [R1+0xb04] ;  /* 0x000b040001217983 */ /* 0x000ee80000100800 */
[----:B------:R0:W3:Y:S02]  /*17e50*/  @P0 LDG.E.U8 R190, desc[UR32][R4.64] ;  /* 0x0000002004be0981 */ /* 0x0000e4000c1e1100 */
[----:B0-----:R-:W-:Y:S02]  /*17e60*/  @P1 IMAD.MOV.U32 R4, RZ, RZ, R24 ;  /* 0x000000ffff041224 */ /* 0x001fe400078e0018 */
        /* <DEDUP_REMOVED lines=9> */
[----:B------:R-:W3:Y:S01]  /*17f00*/  LDL R31, [R1+0xaf8] ;  /* 0x000af800011f7983 */ /* 0x000ee20000100800 */
[----:B------:R-:W-:-:S03]  /*17f10*/  @P0 IMAD.MOV.U32 R5, RZ, RZ, R34 ;  /* 0x000000ffff050224 */ /* 0x000fc600078e0022 */
[----:B------:R-:W3:Y:S04]  /*17f20*/  LDL R34, [R1+0xaf4] ;  /* 0x000af40001227983 */ /* 0x000ee80000100800 */
[----:B------:R0:W3:Y:S01]  /*17f30*/  @P0 LDG.E.U8 R7, desc[UR32][R4.64] ;  /* 0x0000002004070981 */ /* 0x0000e2000c1e1100 */
[----:B------:R-:W-:Y:S02]  /*17f40*/  ISETP.GT.AND P0, PT, R2, 0x10, PT ;  /* 0x000000100200780c */ /* 0x000fe40003f04270 */
[----:B------:R-:W-:Y:S01]  /*17f50*/  PRMT R6, RZ, 0x7610, R6 ;  /* 0x00007610ff067816 */ /* 0x000fe20000000006 */
[----:B0-----:R-:W-:Y:S02]  /*17f60*/  @P1 IMAD.MOV.U32 R4, RZ, RZ, R0 ;  /* 0x000000ffff041224 */ /* 0x001fe400078e0000 */
[----:B------:R-:W3:Y:S01]  /*17f70*/  LDL R0, [R1+0xaf0] ;  /* 0x000af00001007983 */ /* 0x000ee20000100800 */
[----:B------:R-:W-:-:S03]  /*17f80*/  @P1 IMAD.MOV.U32 R5, RZ, RZ, R25 ;  /* 0x000000ffff051224 */ /* 0x000fc600078e0019 */
[----:B------:R-:W3:Y:S04]  /*17f90*/  LDL R25, [R1+0xaec] ;  /* 0x000aec0001197983 */ /* 0x000ee80000100800 */
[----:B------:R0:W3:Y:S02]  /*17fa0*/  @P1 LDG.E.U8 R6, desc[UR32][R4.64] ;  /* 0x0000002004061981 */ /* 0x0000e4000c1e1100 */
[----:B0-----:R-:W-:Y:S02]  /*17fb0*/  @P0 IMAD.MOV.U32 R4, RZ, RZ, R29 ;  /* 0x000000ffff040224 */ /* 0x001fe400078e001d */
[----:B------:R-:W3:Y:S01]  /*17fc0*/  LDL R29, [R1+0xae8] ;  /* 0x000ae800011d7983 */ /* 0x000ee20000100800 */
[----:B------:R-:W-:-:S03]  /*17fd0*/  @P0 IMAD.MOV.U32 R5, RZ, RZ, R30 ;  /* 0x000000ffff050224 */ /* 0x000fc600078e001e */
[----:B------:R-:W3:Y:S01]  /*17fe0*/  LDL R30, [R1+0xae4] ;  /* 0x000ae400011e7983 */ /* 0x000ee20000100800 */
[----:B------:R-:W-:Y:S02]  /*17ff0*/  ISETP.GT.AND P1, PT, R2, 0x11, PT ;  /* 0x000000110200780c */ /* 0x000fe40003f24270 */
[----:B------:R-:W-:Y:S02]  /*18000*/  PRMT R188, RZ, 0x7610, R188 ;  /* 0x00007610ffbc7816 */ /* 0x000fe400000000bc */
[----:B------:R-:W-:-:S04]  /*18010*/  PRMT R187, RZ, 0x7610, R187 ;  /* 0x00007610ffbb7816 */ /* 0x000fc800000000bb */
[----:B------:R4:W3:Y:S01]  /*18020*/  @P0 LDG.E.U8 R188, desc[UR32][R4.64] ;  /* 0x0000002004bc0981 */ /* 0x0008e2000c1e1100 */
[----:B------:R-:W-:-:S04]  /*18030*/  ISETP.GT.AND P0, PT, R2, 0x12, PT ;  /* 0x000000120200780c */ /* 0x000fc80003f04270 */
[----:B----4-:R-:W-:Y:S02]  /*18040*/  @P1 IMAD.MOV.U32 R4, RZ, RZ, R27 ;  /* 0x000000ffff041224 */ /* 0x010fe400078e001b */
[----:B------:R-:W4:Y:S01]  /*18050*/  LDL R27, [R1+0xae0] ;  /* 0x000ae000011b7983 */ /* 0x000f220000100800 */
[----:B------:R-:W-:-:S03]  /*18060*/  @P1 IMAD.MOV.U32 R5, RZ, RZ, R28 ;  /* 0x000000ffff051224 */ /* 0x000fc600078e001c */
[----:B------:R-:W4:Y:S04]  /*18070*/  LDL R28, [R1+0xadc] ;  /* 0x000adc00011c7983 */ /* 0x000f280000100800 */
[----:B------:R2:W4:Y:S01]  /*18080*/  @P1 LDG.E.U8 R187, desc[UR32][R4.64] ;  /* 0x0000002004bb1981 */ /* 0x000522000c1e1100 */
[----:B------:R-:W-:Y:S02]  /*18090*/  ISETP.GT.AND P1, PT, R2, 0x13, PT ;  /* 0x000000130200780c */ /* 0x000fe40003f24270 */
        /* <DEDUP_REMOVED lines=183> */
[----:B0-----:R-:W-:Y:S01]  /*18c10*/  @P0 IMAD.MOV.U32 R4, RZ, RZ, R31 ;  /* 0x000000ffff040224 */ /* 0x001fe200078e001f */
[----:B------:R-:W-:Y:S01]  /*18c20*/  PRMT R159, RZ, 0x7610, R159 ;  /* 0x00007610ff9f7816 */ /* 0x000fe2000000009f */
[----:B------:R-:W3:Y:S01]  /*18c30*/  LDL R31, [R1+0xa08] ;  /* 0x000a0800011f7983 */ /* 0x000ee20000100800 */
[----:B------:R-:W-:-:S05]  /*18c40*/  @P0 IMAD.MOV.U32 R5, RZ, RZ, R34 ;  /* 0x000000ffff050224 */ /* 0x000fca00078e0022 */
[----:B------:R0:W3:Y:S01]  /*18c50*/  @P0 LDG.E.U8 R160, desc[UR32][R4.64] ;  /* 0x0000002004a00981 */ /* 0x0000e2000c1e1100 */
[----:B------:R-:W-:Y:S01]  /*18c60*/  ISETP.GT.AND P0, PT, R2, 0x2e, PT ;  /* 0x0000002e0200780c */ /* 0x000fe20003f04270 */
        /* <DEDUP_REMOVED lines=8> */
[----:B------:R-:W3:Y:S04]  /*18cf0*/  LDL R30, [R1+0x9f4] ;  /* 0x0009f400011e7983 */ /* 0x000ee80000100800 */
[----:B------:R-:W3:Y:S01]  /*18d00*/  LDL.LU R35, [R1+0xa04] ;  /* 0x000a040001237983 */ /* 0x000ee20000300800 */
[C---:B------:R-:W-:Y:S02]  /*18d10*/  ISETP.GT.AND P1, PT, R2.reuse, 0x2f, PT ;  /* 0x0000002f0200780c */ /* 0x040fe40003f24270 */
[----:B------:R-:W-:Y:S01]  /*18d20*/  PRMT R158, RZ, 0x7610, R158 ;  /* 0x00007610ff9e7816 */ /* 0x000fe2000000009e */
[----:B------:R-:W3:Y:S01]  /*18d30*/  LDL R127, [R1+0x9dc] ;  /* 0x0009dc00017f7983 */ /* 0x000ee20000100800 */
[----:B------:R-:W-:Y:S02]  /*18d40*/  PRMT R156, RZ, 0x7610, R156 ;  /* 0x00007610ff9c7816 */ /* 0x000fe4000000009c */
[----:B------:R-:W-:Y:S01]  /*18d50*/  PRMT R157, RZ, 0x7610, R157 ;  /* 0x00007610ff9d7816 */ /* 0x000fe2000000009d */
[----:B------:R-:W3:Y:S04]  /*18d60*/  LDL R126, [R1+0x9e0] ;  /* 0x0009e000017e7983 */ /* 0x000ee80000100800 */
[----:B------:R4:W3:Y:S01]  /*18d70*/  @P0 LDG.E.U8 R158, desc[UR32][R4.64] ;  /* 0x00000020049e0981 */ /* 0x0008e2000c1e1100 */
[----:B------:R-:W-:-:S02]  /*18d80*/  ISETP.GT.AND P0, PT, R2, 0x30, PT ;  /* 0x000000300200780c */ /* 0x000fc40003f04270 */
[----:B------:R-:W-:Y:S01]  /*18d90*/  PRMT R23, RZ, 0x7610, R23 ;  /* 0x00007610ff177816 */ /* 0x000fe20000000017 */
[----:B------:R-:W3:Y:S01]  /*18da0*/  LDL R125, [R1+0x9cc] ;  /* 0x0009cc00017d7983 */ /* 0x000ee20000100800 */
[----:B------:R-:W-:-:S03]  /*18db0*/  PRMT R22, RZ, 0x7610, R22 ;  /* 0x00007610ff167816 */ /* 0x000fc60000000016 */
[----:B------:R-:W3:Y:S01]  /*18dc0*/  LDL R37, [R1+0x9d0] ;  /* 0x0009d00001257983 */ /* 0x000ee20000100800 */
[----:B----4-:R-:W-:Y:S02]  /*18dd0*/  @P1 IMAD.MOV.U32 R4, RZ, RZ, R27 ;  /* 0x000000ffff041224 */ /* 0x010fe400078e001b */
[----:B------:R-:W-:Y:S01]  /*18de0*/  @P1 IMAD.MOV.U32 R5, RZ, RZ, R28 ;  /* 0x000000ffff051224 */ /* 0x000fe200078e001c */
[----:B------:R-:W4:Y:S04]  /*18df0*/  LDL R27, [R1+0x9f0] ;  /* 0x0009f000011b7983 */ /* 0x000f280000100800 */
[----:B------:R2:W4:Y:S01]  /*18e00*/  @P1 LDG.E.U8 R156, desc[UR32][R4.64] ;  /* 0x00000020049c1981 */ /* 0x000522000c1e1100 */
[----:B------:R-:W-:-:S03]  /*18e10*/  ISETP.GT.AND P1, PT, R2, 0x31, PT ;  /* 0x000000310200780c */ /* 0x000fc60003f24270 */
[----:B------:R-:W4:Y:S04]  /*18e20*/  LDL R28, [R1+0x9ec] ;  /* 0x0009ec00011c7983 */ /* 0x000f280000100800 */
[----:B------:R-:W4:Y:S01]  /*18e30*/  LDL R34, [R1+0x9c4] ;  /* 0x0009c40001227983 */ /* 0x000f220000100800 */
[----:B--2---:R-:W-:Y:S01]  /*18e40*/  @P0 IMAD.MOV.U32 R4, RZ, RZ, R32 ;  /* 0x000000ffff040224 */ /* 0x004fe200078e0020 */
[----:B------:R-:W-:Y:S02]  /*18e50*/  PRMT R21, RZ, 0x7610, R21 ;  /* 0x00007610ff157816 */ /* 0x000fe40000000015 */
[----:B------:R-:W2:Y:S01]  /*18e60*/  LDL R32, [R1+0x9bc] ;  /* 0x0009bc0001207983 */ /* 0x000ea20000100800 */
[----:B---3--:R-:W-:-:S03]  /*18e70*/  @P0 IMAD.MOV.U32 R5, RZ, RZ, R33 ;  /* 0x000000ffff050224 */ /* 0x008fc600078e0021 */
[----:B------:R-:W3:Y:S04]  /*18e80*/  LDL R33, [R1+0x9c8] ;  /* 0x0009c80001217983 */ /* 0x000ee80000100800 */
[----:B------:R0:W2:Y:S02]  /*18e90*/  @P0 LDG.E.U8 R157, desc[UR32][R4.64] ;  /* 0x00000020049d0981 */ /* 0x0000a4000c1e1100 */
[----:B0-----:R-:W-:Y:S02]  /*18ea0*/  @P1 IMAD.MOV.U32 R4, RZ, RZ, R24 ;  /* 0x000000ffff041224 */ /* 0x001fe400078e0018 */
[----:B------:R-:W3:Y:S01]  /*18eb0*/  LDL R24, [R1+0x9e8] ;  /* 0x0009e80001187983 */ /* 0x000ee20000100800 */
[----:B------:R-:W-:Y:S01]  /*18ec0*/  ISETP.GT.AND P0, PT, R2, 0x32, PT ;  /* 0x000000320200780c */ /* 0x000fe20003f04270 */
[----:B------:R-:W-:-:S02]  /*18ed0*/  @P1 IMAD.MOV.U32 R5, RZ, RZ, R26 ;  /* 0x000000ffff051224 */ /* 0x000fc400078e001a */
[----:B------:R-:W2:Y:S04]  /*18ee0*/  LDL R26, [R1+0x9e4] ;  /* 0x0009e400011a7983 */ /* 0x000ea80000100800 */
[----:B------:R0:W2:Y:S01]  /*18ef0*/  @P1 LDG.E.U8 R23, desc[UR32][R4.64] ;  /* 0x0000002004171981 */ /* 0x0000a2000c1e1100 */
[----:B------:R-:W-:-:S05]  /*18f00*/  ISETP.GT.AND P1, PT, R2, 0x33, PT ;  /* 0x000000330200780c */ /* 0x000fca0003f24270 */
[----:B0-----:R-:W-:Y:S02]  /*18f10*/  @P0 IMAD.MOV.U32 R4, RZ, RZ, R31 ;  /* 0x000000ffff040224 */ /* 0x001fe400078e001f */
[----:B------:R-:W2:Y:S01]  /*18f20*/  LDL R31, [R1+0x9c0] ;  /* 0x0009c000011f7983 */ /* 0x000ea20000100800 */
[----:B------:R-:W-:Y:S01]  /*18f30*/  PRMT R20, RZ, 0x7610, R20 ;  /* 0x00007610ff147816 */ /* 0x000fe20000000014 */
[----:B------:R-:W-:-:S05]  /*18f40*/  @P0 IMAD.MOV.U32 R5, RZ, RZ, R35 ;  /* 0x000000ffff050224 */ /* 0x000fca00078e0023 */
[----:B------:R0:W2:Y:S02]  /*18f50*/  @P0 LDG.E.U8 R22, desc[UR32][R4.64] ;  /* 0x0000002004160981 */ /* 0x0000a4000c1e1100 */
[----:B0-----:R-:W-:Y:S02]  /*18f60*/  @P1 IMAD.MOV.U32 R4, RZ, RZ, R0 ;  /* 0x000000ffff041224 */ /* 0x001fe400078e0000 */
[----:B------:R-:W-:Y:S01]  /*18f70*/  @P1 IMAD.MOV.U32 R5, RZ, RZ, R25 ;  /* 0x000000ffff051224 */ /* 0x000fe200078e0019 */
[----:B------:R-:W2:Y:S04]  /*18f80*/  LDL R0, [R1+0x9d8] ;  /* 0x0009d80001007983 */ /* 0x000ea80000100800 */
[----:B------:R-:W2:Y:S01]  /*18f90*/  LDL R25, [R1+0x9d4] ;  /* 0x0009d40001197983 */ /* 0x000ea20000100800 */
[----:B------:R-:W-:-:S03]  /*18fa0*/  ISETP.GT.AND P0, PT, R2, 0x34, PT ;  /* 0x000000340200780c */ /* 0x000fc60003f04270 */
[----:B------:R0:W2:Y:S01]  /*18fb0*/  @P1 LDG.E.U8 R21, desc[UR32][R4.64] ;  /* 0x0000002004151981 */ /* 0x0000a2000c1e1100 */
[----:B------:R-:W-:-:S09]  /*18fc0*/  ISETP.GT.AND P1, PT, R2, 0x35, PT ;  /* 0x000000350200780c */ /* 0x000fd20003f24270 */
[----:B0-----:R-:W-:Y:S02]  /*18fd0*/  @P0 IMAD.MOV.U32 R4, RZ, RZ, R29 ;  /* 0x000000ffff040224 */ /* 0x001fe400078e001d */
[----:B------:R-:W-:Y:S01]  /*18fe0*/  @P0 IMAD.MOV.U32 R5, RZ, RZ, R30 ;  /* 0x000000ffff050224 */ /* 0x000fe200078e001e */
[----:B------:R-:W2:Y:S04]  /*18ff0*/  LDL R29, [R1+0x9b8] ;  /* 0x0009b800011d7983 */ /* 0x000ea80000100800 */
[----:B------:R-:W2:Y:S04]  /*19000*/  LDL R30, [R1+0x9b4] ;  /* 0x0009b400011e7983 */ /* 0x000ea80000100800 */
[----:B------:R4:W2:Y:S01]  /*19010*/  @P0 LDG.E.U8 R20, desc[UR32][R4.64] ;  /* 0x0000002004140981 */ /* 0x0008a2000c1e1100 */
[----:B------:R-:W-:-:S02]  /*19020*/  ISETP.GT.AND P0, PT, R2, 0x36, PT ;  /* 0x000000360200780c */ /* 0x000fc40003f04270 */
[----:B------:R-:W-:Y:S01]  /*19030*/  PRMT R19, RZ, 0x7610, R19 ;  /* 0x00007610ff137816 */ /* 0x000fe20000000013 */
[----:B----4-:R-:W-:Y:S02]  /*19040*/  @P1 IMAD.MOV.U32 R4, RZ, RZ, R27 ;  /* 0x000000ffff041224 */ /* 0x010fe400078e001b */
[----:B------:R-:W-:Y:S01]  /*19050*/  @P1 IMAD.MOV.U32 R5, RZ, RZ, R28 ;  /* 0x000000ffff051224 */ /* 0x000fe200078e001c */
[----:B------:R-:W4:Y:S04]  /*19060*/  LDL R27, [R1+0x9b0] ;  /* 0x0009b000011b7983 */ /* 0x000f280000100800 */
[----:B------:R-:W4:Y:S04]  /*19070*/  LDL R28, [R1+0x9ac] ;  /* 0x0009ac00011c7983 */ /* 0x000f280000100800 */
[----:B------:R3:W4:Y:S02]  /*19080*/  @P1 LDG.E.U8 R19, desc[UR32][R4.64] ;  /* 0x0000002004131981 */ /* 0x000724000c1e1100 */
[----:B---3--:R-:W-:-:S02]  /*19090*/  @P0 IMAD.MOV.U32 R4, RZ, RZ, R24 ;  /* 0x000000ffff040224 */ /* 0x008fc400078e0018 */
[----:B------:R-:W3:Y:S01]  /*190a0*/  LDL R24, [R1+0x9a8] ;  /* 0x0009a80001187983 */ /* 0x000ee20000100800 */
[----:B------:R-:W-:Y:S01]  /*190b0*/  PRMT R18, RZ, 0x7610, R18 ;  /* 0x00007610ff127816 */ /* 0x000fe20000000012 */
[----:B--2---:R-:W-:Y:S01]  /*190c0*/  @P0 IMAD.MOV.U32 R5, RZ, RZ, R26 ;  /* 0x000000ffff050224 */ /* 0x004fe200078e001a */
[C---:B------:R-:W-:Y:S01]  /*190d0*/  ISETP.GT.AND P1, PT, R2.reuse, 0x37, PT ;  /* 0x000000370200780c */ /* 0x040fe20003f24270 */
[----:B------:R-:W2:Y:S04]  /*190e0*/  LDL R26, [R1+0x9a4] ;  /* 0x0009a400011a7983 */ /* 0x000ea80000100800 */
[----:B------:R0:W2:Y:S01]  /*190f0*/  @P0 LDG.E.U8 R18, desc[UR32][R4.64] ;  /* 0x0000002004120981 */ /* 0x0000a2000c1e1100 */
[----:B------:R-:W-:Y:S02]  /*19100*/  ISETP.GT.AND P0, PT, R2, 0x38, PT ;  /* 0x000000380200780c */ /* 0x000fe40003f04270 */
[----:B------:R-:W-:-:S02]  /*19110*/  PRMT R17, RZ, 0x7610, R17 ;  /* 0x00007610ff117816 */ /* 0x000fc40000000011 */
[----:B------:R-:W-:-:S03]  /*19120*/  PRMT R16, RZ, 0x7610, R16 ;  /* 0x00007610ff107816 */ /* 0x000fc60000000010 */
[----:B0-----:R-:W-:Y:S02]  /*19130*/  @P1 IMAD.MOV.U32 R4, RZ, RZ, R126 ;  /* 0x000000ffff041224 */ /* 0x001fe400078e007e */
[----:B------:R-:W-:Y:S01]  /*19140*/  @P1 IMAD.MOV.U32 R5, RZ, RZ, R127 ;  /* 0x000000ffff051224 */ /* 0x000fe200078e007f */
[----:B------:R-:W-:Y:S02]  /*19150*/  PRMT R15, RZ, 0x7610, R15 ;  /* 0x00007610ff0f7816 */ /* 0x000fe4000000000f */
[----:B------:R-:W-:Y:S02]  /*19160*/  PRMT R14, RZ, 0x7610, R14 ;  /* 0x00007610ff0e7816 */ /* 0x000fe4000000000e */
[----:B------:R-:W-:Y:S01]  /*19170*/  PRMT R13, RZ, 0x7610, R13 ;  /* 0x00007610ff0d7816 */ /* 0x000fe2000000000d */
[----:B------:R0:W2:Y:S01]  /*19180*/  @P1 LDG.E.U8 R17, desc[UR32][R4.64] ;  /* 0x0000002004111981 */ /* 0x0000a2000c1e1100 */
[----:B------:R-:W-:Y:S02]  /*19190*/  ISETP.GT.AND P1, PT, R2, 0x39, PT ;  /* 0x000000390200780c */ /* 0x000fe40003f24270 */
[----:B------:R-:W-:-:S02]  /*191a0*/  PRMT R12, RZ, 0x7610, R12 ;  /* 0x00007610ff0c7816 */ /* 0x000fc4000000000c */
[----:B------:R-:W-:Y:S02]  /*191b0*/  PRMT R11, RZ, 0x7610, R11 ;  /* 0x00007610ff0b7816 */ /* 0x000fe4000000000b */
[----:B------:R-:W-:Y:S02]  /*191c0*/  PRMT R10, RZ, 0x7610, R10 ;  /* 0x00007610ff0a7816 */ /* 0x000fe4000000000a */
[----:B------:R-:W-:Y:S02]  /*191d0*/  LOP3.LUT R201, R201, 0xffff, RZ, 0xc0, !PT ;  /* 0x0000ffffc9c97812 */ /* 0x000fe400078ec0ff */
[----:B------:R-:W-:Y:S02]  /*191e0*/  LOP3.LUT R3, R3, 0xffff, RZ, 0xc0, !PT ;  /* 0x0000ffff03037812 */ /* 0x000fe400078ec0ff */
[----:B------:R-:W-:Y:S02]  /*191f0*/  LOP3.LUT R200, R200, 0xffff, RZ, 0xc0, !PT ;  /* 0x0000ffffc8c87812 */ /* 0x000fe400078ec0ff */
[----:B------:R-:W-:-:S02]  /*19200*/  LOP3.LUT R199, R199, 0xffff, RZ, 0xc0, !PT ;  /* 0x0000ffffc7c77812 */ /* 0x000fc400078ec0ff */
[----:B------:R-:W-:Y:S01]  /*19210*/  LOP3.LUT R198, R198, 0xffff, RZ, 0xc0, !PT ;  /* 0x0000ffffc6c67812 */ /* 0x000fe200078ec0ff */
[----:B------:R-:W1:Y:S01]  /*19220*/  S2R R153, SR_TID.X ;  /* 0x0000000000997919 */ /* 0x000e620000002100 */
[----:B------:R-:W-:Y:S02]  /*19230*/  LOP3.LUT R197, R197, 0xffff, RZ, 0xc0, !PT ;  /* 0x0000ffffc5c57812 */ /* 0x000fe400078ec0ff */
[----:B------:R-:W-:Y:S01]  /*19240*/  LOP3.LUT R196, R196, 0xffff, RZ, 0xc0, !PT ;  /* 0x0000ffffc4c47812 */ /* 0x000fe200078ec0ff */
[----:B------:R-:W2:Y:S01]  /*19250*/  LDL R127, [R1+0xfa8] ;  /* 0x000fa800017f7983 */ /* 0x000ea20000100800 */
[----:B0-----:R-:W-:-:S03]  /*19260*/  @P0 IMAD.MOV.U32 R4, RZ, RZ, R0 ;  /* 0x000000ffff040224 */ /* 0x001fc600078e0000 */
[----:B------:R-:W2:Y:S01]  /*19270*/  LDL R0, [R1+0x9a0] ;  /* 0x0009a00001007983 */ /* 0x000ea20000100800 */
[----:B------:R-:W-:-:S03]  /*19280*/  @P0 IMAD.MOV.U32 R5, RZ, RZ, R25 ;  /* 0x000000ffff050224 */ /* 0x000fc600078e0019 */
[----:B------:R-:W2:Y:S04]  /*19290*/  LDL R25, [R1+0x99c] ;  /* 0x00099c0001197983 */ /* 0x000ea80000100800 */
[----:B------:R0:W2:Y:S01]  /*192a0*/  @P0 LDG.E.U8 R16, desc[UR32][R4.64] ;  /* 0x0000002004100981 */ /* 0x0000a2000c1e1100 */
[C---:B------:R-:W-:Y:S01]  /*192b0*/  ISETP.GT.AND P0, PT, R2.reuse, 0x3a, PT ;  /* 0x0000003a0200780c */ /* 0x040fe20003f04270 */
[----:B0-----:R-:W-:Y:S02]  /*192c0*/  @P1 IMAD.MOV.U32 R4, RZ, RZ, R37 ;  /* 0x000000ffff041224 */ /* 0x001fe400078e0025 */
[----:B------:R-:W-:Y:S01]  /*192d0*/  @P1 IMAD.MOV.U32 R5, RZ, RZ, R125 ;  /* 0x000000ffff051224 */ /* 0x000fe200078e007d */
[----:B------:R-:W-:Y:S01]  /*192e0*/  PRMT R201, R201, 0x3340, R3 ;  /* 0x00003340c9c97816 */ /* 0x000fe20000000003 */
[----:B------:R-:W2:Y:S04]  /*192f0*/  LDL R125, [R1+0xfac] ;  /* 0x000fac00017d7983 */ /* 0x000ea80000100800 */
[----:B------:R0:W2:Y:S01]  /*19300*/  @P1 LDG.E.U8 R15, desc[UR32][R4.64] ;  /* 0x00000020040f1981 */ /* 0x0000a2000c1e1100 */
[----:B------:R-:W-:-:S02]  /*19310*/  ISETP.GT.AND P1, PT, R2, 0x3b, PT ;  /* 0x0000003b0200780c */ /* 0x000fc40003f24270 */
[----:B------:R-:W-:Y:S01]  /*19320*/  LOP3.LUT R195, R195, 0xffff, RZ, 0xc0, !PT ;  /* 0x0000ffffc3c37812 */ /* 0x000fe200078ec0ff */
[----:B------:R-:W2:Y:S01]  /*19330*/  LDL R37, [R1+0xba0] ;  /* 0x000ba00001257983 */ /* 0x000ea20000100800 */
[----:B0-----:R-:W-:Y:S02]  /*19340*/  @P0 IMAD.MOV.U32 R4, RZ, RZ, R33 ;  /* 0x000000ffff040224 */ /* 0x001fe400078e0021 */
[----:B------:R-:W-:Y:S01]  /*19350*/  @P0 IMAD.MOV.U32 R5, RZ, RZ, R34 ;  /* 0x000000ffff050224 */ /* 0x000fe200078e0022 */
[----:B------:R-:W-:Y:S01]  /*19360*/  PRMT R3, RZ, 0x7610, R3 ;  /* 0x00007610ff037816 */ /* 0x000fe20000000003 */
[----:B------:R-:W2:Y:S04]  /*19370*/  LDL R34, [R1+0xf9c] ;  /* 0x000f9c0001227983 */ /* 0x000ea80000100800 */
[----:B------:R0:W2:Y:S01]  /*19380*/  @P0 LDG.E.U8 R14, desc[UR32][R4.64] ;  /* 0x00000020040e0981 */ /* 0x0000a2000c1e1100 */
[----:B------:R-:W-:-:S02]  /*19390*/  ISETP.GT.AND P0, PT, R2, 0x3c, PT ;  /* 0x0000003c0200780c */ /* 0x000fc40003f04270 */
[----:B------:R-:W-:Y:S01]  /*193a0*/  LOP3.LUT R194, R194, 0xffff, RZ, 0xc0, !PT ;  /* 0x0000ffffc2c27812 */ /* 0x000fe200078ec0ff */
[----:B------:R-:W2:Y:S01]  /*193b0*/  LDL R33, [R1+0xf48] ;  /* 0x000f480001217983 */ /* 0x000ea20000100800 */
[----:B0-----:R-:W-:Y:S02]  /*193c0*/  @P1 IMAD.MOV.U32 R4, RZ, RZ, R31 ;  /* 0x000000ffff041224 */ /* 0x001fe400078e001f */
[----:B------:R-:W-:Y:S01]  /*193d0*/  @P1 IMAD.MOV.U32 R5, RZ, RZ, R32 ;  /* 0x000000ffff051224 */ /* 0x000fe200078e0020 */
[----:B------:R-:W-:Y:S01]  /*193e0*/  LOP3.LUT R193, R193, 0xffff, RZ, 0xc0, !PT ;  /* 0x0000ffffc1c17812 */ /* 0x000fe200078ec0ff */
        /* <DEDUP_REMOVED lines=13> */
[----:B----4-:R-:W-:Y:S02]  /*194c0*/  @P1 IMAD.MOV.U32 R4, RZ, RZ, R27 ;  /* 0x000000ffff041224 */ /* 0x010fe400078e001b */
[----:B------:R-:W-:Y:S01]  /*194d0*/  @P1 IMAD.MOV.U32 R5, RZ, RZ, R28 ;  /* 0x000000ffff051224 */ /* 0x000fe200078e001c */
[----:B------:R-:W-:Y:S01]  /*194e0*/  LOP3.LUT R189, R189, 0xffff, RZ, 0xc0, !PT ;  /* 0x0000ffffbdbd7812 */ /* 0x000fe200078ec0ff */
[----:B------:R-:W4:Y:S04]  /*194f0*/  LDL R28, [R1+0xf8c] ;  /* 0x000f8c00011c7983 */ /* 0x000f280000100800 */
[----:B------:R3:W4:Y:S01]  /*19500*/  @P1 LDG.E.U8 R11, desc[UR32][R4.64] ;  /* 0x00000020040b1981 */ /* 0x000722000c1e1100 */
[----:B------:R-:W-:-:S02]  /*19510*/  LOP3.LUT R7, R7, 0xffff, RZ, 0xc0, !PT ;  /* 0x0000ffff07077812 */ /* 0x000fc400078ec0ff */
[----:B------:R-:W-:Y:S01]  /*19520*/  LOP3.LUT R6, R6, 0xffff, RZ, 0xc0, !PT ;  /* 0x0000ffff06067812 */ /* 0x000fe200078ec0ff */
[----:B------:R-:W4:Y:S01]  /*19530*/  LDL R27, [R1+0xf68] ;  /* 0x000f6800011b7983 */ /* 0x000f220000100800 */
[----:B---3--:R-:W-:-:S03]  /*19540*/  @P0 IMAD.MOV.U32 R4, RZ, RZ, R24 ;  /* 0x000000ffff040224 */ /* 0x008fc600078e0018 */
[----:B------:R-:W3:Y:S01]  /*19550*/  LDL R24, [R1+0xfb0] ;  /* 0x000fb00001187983 */ /* 0x000ee20000100800 */
[----:B--2---:R-:W-:Y:S01]  /*19560*/  @P0 IMAD.MOV.U32 R5, RZ, RZ, R26 ;  /* 0x000000ffff050224 */ /* 0x004fe200078e001a */
[----:B------:R-:W-:Y:S02]  /*19570*/  PRMT R197, R198, 0x3340, R197 ;  /* 0x00003340c6c57816 */ /* 0x000fe400000000c5 */
[----:B------:R-:W2:Y:S04]  /*19580*/  LDL R26, [R1+0xf6c] ;  /* 0x000f6c00011a7983 */ /* 0x000ea80000100800 */
[----:B------:R0:W2:Y:S01]  /*19590*/  @P0 LDG.E.U8 R10, desc[UR32][R4.64] ;  /* 0x00000020040a0981 */ /* 0x0000a2000c1e1100 */
[----:B------:R-:W-:Y:S02]  /*195a0*/  ISETP.GT.AND P0, PT, R2, 0x3f, PT ;  /* 0x0000003f0200780c */ /* 0x000fe40003f04270 */
[----:B------:R-:W-:-:S02]  /*195b0*/  PRMT R193, R194, 0x3340, R193 ;  /* 0x00003340c2c17816 */ /* 0x000fc400000000c1 */
[----:B------:R-:W-:Y:S02]  /*195c0*/  PRMT R191, R192, 0x3340, R191 ;  /* 0x00003340c0bf7816 */ /* 0x000fe400000000bf */
[----:B------:R-:W-:Y:S02]  /*195d0*/  PRMT R189, R190, 0x3340, R189 ;  /* 0x00003340bebd7816 */ /* 0x000fe400000000bd */
[----:B------:R-:W-:Y:S02]  /*195e0*/  PRMT R7, R7, 0x3340, R6 ;  /* 0x0000334007077816 */ /* 0x000fe40000000006 */
[----:B------:R-:W-:Y:S02]  /*195f0*/  PRMT R6, R193, 0x5410, R191 ;  /* 0x00005410c1067816 */ /* 0x000fe400000000bf */
[----:B------:R-:W-:Y:S01]  /*19600*/  PRMT R7, R189, 0x5410, R7 ;  /* 0x00005410bd077816 */ /* 0x000fe20000000007 */
[----:B0-----:R-:W-:Y:S02]  /*19610*/  @P0 IMAD.MOV.U32 R4, RZ, RZ, R0 ;  /* 0x000000ffff040224 */ /* 0x001fe400078e0000 */
[----:B------:R-:W4:Y:S01]  /*19620*/  LDL R0, [R1+0xfc0] ;  /* 0x000fc00001007983 */ /* 0x000f220000100800 */
[----:B------:R-:W-:Y:S01]  /*19630*/  @P0 IMAD.MOV.U32 R5, RZ, RZ, R25 ;  /* 0x000000ffff050224 */ /* 0x000fe200078e0019 */
[----:B------:R-:W-:-:S02]  /*19640*/  LOP3.LUT R188, R188, 0xffff, RZ, 0xc0, !PT ;  /* 0x0000ffffbcbc7812 */ /* 0x000fc400078ec0ff */
[----:B------:R-:W2:Y:S04]  /*19650*/  LDL R25, [R1+0xf4c] ;  /* 0x000f4c0001197983 */ /* 0x000ea80000100800 */
[----:B------:R0:W2:Y:S02]  /*19660*/  @P0 LDG.E.U8 R3, desc[UR32][R4.64] ;  /* 0x0000002004030981 */ /* 0x0000a4000c1e1100 */
[----:B0-----:R-:W-:Y:S02]  /*19670*/  PRMT R4, R200, 0x3340, R199 ;  /* 0x00003340c8047816 */ /* 0x001fe400000000c7 */
[----:B------:R-:W-:Y:S02]  /*19680*/  PRMT R5, R196, 0x3340, R195 ;  /* 0x00003340c4057816 */ /* 0x000fe400000000c3 */
[----:B------:R-:W-:-:S02]  /*19690*/  PRMT R4, R201, 0x5410, R4 ;  /* 0x00005410c9047816 */ /* 0x000fc40000000004 */
[----:B------:R-:W-:Y:S01]  /*196a0*/  PRMT R5, R197, 0x5410, R5 ;  /* 0x00005410c5057816 */ /* 0x000fe20000000005 */
[----:B------:R-:W-:Y:S06]  /*196b0*/  BAR.SYNC.DEFER_BLOCKING 0x0 ;  /* 0x0000000000007b1d */ /* 0x000fec0000010000 */
[----:B---3--:R0:W-:Y:S04]  /*196c0*/  STS.128 [R24+UR4+0x8000], R4 ;  /* 0x0080000418007988 */ /* 0x0081e80008000c04 */
[----:B0-----:R-:W3:Y:S01]  /*196d0*/  LDL R24, [R1+0xfbc] ;  /* 0x000fbc0001187983 */ /* 0x001ee20000100800 */
[----:B------:R-:W-:-:S02]  /*196e0*/  LOP3.LUT R187, R187, 0xffff, RZ, 0xc0, !PT ;  /* 0x0000ffffbbbb7812 */ /* 0x000fc400078ec0ff */
[----:B------:R-:W-:Y:S02]  /*196f0*/  LOP3.LUT R186, R186, 0xffff, RZ, 0xc0, !PT ;  /* 0x0000ffffbaba7812 */ /* 0x000fe400078ec0ff */
[----:B------:R-:W-:Y:S02]  /*19700*/  LOP3.LUT R185, R185, 0xffff, RZ, 0xc0, !PT ;  /* 0x0000ffffb9b97812 */ /* 0x000fe400078ec0ff */
[----:B------:R-:W-:Y:S02]  /*19710*/  LOP3.LUT R184, R184, 0xffff, RZ, 0xc0, !PT ;  /* 0x0000ffffb8b87812 */ /* 0x000fe400078ec0ff */
[----:B------:R-:W-:Y:S02]  /*19720*/  LOP3.LUT R183, R183, 0xffff, RZ, 0xc0, !PT ;  /* 0x0000ffffb7b77812 */ /* 0x000fe400078ec0ff */
[----:B------:R-:W-:Y:S02]  /*19730*/  LOP3.LUT R182, R182, 0xffff, RZ, 0xc0, !PT ;  /* 0x0000ffffb6b67812 */ /* 0x000fe400078ec0ff */
        /* <DEDUP_REMOVED lines=9> */
[----:B------:R-:W-:Y:S02]  /*197d0*/  PRMT R187, R188, 0x3340, R187 ;  /* 0x00003340bcbb7816 */ /* 0x000fe400000000bb */
[----:B------:R-:W-:Y:S02]  /*197e0*/  PRMT R4, R186, 0x3340, R185 ;  /* 0x00003340ba047816 */ /* 0x000fe400000000b9 */
[----:B------:R-:W-:Y:S02]  /*197f0*/  PRMT R183, R184, 0x3340, R183 ;  /* 0x00003340b8b77816 */ /* 0x000fe400000000b7 */
[----:B------:R-:W-:-:S02]  /*19800*/  PRMT R5, R182, 0x3340, R181 ;  /* 0x00003340b6057816 */ /* 0x000fc400000000b5 */
[----:B------:R-:W-:Y:S02]  /*19810*/  PRMT R179, R180, 0x3340, R179 ;  /* 0x00003340b4b37816 */ /* 0x000fe400000000b3 */
[----:B------:R-:W-:Y:S02]  /*19820*/  PRMT R6, R178, 0x3340, R177 ;  /* 0x00003340b2067816 */ /* 0x000fe400000000b1 */
[----:B------:R-:W-:Y:S02]  /*19830*/  PRMT R175, R176, 0x3340, R175 ;  /* 0x00003340b0af7816 */ /* 0x000fe400000000af */
[----:B------:R-:W-:Y:S02]  /*19840*/  PRMT R7, R174, 0x3340, R172 ;  /* 0x00003340ae077816 */ /* 0x000fe400000000ac */
[----:B------:R-:W-:Y:S02]  /*19850*/  PRMT R4, R187, 0x5410, R4 ;  /* 0x00005410bb047816 */ /* 0x000fe40000000004 */
[----:B------:R-:W-:-:S02]  /*19860*/  PRMT R5, R183, 0x5410, R5 ;  /* 0x00005410b7057816 */ /* 0x000fc40000000005 */
[----:B------:R-:W-:Y:S02]  /*19870*/  PRMT R6, R179, 0x5410, R6 ;  /* 0x00005410b3067816 */ /* 0x000fe40000000006 */
[----:B------:R-:W-:-:S05]  /*19880*/  PRMT R7, R175, 0x5410, R7 ;  /* 0x00005410af077816 */ /* 0x000fca0000000007 */
[----:B----4-:R1:W-:Y:S02]  /*19890*/  STS.128 [R0+UR4+0x8000], R4 ;  /* 0x0080000400007988 */ /* 0x0103e40008000c04 */
[----:B-1----:R-:W-:-:S04]  /*198a0*/  LOP3.LUT R0, R153, 0x3f, RZ, 0xc0, !PT ;  /* 0x0000003f99007812 */ /* 0x002fc800078ec0ff */
[----:B------:R-:W-:Y:S02]  /*198b0*/  ISETP.GE.AND P0, PT, R0, R2, PT ;  /* 0x000000020000720c */ /* 0x000fe40003f06270 */
[----:B------:R-:W4:Y:S01]  /*198c0*/  LDL R0, [R1+0xfb8] ;  /* 0x000fb80001007983 */ /* 0x000f220000100800 */
        /* <DEDUP_REMOVED lines=27> */
[----:B------:R-:W-:-:S05]  /*19a80*/  PRMT R7, R159, 0x5410, R7 ;  /* 0x000054109f077816 */ /* 0x000fca0000000007 */
[----:B---3--:R0:W-:Y:S04]  /*19a90*/  STS.128 [R24+UR4+0x8000], R4 ;  /* 0x0080000418007988 */ /* 0x0081e80008000c04 */
[----:B0-----:R-:W3:Y:S01]  /*19aa0*/  LDL R24, [R1+0xf2c] ;  /* 0x000f2c0001187983 */ /* 0x001ee20000100800 */
[----:B------:R-:W-:Y:S02]  /*19ab0*/  LOP3.LUT R20, R20, 0xffff, RZ, 0xc0, !PT ;  /* 0x0000ffff14147812 */ /* 0x000fe400078ec0ff */
[----:B------:R-:W-:Y:S02]  /*19ac0*/  LOP3.LUT R19, R19, 0xffff, RZ, 0xc0, !PT ;  /* 0x0000ffff13137812 */ /* 0x000fe400078ec0ff */
[----:B------:R-:W-:Y:S02]  /*19ad0*/  LOP3.LUT R18, R18, 0xffff, RZ, 0xc0, !PT ;  /* 0x0000ffff12127812 */ /* 0x000fe400078ec0ff */
[----:B------:R-:W-:-:S02]  /*19ae0*/  LOP3.LUT R17, R17, 0xffff, RZ, 0xc0, !PT ;  /* 0x0000ffff11117812 */ /* 0x000fc400078ec0ff */
[----:B------:R-:W-:Y:S02]  /*19af0*/  LOP3.LUT R12, R12, 0xffff, RZ, 0xc0, !PT ;  /* 0x0000ffff0c0c7812 */ /* 0x000fe400078ec0ff */
[----:B------:R-:W-:Y:S02]  /*19b00*/  LOP3.LUT R11, R11, 0xffff, RZ, 0xc0, !PT ;  /* 0x0000ffff0b0b7812 */ /* 0x000fe400078ec0ff */
[----:B--2---:R-:W-:Y:S02]  /*19b10*/  LOP3.LUT R10, R10, 0xffff, RZ, 0xc0, !PT ;  /* 0x0000ffff0a0a7812 */ /* 0x004fe400078ec0ff */
        /* <DEDUP_REMOVED lines=8> */
[----:B------:R-:W-:Y:S01]  /*19ba0*/  LOP3.LUT R13, R13, 0xffff, RZ, 0xc0, !PT ;  /* 0x0000ffff0d0d7812 */ /* 0x000fe200078ec0ff */
[----:B------:R-:W-:Y:S01]  /*19bb0*/  @!P0 IMAD.MOV.U32 R2, RZ, RZ, R125 ;  /* 0x000000ffff028224 */ /* 0x000fe200078e007d */
[----:B------:R-:W-:Y:S01]  /*19bc0*/  PRMT R19, R20, 0x3340, R19 ;  /* 0x0000334014137816 */ /* 0x000fe20000000013 */
[----:B------:R-:W2:Y:S01]  /*19bd0*/  LDL.LU R126, [R1+0xd88] ;  /* 0x000d8800017e7983 */ /* 0x000ea20000300800 */
[----:B------:R-:W-:-:S02]  /*19be0*/  PRMT R5, R18, 0x3340, R17 ;  /* 0x0000334012057816 */ /* 0x000fc40000000011 */
[----:B------:R-:W-:Y:S01]  /*19bf0*/  PRMT R7, R12, 0x3340, R11 ;  /* 0x000033400c077816 */ /* 0x000fe2000000000b */
[----:B------:R-:W2:Y:S01]  /*19c00*/  LDL.LU R131, [R1+0xd4c] ;  /* 0x000d4c0001837983 */ /* 0x000ea20000300800 */
[----:B------:R-:W-:Y:S02]  /*19c10*/  PRMT R3, R10, 0x3340, R3 ;  /* 0x000033400a037816 */ /* 0x000fe40000000003 */
[----:B------:R-:W-:Y:S01]  /*19c20*/  PRMT R5, R19, 0x5410, R5 ;  /* 0x0000541013057816 */ /* 0x000fe20000000005 */
[----:B------:R-:W2:Y:S01]  /*19c30*/  LDL.LU R134, [R1+0xd68] ;  /* 0x000d680001867983 */ /* 0x000ea20000300800 */
[----:B------:R-:W-:Y:S01]  /*19c40*/  PRMT R7, R7, 0x5410, R3 ;  /* 0x0000541007077816 */ /* 0x000fe20000000003 */
[----:B------:R-:W-:Y:S01]  /*19c50*/  @!P0 IMAD.MOV.U32 R3, RZ, RZ, R127 ;  /* 0x000000ffff038224 */ /* 0x000fe200078e007f */
[----:B------:R-:W-:Y:S01]  /*19c60*/  PRMT R19, RZ, 0x7610, R19 ;  /* 0x00007610ff137816 */ /* 0x000fe20000000013 */
[----:B------:R-:W2:Y:S01]  /*19c70*/  LDL.LU R139, [R1+0xd2c] ;  /* 0x000d2c00018b7983 */ /* 0x000ea20000300800 */
[----:B------:R-:W-:-:S02]  /*19c80*/  PRMT R23, R157, 0x3340, R23 ;  /* 0x000033409d177816 */ /* 0x000fc40000000017 */
[----:B------:R-:W-:Y:S01]  /*19c90*/  PRMT R4, R22, 0x3340, R21 ;  /* 0x0000334016047816 */ /* 0x000fe20000000015 */
[----:B------:R-:W2:Y:S01]  /*19ca0*/  LDL.LU R142, [R1+0xd48] ;  /* 0x000d4800018e7983 */ /* 0x000ea20000300800 */
[----:B------:R-:W-:Y:S02]  /*19cb0*/  PRMT R15, R16, 0x3340, R15 ;  /* 0x00003340100f7816 */ /* 0x000fe4000000000f */
[----:B------:R-:W-:Y:S01]  /*19cc0*/  PRMT R6, R14, 0x3340, R13 ;  /* 0x000033400e067816 */ /* 0x000fe2000000000d */
[----:B------:R0:W2:Y:S01]  /*19cd0*/  @!P0 LDG.E.U8 R19, desc[UR32][R2.64] ;  /* 0x0000002002138981 */ /* 0x0000a2000c1e1100 */
[----:B------:R-:W-:Y:S02]  /*19ce0*/  PRMT R18, RZ, 0x7610, R18 ;  /* 0x00007610ff127816 */ /* 0x000fe40000000012 */
[----:B------:R-:W-:Y:S01]  /*19cf0*/  PRMT R4, R23, 0x5410, R4 ;  /* 0x0000541017047816 */ /* 0x000fe20000000004 */
[----:B------:R-:W2:Y:S01]  /*19d00*/  LDL.LU R147, [R1+0xd0c] ;  /* 0x000d0c0001937983 */ /* 0x000ea20000300800 */
[----:B------:R-:W-:-:S02]  /*19d10*/  PRMT R6, R15, 0x5410, R6 ;  /* 0x000054100f067816 */ /* 0x000fc40000000006 */
[----:B------:R-:W-:Y:S01]  /*19d20*/  PRMT R17, RZ, 0x7610, R17 ;  /* 0x00007610ff117816 */ /* 0x000fe20000000011 */
[----:B------:R-:W2:Y:S01]  /*19d30*/  LDL.LU R150, [R1+0xd28] ;  /* 0x000d280001967983 */ /* 0x000ea20000300800 */
[----:B0-----:R-:W-:Y:S02]  /*19d40*/  @!P0 IMAD.MOV.U32 R2, RZ, RZ, R34 ;  /* 0x000000ffff028224 */ /* 0x001fe400078e0022 */
[----:B------:R-:W-:-:S05]  /*19d50*/  @!P0 IMAD.MOV.U32 R3, RZ, RZ, R37 ;  /* 0x000000ffff038224 */ /* 0x000fca00078e0025 */
[----:B------:R0:W2:Y:S01]  /*19d60*/  @!P0 LDG.E.U8 R18, desc[UR32][R2.64] ;  /* 0x0000002002128981 */ /* 0x0000a2000c1e1100 */
[----:B------:R-:W-:-:S03]  /*19d70*/  PRMT R16, RZ, 0x7610, R16 ;  /* 0x00007610ff107816 */ /* 0x000fc60000000010 */
[----:B----4-:R1:W-:Y:S01]  /*19d80*/  STS.128 [R0+UR4+0x8000], R4 ;  /* 0x0080000400007988 */ /* 0x0103e20008000c04 */
[----:B0-----:R-:W-:Y:S02]  /*19d90*/  @!P0 IMAD.MOV.U32 R2, RZ, RZ, R28 ;  /* 0x000000ffff028224 */ /* 0x001fe400078e001c */
[----:B------:R-:W-:-:S05]  /*19da0*/  @!P0 IMAD.MOV.U32 R3, RZ, RZ, R29 ;  /* 0x000000ffff038224 */ /* 0x000fca00078e001d */
[----:B------:R0:W4:Y:S04]  /*19db0*/  @!P0 LDG.E.U8 R17, desc[UR32][R2.64] ;  /* 0x0000002002118981 */ /* 0x000128000c1e1100 */
[----:B-1----:R-:W4:Y:S04]  /*19dc0*/  LDL.LU R0, [R1+0x6c8] ;  /* 0x0006c80001007983 */ /* 0x002f280000300800 */
[----:B------:R-:W2:Y:S04]  /*19dd0*/  LDL R29, [R1+0xee8] ;  /* 0x000ee800011d7983 */ /* 0x000ea80000100800 */
[----:B------:R-:W4:Y:S01]  /*19de0*/  LDL R28, [R1+0xeec] ;  /* 0x000eec00011c7983 */ /* 0x000f220000100800 */
[----:B0-----:R-:W-:-:S02]  /*19df0*/  @!P0 IMAD.MOV.U32 R2, RZ, RZ, R26 ;  /* 0x000000ffff028224 */ /* 0x001fc400078e001a */
[----:B------:R-:W-:Y:S01]  /*19e00*/  @!P0 IMAD.MOV.U32 R3, RZ, RZ, R27 ;  /* 0x000000ffff038224 */ /* 0x000fe200078e001b */
[----:B------:R-:W4:Y:S04]  /*19e10*/  LDL R26, [R1+0xecc] ;  /* 0x000ecc00011a7983 */ /* 0x000f280000100800 */
[----:B------:R-:W4:Y:S04]  /*19e20*/  LDL R27, [R1+0xec8] ;  /* 0x000ec800011b7983 */ /* 0x000f280000100800 */
[----:B------:R0:W4:Y:S04]  /*19e30*/  @!P0 LDG.E.U8 R16, desc[UR32][R2.64] ;  /* 0x0000002002108981 */ /* 0x000128000c1e1100 */
[----:B------:R-:W4:Y:S01]  /*19e40*/  LDL R132, [R1+0xea8] ;  /* 0x000ea80001847983 */ /* 0x000f220000100800 */
[----:B------:R-:W-:-:S03]  /*19e50*/  PRMT R15, RZ, 0x7610, R15 ;  /* 0x00007610ff0f7816 */ /* 0x000fc6000000000f */
[----:B------:R-:W4:Y:S01]  /*19e60*/  LDL R130, [R1+0xe88] ;  /* 0x000e880001827983 */ /* 0x000f220000100800 */
[----:B0-----:R-:W-:-:S03]  /*19e70*/  @!P0 IMAD.MOV.U32 R2, RZ, RZ, R25 ;  /* 0x000000ffff028224 */ /* 0x001fc600078e0019 */
[----:B------:R-:W4:Y:S01]  /*19e80*/  LDL R25, [R1+0xeac] ;  /* 0x000eac0001197983 */ /* 0x000f220000100800 */
[----:B------:R-:W-:-:S03]  /*19e90*/  @!P0 IMAD.MOV.U32 R3, RZ, RZ, R33 ;  /* 0x000000ffff038224 */ /* 0x000fc600078e0021 */
[----:B------:R-:W4:Y:S04]  /*19ea0*/  LDL R129, [R1+0xe8c] ;  /* 0x000e8c0001817983 */ /* 0x000f280000100800 */
[----:B------:R3:W4:Y:S04]  /*19eb0*/  @!P0 LDG.E.U8 R15, desc[UR32][R2.64] ;  /* 0x00000020020f8981 */ /* 0x000728000c1e1100 */
[----:B------:R-:W4:Y:S04]  /*19ec0*/  LDL R128, [R1+0xe68] ;  /* 0x000e680001807983 */ /* 0x000f280000100800 */
[----:B------:R-:W4:Y:S04]  /*19ed0*/  LDL R127, [R1+0xe48] ;  /* 0x000e4800017f7983 */ /* 0x000f280000100800 */
[----:B------:R-:W4:Y:S04]  /*19ee0*/  LDL R125, [R1+0xe4c] ;  /* 0x000e4c00017d7983 */ /* 0x000f280000100800 */
[----:B------:R-:W4:Y:S04]  /*19ef0*/  LDL R37, [R1+0xe28] ;  /* 0x000e280001257983 */ /* 0x000f280000100800 */
[----:B------:R-:W4:Y:S01]  /*19f00*/  LDL R34, [R1+0xe2c] ;  /* 0x000e2c0001227983 */ /* 0x000f220000100800 */
[----:B------:R-:W-:-:S03]  /*19f10*/  PRMT R14, RZ, 0x7610, R14 ;  /* 0x00007610ff0e7816 */ /* 0x000fc6000000000e */
[----:B------:R-:W4:Y:S01]  /*19f20*/  LDL R33, [R1+0xe08] ;  /* 0x000e080001217983 */ /* 0x000f220000100800 */
[----:B---3--:R-:W-:-:S03]  /*19f30*/  @!P0 IMAD.MOV.U32 R2, RZ, RZ, R24 ;  /* 0x000000ffff028224 */ /* 0x008fc600078e0018 */
[----:B------:R-:W3:Y:S01]  /*19f40*/  LDL R24, [R1+0xe6c] ;  /* 0x000e6c0001187983 */ /* 0x000ee20000100800 */
[----:B------:R-:W-:-:S03]  /*19f50*/  @!P0 IMAD.MOV.U32 R3, RZ, RZ, R32 ;  /* 0x000000ffff038224 */ /* 0x000fc600078e0020 */
[----:B------:R-:W3:Y:S04]  /*19f60*/  LDL R32, [R1+0xe0c] ;  /* 0x000e0c0001207983 */ /* 0x000ee80000100800 */
[----:B------:R0:W3:Y:S01]  /*19f70*/  @!P0 LDG.E.U8 R14, desc[UR32][R2.64] ;  /* 0x00000020020e8981 */ /* 0x0000e2000c1e1100 */
[----:B------:R-:W-:Y:S01]  /*19f80*/  PRMT R13, RZ, 0x7610, R13 ;  /* 0x00007610ff0d7816 */ /* 0x000fe2000000000d */
[----:B0-----:R-:W-:Y:S02]  /*19f90*/  @!P0 IMAD.MOV.U32 R3, RZ, RZ, R31 ;  /* 0x000000ffff038224 */ /* 0x001fe400078e001f */
[----:B------:R-:W3:Y:S01]  /*19fa0*/  LDL R31, [R1+0xde8] ;  /* 0x000de800011f7983 */ /* 0x000ee20000100800 */
[----:B------:R-:W-:Y:S01]  /*19fb0*/  @!P0 IMAD.MOV.U32 R2, RZ, RZ, R30 ;  /* 0x000000ffff028224 */ /* 0x000fe200078e001e */
[----:B------:R-:W-:-:S02]  /*19fc0*/  PRMT R12, RZ, 0x7610, R12 ;  /* 0x00007610ff0c7816 */ /* 0x000fc4000000000c */
[----:B------:R-:W3:Y:S04]  /*19fd0*/  LDL R30, [R1+0xdec] ;  /* 0x000dec00011e7983 */ /* 0x000ee80000100800 */
[----:B------:R2:W3:Y:S01]  /*19fe0*/  @!P0 LDG.E.U8 R13, desc[UR32][R2.64] ;  /* 0x00000020020d8981 */ /* 0x0004e2000c1e1100 */
[----:B------:R-:W-:Y:S02]  /*19ff0*/  PRMT R11, RZ, 0x7610, R11 ;  /* 0x00007610ff0b7816 */ /* 0x000fe4000000000b */
[----:B------:R-:W-:Y:S02]  /*1a000*/  PRMT R10, RZ, 0x7610, R10 ;  /* 0x00007610ff0a7816 */ /* 0x000fe4000000000a */
[----:B------:R-:W-:Y:S01]  /*1a010*/  PRMT R7, RZ, 0x7610, R7 ;  /* 0x00007610ff077816 */ /* 0x000fe20000000007 */
[----:B--2---:R-:W-:-:S02]  /*1a020*/  @!P0 IMAD.MOV.U32 R3, RZ, RZ, R29 ;  /* 0x000000ffff038224 */ /* 0x004fc400078e001d */
[----:B------:R-:W2:Y:S01]  /*1a030*/  LDL R29, [R1+0xdc8] ;  /* 0x000dc800011d7983 */ /* 0x000ea20000100800 */
[----:B----4-:R-:W-:-:S03]  /*1a040*/  @!P0 IMAD.MOV.U32 R2, RZ, RZ, R28 ;  /* 0x000000ffff028224 */ /* 0x010fc600078e001c */
[----:B------:R-:W4:Y:S04]  /*1a050*/  LDL R28, [R1+0xdcc] ;  /* 0x000dcc00011c7983 */ /* 0x000f280000100800 */
[----:B------:R0:W4:Y:S02]  /*1a060*/  @!P0 LDG.E.U8 R12, desc[UR32][R2.64] ;  /* 0x00000020020c8981 */ /* 0x000124000c1e1100 */
[----:B0-----:R-:W-:Y:S02]  /*1a070*/  @!P0 IMAD.MOV.U32 R2, RZ, RZ, R26 ;  /* 0x000000ffff028224 */ /* 0x001fe400078e001a */
[----:B------:R-:W-:Y:S01]  /*1a080*/  @!P0 IMAD.MOV.U32 R3, RZ, RZ, R27 ;  /* 0x000000ffff038224 */ /* 0x000fe200078e001b */
[----:B------:R-:W4:Y:S04]  /*1a090*/  LDL R26, [R1+0xdac] ;  /* 0x000dac00011a7983 */ /* 0x000f280000100800 */
[----:B------:R0:W4:Y:S04]  /*1a0a0*/  @!P0 LDG.E.U8 R11, desc[UR32][R2.64] ;  /* 0x00000020020b8981 */ /* 0x000128000c1e1100 */
[----:B------:R-:W4:Y:S01]  /*1a0b0*/  LDL R27, [R1+0xda8] ;  /* 0x000da800011b7983 */ /* 0x000f220000100800 */
[----:B0-----:R-:W-:-:S02]  /*1a0c0*/  @!P0 IMAD.MOV.U32 R2, RZ, RZ, R25 ;  /* 0x000000ffff028224 */ /* 0x001fc400078e0019 */
[----:B------:R-:W-:Y:S01]  /*1a0d0*/  @!P0 IMAD.MOV.U32 R3, RZ, RZ, R132 ;  /* 0x000000ffff038224 */ /* 0x000fe200078e0084 */
[----:B------:R-:W4:Y:S04]  /*1a0e0*/  LDL R25, [R1+0xd8c] ;  /* 0x000d8c0001197983 */ /* 0x000f280000100800 */
[----:B------:R0:W4:Y:S02]  /*1a0f0*/  @!P0 LDG.E.U8 R10, desc[UR32][R2.64] ;  /* 0x00000020020a8981 */ /* 0x000124000c1e1100 */
[----:B0-----:R-:W-:Y:S02]  /*1a100*/  @!P0 IMAD.MOV.U32 R2, RZ, RZ, R129 ;  /* 0x000000ffff028224 */ /* 0x001fe400078e0081 */
[----:B------:R-:W-:Y:S01]  /*1a110*/  @!P0 IMAD.MOV.U32 R3, RZ, RZ, R130 ;  /* 0x000000ffff038224 */ /* 0x000fe200078e0082 */
[----:B------:R-:W-:Y:S01]  /*1a120*/  PRMT R6, RZ, 0x7610, R6 ;  /* 0x00007610ff067816 */ /* 0x000fe20000000006 */
[----:B------:R-:W4:Y:S04]  /*1a130*/  LDL R129, [R1+0x930] ;  /* 0x0009300001817983 */ /* 0x000f280000100800 */
[----:B------:R3:W4:Y:S02]  /*1a140*/  @!P0 LDG.E.U8 R7, desc[UR32][R2.64] ;  /* 0x0000002002078981 */ /* 0x000724000c1e1100 */
[----:B---3--:R-:W-:-:S02]  /*1a150*/  @!P0 IMAD.MOV.U32 R2, RZ, RZ, R24 ;  /* 0x000000ffff028224 */ /* 0x008fc400078e0018 */
[----:B------:R-:W3:Y:S01]  /*1a160*/  LDL R24, [R1+0xd6c] ;  /* 0x000d6c0001187983 */ /* 0x000ee20000100800 */
[----:B------:R-:W-:Y:S01]  /*1a170*/  @!P0 IMAD.MOV.U32 R3, RZ, RZ, R128 ;  /* 0x000000ffff038224 */ /* 0x000fe200078e0080 */
[----:B------:R-:W-:Y:S02]  /*1a180*/  PRMT R5, RZ, 0x7610, R5 ;  /* 0x00007610ff057816 */ /* 0x000fe40000000005 */
[----:B------:R-:W-:Y:S01]  /*1a190*/  PRMT R4, RZ, 0x7610, R4 ;  /* 0x00007610ff047816 */ /* 0x000fe20000000004 */
[----:B------:R-:W3:Y:S04]  /*1a1a0*/  LDL R128, [R1+0x934] ;  /* 0x0009340001807983 */ /* 0x000ee80000100800 */
[----:B------:R0:W3:Y:S02]  /*1a1b0*/  @!P0 LDG.E.U8 R6, desc[UR32][R2.64] ;  /* 0x0000002002068981 */ /* 0x0000e4000c1e1100 */
[----:B0-----:R-:W-:-:S02]  /*1a1c0*/  @!P0 IMAD.MOV.U32 R2, RZ, RZ, R125 ;  /* 0x000000ffff028224 */ /* 0x001fc400078e007d */
[----:B------:R-:W-:Y:S01]  /*1a1d0*/  @!P0 IMAD.MOV.U32 R3, RZ, RZ, R127 ;  /* 0x000000ffff038224 */ /* 0x000fe200078e007f */
[----:B------:R-:W-:Y:S01]  /*1a1e0*/  PRMT R20, RZ, 0x7610, R20 ;  /* 0x00007610ff147816 */ /* 0x000fe20000000014 */
[----:B------:R-:W3:Y:S04]  /*1a1f0*/  LDL R127, [R1+0xc88] ;  /* 0x000c8800017f7983 */ /* 0x000ee80000100800 */
[----:B------:R0:W3:Y:S01]  /*1a200*/  @!P0 LDG.E.U8 R5, desc[UR32][R2.64] ;  /* 0x0000002002058981 */ /* 0x0000e2000c1e1100 */
[----:B------:R-:W-:Y:S02]  /*1a210*/  PRMT R21, RZ, 0x7610, R21 ;  /* 0x00007610ff157816 */ /* 0x000fe40000000015 */
[----:B------:R-:W-:Y:S01]  /*1a220*/  PRMT R23, RZ, 0x7610, R23 ;  /* 0x00007610ff177816 */ /* 0x000fe20000000017 */
[----:B------:R-:W3:Y:S01]  /*1a230*/  LDL R125, [R1+0xc8c] ;  /* 0x000c8c00017d7983 */ /* 0x000ee20000100800 */
[----:B0-----:R-:W-:-:S02]  /*1a240*/  @!P0 IMAD.MOV.U32 R2, RZ, RZ, R34 ;  /* 0x000000ffff028224 */ /* 0x001fc400078e0022 */
[----:B------:R-:W-:Y:S01]  /*1a250*/  @!P0 IMAD.MOV.U32 R3, RZ, RZ, R37 ;  /* 0x000000ffff038224 */ /* 0x000fe200078e0025 */
[----:B------:R-:W3:Y:S04]  /*1a260*/  LDL R34, [R1+0xcec] ;  /* 0x000cec0001227983 */ /* 0x000ee80000100800 */
[----:B------:R0:W3:Y:S04]  /*1a270*/  @!P0 LDG.E.U8 R4, desc[UR32][R2.64] ;  /* 0x0000002002048981 */ /* 0x0000e8000c1e1100 */
[----:B------:R-:W3:Y:S01]  /*1a280*/  LDL R37, [R1+0xce8] ;  /* 0x000ce80001257983 */ /* 0x000ee20000100800 */
        /* <DEDUP_REMOVED lines=8> */
[----:B0-----:R-:W-:-:S03]  /*1a310*/  @!P0 IMAD.MOV.U32 R3, RZ, RZ, R31 ;  /* 0x000000ffff038224 */ /* 0x001fc600078e001f */
[----:B------:R-:W3:Y:S01]  /*1a320*/  LDL R31, [R1+0xd08] ;  /* 0x000d0800011f7983 */ /* 0x000ee20000100800 */
[----:B------:R-:W-:-:S03]  /*1a330*/  @!P0 IMAD.MOV.U32 R2, RZ, RZ, R30 ;  /* 0x000000ffff028224 */ /* 0x000fc600078e001e */
[----:B------:R-:W3:Y:S04]  /*1a340*/  LDL R30, [R1+0xccc] ;  /* 0x000ccc00011e7983 */ /* 0x000ee80000100800 */
[----:B------:R2:W3:Y:S02]  /*1a350*/  @!P0 LDG.E.U8 R21, desc[UR32][R2.64] ;  /* 0x0000002002158981 */ /* 0x0004e4000c1e1100 */
[----:B--2---:R-:W-:Y:S02]  /*1a360*/  @!P0 IMAD.MOV.U32 R3, RZ, RZ, R29 ;  /* 0x000000ffff038224 */ /* 0x004fe400078e001d */
[----:B------:R-:W2:Y:S01]  /*1a370*/  LDL R29, [R1+0xca8] ;  /* 0x000ca800011d7983 */ /* 0x000ea20000100800 */
[----:B----4-:R-:W-:-:S03]  /*1a380*/  @!P0 IMAD.MOV.U32 R2, RZ, RZ, R28 ;  /* 0x000000ffff028224 */ /* 0x010fc600078e001c */
[----:B------:R-:W4:Y:S04]  /*1a390*/  LDL R28, [R1+0xcac] ;  /* 0x000cac00011c7983 */ /* 0x000f280000100800 */
[----:B------:R0:W2:Y:S02]  /*1a3a0*/  @!P0 LDG.E.U8 R23, desc[UR32][R2.64] ;  /* 0x0000002002178981 */ /* 0x0000a4000c1e1100 */
[----:B0-----:R-:W-:Y:S01]  /*1a3b0*/  @!P0 IMAD.MOV.U32 R2, RZ, RZ, R26 ;  /* 0x000000ffff028224 */ /* 0x001fe200078e001a */
[----:B------:R-:W-:Y:S01]  /*1a3c0*/  PRMT R159, RZ, 0x7610, R159 ;  /* 0x00007610ff9f7816 */ /* 0x000fe2000000009f */
[----:B------:R-:W2:Y:S01]  /*1a3d0*/  LDL R26, [R1+0xc48] ;  /* 0x000c4800011a7983 */ /* 0x000ea20000100800 */
[----:B------:R-:W-:-:S03]  /*1a3e0*/  @!P0 IMAD.MOV.U32 R3, RZ, RZ, R27 ;  /* 0x000000ffff038224 */ /* 0x000fc600078e001b */
[----:B------:R-:W2:Y:S04]  /*1a3f0*/  LDL R27, [R1+0xc68] ;  /* 0x000c6800011b7983 */ /* 0x000ea80000100800 */
[----:B------:R0:W2:Y:S02]  /*1a400*/  @!P0 LDG.E.U8 R156, desc[UR32][R2.64] ;  /* 0x00000020029c8981 */ /* 0x0000a4000c1e1100 */
[----:B0-----:R-:W-:Y:S02]  /*1a410*/  @!P0 IMAD.MOV.U32 R2, RZ, RZ, R25 ;  /* 0x000000ffff028224 */ /* 0x001fe400078e0019 */
[----:B------:R-:W-:Y:S01]  /*1a420*/  @!P0 IMAD.MOV.U32 R3, RZ, RZ, R126 ;  /* 0x000000ffff038224 */ /* 0x000fe200078e007e */
[----:B------:R-:W2:Y:S04]  /*1a430*/  LDL R25, [R1+0xc4c] ;  /* 0x000c4c0001197983 */ /* 0x000ea80000100800 */
[----:B------:R3:W2:Y:S02]  /*1a440*/  @!P0 LDG.E.U8 R157, desc[UR32][R2.64] ;  /* 0x00000020029d8981 */ /* 0x0006a4000c1e1100 */
[----:B---3--:R-:W-:-:S02]  /*1a450*/  @!P0 IMAD.MOV.U32 R2, RZ, RZ, R24 ;  /* 0x000000ffff028224 */ /* 0x008fc400078e0018 */
[----:B------:R-:W3:Y:S01]  /*1a460*/  LDL R24, [R1+0xc6c] ;  /* 0x000c6c0001187983 */ /* 0x000ee20000100800 */
[----:B------:R-:W-:-:S05]  /*1a470*/  @!P0 IMAD.MOV.U32 R3, RZ, RZ, R134 ;  /* 0x000000ffff038224 */ /* 0x000fca00078e0086 */
[----:B------:R0:W3:Y:S01]  /*1a480*/  @!P0 LDG.E.U8 R158, desc[UR32][R2.64] ;  /* 0x00000020029e8981 */ /* 0x0000e2000c1e1100 */
[----:B------:R-:W-:Y:S01]  /*1a490*/  PRMT R160, RZ, 0x7610, R160 ;  /* 0x00007610ffa07816 */ /* 0x000fe200000000a0 */
[----:B0-----:R-:W-:Y:S02]  /*1a4a0*/  @!P0 IMAD.MOV.U32 R2, RZ, RZ, R131 ;  /* 0x000000ffff028224 */ /* 0x001fe400078e0083 */
[----:B------:R-:W-:-:S05]  /*1a4b0*/  @!P0 IMAD.MOV.U32 R3, RZ, RZ, R142 ;  /* 0x000000ffff038224 */ /* 0x000fca00078e008e */
[----:B------:R0:W3:Y:S02]  /*1a4c0*/  @!P0 LDG.E.U8 R159, desc[UR32][R2.64] ;  /* 0x00000020029f8981 */ /* 0x0000e4000c1e1100 */
[----:B0-----:R-:W-:Y:S02]  /*1a4d0*/  @!P0 IMAD.MOV.U32 R2, RZ, RZ, R139 ;  /* 0x000000ffff028224 */ /* 0x001fe400078e008b */
[----:B------:R-:W-:-:S05]  /*1a4e0*/  @!P0 IMAD.MOV.U32 R3, RZ, RZ, R150 ;  /* 0x000000ffff038224 */ /* 0x000fca00078e0096 */
[----:B------:R0:W3:Y:S01]  /*1a4f0*/  @!P0 LDG.E.U8 R160, desc[UR32][R2.64] ;  /* 0x0000002002a08981 */ /* 0x0000e2000c1e1100 */
[----:B------:R-:W-:Y:S02]  /*1a500*/  PRMT R162, RZ, 0x7610, R162 ;  /* 0x00007610ffa27816 */ /* 0x000fe400000000a2 */
[----:B------:R-:W-:Y:S01]  /*1a510*/  PRMT R163, RZ, 0x7610, R163 ;  /* 0x00007610ffa37816 */ /* 0x000fe200000000a3 */
[----:B0-----:R-:W-:Y:S01]  /*1a520*/  @!P0 IMAD.MOV.U32 R2, RZ, RZ, R147 ;  /* 0x000000ffff028224 */ /* 0x001fe200078e0093 */
[----:B------:R-:W-:Y:S01]  /*1a530*/  PRMT R164, RZ, 0x7610, R164 ;  /* 0x00007610ffa47816 */ /* 0x000fe200000000a4 */
[----:B------:R-:W-:Y:S02]  /*1a540*/  @!P0 IMAD.MOV.U32 R3, RZ, RZ, R31 ;  /* 0x000000ffff038224 */ /* 0x000fe400078e001f */
[----:B------:R-:W3:Y:S04]  /*1a550*/  LDL R31, [R1+0xc2c] ;  /* 0x000c2c00011f7983 */ /* 0x000ee80000100800 */
[----:B------:R0:W3:Y:S02]  /*1a560*/  @!P0 LDG.E.U8 R162, desc[UR32][R2.64] ;  /* 0x0000002002a28981 */ /* 0x0000e4000c1e1100 */
[----:B0-----:R-:W-:-:S02]  /*1a570*/  @!P0 IMAD.MOV.U32 R2, RZ, RZ, R34 ;  /* 0x000000ffff028224 */ /* 0x001fc400078e0022 */
[----:B------:R-:W-:Y:S01]  /*1a580*/  @!P0 IMAD.MOV.U32 R3, RZ, RZ, R37 ;  /* 0x000000ffff038224 */ /* 0x000fe200078e0025 */
[----:B------:R-:W3:Y:S04]  /*1a590*/  LDL R34, [R1+0xc0c] ;  /* 0x000c0c0001227983 */ /* 0x000ee80000100800 */
[----:B------:R-:W3:Y:S04]  /*1a5a0*/  LDL R37, [R1+0xc08] ;  /* 0x000c080001257983 */ /* 0x000ee80000100800 */
[----:B------:R0:W3:Y:S01]  /*1a5b0*/  @!P0 LDG.E.U8 R163, desc[UR32][R2.64] ;  /* 0x0000002002a38981 */ /* 0x0000e2000c1e1100 */
[----:B------:R-:W-:Y:S01]  /*1a5c0*/  PRMT R165, RZ, 0x7610, R165 ;  /* 0x00007610ffa57816 */ /* 0x000fe200000000a5 */
[----:B0-----:R-:W-:-:S02]  /*1a5d0*/  @!P0 IMAD.MOV.U32 R2, RZ, RZ, R30 ;  /* 0x000000ffff028224 */ /* 0x001fc400078e001e */
[----:B------:R-:W-:Y:S01]  /*1a5e0*/  @!P0 IMAD.MOV.U32 R3, RZ, RZ, R33 ;  /* 0x000000ffff038224 */ /* 0x000fe200078e0021 */
[----:B------:R-:W3:Y:S04]  /*1a5f0*/  LDL R30, [R1+0xbec] ;  /* 0x000bec00011e7983 */ /* 0x000ee80000100800 */
[----:B------:R4:W3:Y:S04]  /*1a600*/  @!P0 LDG.E.U8 R164, desc[UR32][R2.64] ;  /* 0x0000002002a48981 */ /* 0x0008e8000c1e1100 */
[----:B------:R-:W3:Y:S01]  /*1a610*/  LDL R33, [R1+0xbe8] ;  /* 0x000be80001217983 */ /* 0x000ee20000100800 */
[----:B------:R-:W-:Y:S01]  /*1a620*/  PRMT R166, RZ, 0x7610, R166 ;  /* 0x00007610ffa67816 */ /* 0x000fe200000000a6 */
[----:B----4-:R-:W-:-:S02]  /*1a630*/  @!P0 IMAD.MOV.U32 R2, RZ, RZ, R28 ;  /* 0x000000ffff028224 */ /* 0x010fc400078e001c */
[----:B--2---:R-:W-:Y:S01]  /*1a640*/  @!P0 IMAD.MOV.U32 R3, RZ, RZ, R29 ;  /* 0x000000ffff038224 */ /* 0x004fe200078e001d */
[----:B------:R-:W2:Y:S04]  /*1a650*/  LDL R28, [R1+0xbcc] ;  /* 0x000bcc00011c7983 */ /* 0x000ea80000100800 */
[----:B------:R0:W4:Y:S04]  /*1a660*/  @!P0 LDG.E.U8 R165, desc[UR32][R2.64] ;  /* 0x0000002002a58981 */ /* 0x000128000c1e1100 */
[----:B------:R-:W4:Y:S01]  /*1a670*/  LDL R29, [R1+0xbc8] ;  /* 0x000bc800011d7983 */ /* 0x000f220000100800 */
[----:B------:R-:W-:Y:S01]  /*1a680*/  PRMT R167, RZ, 0x7610, R167 ;  /* 0x00007610ffa77816 */ /* 0x000fe200000000a7 */
[----:B0-----:R-:W-:-:S02]  /*1a690*/  @!P0 IMAD.MOV.U32 R2, RZ, RZ, R125 ;  /* 0x000000ffff028224 */ /* 0x001fc400078e007d */
[----:B------:R-:W-:Y:S01]  /*1a6a0*/  @!P0 IMAD.MOV.U32 R3, RZ, RZ, R127 ;  /* 0x000000ffff038224 */ /* 0x000fe200078e007f */
[----:B------:R-:W-:Y:S01]  /*1a6b0*/  PRMT R169, RZ, 0x7610, R169 ;  /* 0x00007610ffa97816 */ /* 0x000fe200000000a9 */
[----:B------:R-:W4:Y:S04]  /*1a6c0*/  LDL R127, [R1+0x910] ;  /* 0x00091000017f7983 */ /* 0x000f280000100800 */
[----:B------:R0:W4:Y:S01]  /*1a6d0*/  @!P0 LDG.E.U8 R166, desc[UR32][R2.64] ;  /* 0x0000002002a68981 */ /* 0x000122000c1e1100 */
[----:B------:R-:W-:Y:S02]  /*1a6e0*/  PRMT R170, RZ, 0x7610, R170 ;  /* 0x00007610ffaa7816 */ /* 0x000fe400000000aa */
[----:B------:R-:W-:Y:S01]  /*1a6f0*/  PRMT R171, RZ, 0x7610, R171 ;  /* 0x00007610ffab7816 */ /* 0x000fe200000000ab */
[----:B------:R-:W4:Y:S01]  /*1a700*/  LDL R125, [R1+0x914] ;  /* 0x00091400017d7983 */ /* 0x000f220000100800 */
[----:B0-----:R-:W-:-:S03]  /*1a710*/  @!P0 IMAD.MOV.U32 R3, RZ, RZ, R27 ;  /* 0x000000ffff038224 */ /* 0x001fc600078e001b */
[----:B------:R-:W4:Y:S01]  /*1a720*/  LDL R27, [R1+0x990] ;  /* 0x00099000011b7983 */ /* 0x000f220000100800 */
[----:B---3--:R-:W-:-:S03]  /*1a730*/  @!P0 IMAD.MOV.U32 R2, RZ, RZ, R24 ;  /* 0x000000ffff028224 */ /* 0x008fc600078e0018 */
[----:B------:R-:W3:Y:S04]  /*1a740*/  LDL R24, [R1+0x994] ;  /* 0x0009940001187983 */ /* 0x000ee80000100800 */
[----:B------:R0:W3:Y:S02]  /*1a750*/  @!P0 LDG.E.U8 R167, desc[UR32][R2.64] ;  /* 0x0000002002a78981 */ /* 0x0000e4000c1e1100 */
[----:B0-----:R-:W-:Y:S02]  /*1a760*/  @!P0 IMAD.MOV.U32 R2, RZ, RZ, R25 ;  /* 0x000000ffff028224 */ /* 0x001fe400078e0019 */
[----:B------:R-:W3:Y:S01]  /*1a770*/  LDL R25, [R1+0x974] ;  /* 0x0009740001197983 */ /* 0x000ee20000100800 */
[----:B------:R-:W-:-:S03]  /*1a780*/  @!P0 IMAD.MOV.U32 R3, RZ, RZ, R26 ;  /* 0x000000ffff038224 */ /* 0x000fc600078e001a */
[----:B------:R-:W3:Y:S04]  /*1a790*/  LDL R26, [R1+0x970] ;  /* 0x00097000011a7983 */ /* 0x000ee80000100800 */
[----:B------:R0:W3:Y:S02]  /*1a7a0*/  @!P0 LDG.E.U8 R169, desc[UR32][R2.64] ;  /* 0x0000002002a98981 */ /* 0x0000e4000c1e1100 */
[----:B0-----:R-:W-:Y:S02]  /*1a7b0*/  @!P0 IMAD.MOV.U32 R3, RZ, RZ, R32 ;  /* 0x000000ffff038224 */ /* 0x001fe400078e0020 */
[----:B------:R-:W3:Y:S01]  /*1a7c0*/  LDL R32, [R1+0x950] ;  /* 0x0009500001207983 */ /* 0x000ee20000100800 */
[----:B------:R-:W-:Y:S02]  /*1a7d0*/  PRMT R172, RZ, 0x7610, R172 ;  /* 0x00007610ffac7816 */ /* 0x000fe400000000ac */
[----:B------:R-:W-:Y:S01]  /*1a7e0*/  PRMT R173, RZ, 0x7610, R173 ;  /* 0x00007610ffad7816 */ /* 0x000fe200000000ad */
[----:B------:R-:W-:-:S02]  /*1a7f0*/  @!P0 IMAD.MOV.U32 R2, RZ, RZ, R31 ;  /* 0x000000ffff028224 */ /* 0x000fc400078e001f */
        /* <DEDUP_REMOVED lines=9> */
[----:B------:R-:W-:-:S03]  /*1a890*/  @!P0 IMAD.MOV.U32 R3, RZ, RZ, R33 ;  /* 0x000000ffff038224 */ /* 0x000fc600078e0021 */
[----:B------:R-:W3:Y:S04]  /*1a8a0*/  LDL R33, [R1+0x8d4] ;  /* 0x0008d40001217983 */ /* 0x000ee80000100800 */
[----:B------:R2:W3:Y:S01]  /*1a8b0*/  @!P0 LDG.E.U8 R172, desc[UR32][R2.64] ;  /* 0x0000002002ac8981 */ /* 0x0004e2000c1e1100 */
[----:B------:R-:W-:Y:S01]  /*1a8c0*/  PRMT R174, RZ, 0x7610, R174 ;  /* 0x00007610ffae7816 */ /* 0x000fe200000000ae */
[----:B--2---:R-:W-:Y:S02]  /*1a8d0*/  @!P0 IMAD.MOV.U32 R2, RZ, RZ, R28 ;  /* 0x000000ffff028224 */ /* 0x004fe400078e001c */
[----:B----4-:R-:W-:Y:S01]  /*1a8e0*/  @!P0 IMAD.MOV.U32 R3, RZ, RZ, R29 ;  /* 0x000000ffff038224 */ /* 0x010fe200078e001d */
[----:B------:R-:W2:Y:S04]  /*1a8f0*/  LDL R28, [R1+0x8b4] ;  /* 0x0008b400011c7983 */ /* 0x000ea80000100800 */
[----:B------:R-:W4:Y:S04]  /*1a900*/  LDL R29, [R1+0x8b0] ;  /* 0x0008b000011d7983 */ /* 0x000f280000100800 */
[----:B------:R0:W4:Y:S02]  /*1a910*/  @!P0 LDG.E.U8 R173, desc[UR32][R2.64] ;  /* 0x0000002002ad8981 */ /* 0x000124000c1e1100 */
[----:B0-----:R-:W-:-:S02]  /*1a920*/  @!P0 IMAD.MOV.U32 R3, RZ, RZ, R27 ;  /* 0x000000ffff038224 */ /* 0x001fc400078e001b */
[----:B------:R-:W4:Y:S01]  /*1a930*/  LDL R27, [R1+0x890] ;  /* 0x00089000011b7983 */ /* 0x000f220000100800 */
[----:B---3--:R-:W-:-:S03]  /*1a940*/  @!P0 IMAD.MOV.U32 R2, RZ, RZ, R24 ;  /* 0x000000ffff028224 */ /* 0x008fc600078e0018 */
[----:B------:R-:W3:Y:S04]  /*1a950*/  LDL R24, [R1+0x894] ;  /* 0x0008940001187983 */ /* 0x000ee80000100800 */
[----:B------:R0:W3:Y:S02]  /*1a960*/  @!P0 LDG.E.U8 R174, desc[UR32][R2.64] ;  /* 0x0000002002ae8981 */ /* 0x0000e4000c1e1100 */
[----:B0-----:R-:W-:Y:S02]  /*1a970*/  @!P0 IMAD.MOV.U32 R2, RZ, RZ, R25 ;  /* 0x000000ffff028224 */ /* 0x001fe400078e0019 */
[----:B------:R-:W3:Y:S01]  /*1a980*/  LDL R25, [R1+0x874] ;  /* 0x0008740001197983 */ /* 0x000ee20000100800 */
[----:B------:R-:W-:-:S03]  /*1a990*/  @!P0 IMAD.MOV.U32 R3, RZ, RZ, R26 ;  /* 0x000000ffff038224 */ /* 0x000fc600078e001a */
[----:B------:R-:W3:Y:S01]  /*1a9a0*/  LDL R26, [R1+0x870] ;  /* 0x00087000011a7983 */ /* 0x000ee20000100800 */
[----:B------:R-:W-:Y:S02]  /*1a9b0*/  PRMT R176, RZ, 0x7610, R176 ;  /* 0x00007610ffb07816 */ /* 0x000fe400000000b0 */
[----:B------:R-:W-:-:S04]  /*1a9c0*/  PRMT R177, RZ, 0x7610, R177 ;  /* 0x00007610ffb17816 */ /* 0x000fc800000000b1 */
[----:B------:R0:W3:Y:S01]  /*1a9d0*/  @!P0 LDG.E.U8 R176, desc[UR32][R2.64] ;  /* 0x0000002002b08981 */ /* 0x0000e2000c1e1100 */
[----:B------:R-:W-:Y:S01]  /*1a9e0*/  PRMT R178, RZ, 0x7610, R178 ;  /* 0x00007610ffb27816 */ /* 0x000fe200000000b2 */
[----:B0-----:R-:W-:Y:S01]  /*1a9f0*/  @!P0 IMAD.MOV.U32 R3, RZ, RZ, R32 ;  /* 0x000000ffff038224 */ /* 0x001fe200078e0020 */
[----:B------:R-:W-:Y:S01]  /*1aa00*/  PRMT R179, RZ, 0x7610, R179 ;  /* 0x00007610ffb37816 */ /* 0x000fe200000000b3 */
[----:B------:R-:W3:Y:S01]  /*1aa10*/  LDL R32, [R1+0x850] ;  /* 0x0008500001207983 */ /* 0x000ee20000100800 */
[----:B------:R-:W-:Y:S02]  /*1aa20*/  PRMT R180, RZ, 0x7610, R180 ;  /* 0x00007610ffb47816 */ /* 0x000fe400000000b4 */
[----:B------:R-:W-:Y:S01]  /*1aa30*/  PRMT R181, RZ, 0x7610, R181 ;  /* 0x00007610ffb57816 */ /* 0x000fe200000000b5 */
[----:B------:R-:W-:Y:S02]  /*1aa40*/  @!P0 IMAD.MOV.U32 R2, RZ, RZ, R31 ;  /* 0x000000ffff028224 */ /* 0x000fe400078e001f */
[----:B------:R-:W3:Y:S04]  /*1aa50*/  LDL R31, [R1+0x854] ;  /* 0x00085400011f7983 */ /* 0x000ee80000100800 */
[----:B------:R0:W3:Y:S02]  /*1aa60*/  @!P0 LDG.E.U8 R177, desc[UR32][R2.64] ;  /* 0x0000002002b18981 */ /* 0x0000e4000c1e1100 */
[----:B0-----:R-:W-:-:S02]  /*1aa70*/  @!P0 IMAD.MOV.U32 R2, RZ, RZ, R128 ;  /* 0x000000ffff028224 */ /* 0x001fc400078e0080 */
[----:B------:R-:W-:-:S05]  /*1aa80*/  @!P0 IMAD.MOV.U32 R3, RZ, RZ, R129 ;  /* 0x000000ffff038224 */ /* 0x000fca00078e0081 */
[----:B------:R0:W3:Y:S02]  /*1aa90*/  @!P0 LDG.E.U8 R178, desc[UR32][R2.64] ;  /* 0x0000002002b28981 */ /* 0x0000e4000c1e1100 */
[----:B0-----:R-:W-:Y:S02]  /*1aaa0*/  @!P0 IMAD.MOV.U32 R2, RZ, RZ, R125 ;  /* 0x000000ffff028224 */ /* 0x001fe400078e007d */
[----:B------:R-:W-:-:S05]  /*1aab0*/  @!P0 IMAD.MOV.U32 R3, RZ, RZ, R127 ;  /* 0x000000ffff038224 */ /* 0x000fca00078e007f */
[----:B------:R0:W3:Y:S02]  /*1aac0*/  @!P0 LDG.E.U8 R179, desc[UR32][R2.64] ;  /* 0x0000002002b38981 */ /* 0x0000e4000c1e1100 */
[----:B0-----:R-:W-:Y:S02]  /*1aad0*/  @!P0 IMAD.MOV.U32 R2, RZ, RZ, R30 ;  /* 0x000000ffff028224 */ /* 0x001fe400078e001e */
[----:B------:R-:W-:Y:S01]  /*1aae0*/  @!P0 IMAD.MOV.U32 R3, RZ, RZ, R37 ;  /* 0x000000ffff038224 */ /* 0x000fe200078e0025 */
[----:B------:R-:W3:Y:S04]  /*1aaf0*/  LDL R30, [R1+0x830] ;  /* 0x00083000011e7983 */ /* 0x000ee80000100800 */
[----:B------:R0:W3:Y:S04]  /*1ab00*/  @!P0 LDG.E.U8 R180, desc[UR32][R2.64] ;  /* 0x0000002002b48981 */ /* 0x0000e8000c1e1100 */
[----:B------:R-:W3:Y:S01]  /*1ab10*/  LDL.LU R235, [R1+0x834] ;  /* 0x0008340001eb7983 */ /* 0x000ee20000300800 */
[----:B------:R-:W-:-:S02]  /*1ab20*/  PRMT R183, RZ, 0x7610, R183 ;  /* 0x00007610ffb77816 */ /* 0x000fc400000000b7 */
[----:B------:R-:W-:Y:S01]  /*1ab30*/  PRMT R184, RZ, 0x7610, R184 ;  /* 0x00007610ffb87816 */ /* 0x000fe200000000b8 */
[----:B------:R-:W3:Y:S01]  /*1ab40*/  LDL R132, [R1+0x7b0] ;  /* 0x0007b00001847983 */ /* 0x000ee20000100800 */
[----:B0-----:R-:W-:Y:S02]  /*1ab50*/  @!P0 IMAD.MOV.U32 R2, RZ, RZ, R33 ;  /* 0x000000ffff028224 */ /* 0x001fe400078e0021 */
[----:B------:R-:W-:Y:S01]  /*1ab60*/  @!P0 IMAD.MOV.U32 R3, RZ, RZ, R34 ;  /* 0x000000ffff038224 */ /* 0x000fe200078e0022 */
[----:B------:R-:W3:Y:S04]  /*1ab70*/  LDL R130, [R1+0x7b4] ;  /* 0x0007b40001827983 */ /* 0x000ee80000100800 */
[----:B------:R2:W3:Y:S04]  /*1ab80*/  @!P0 LDG.E.U8 R181, desc[UR32][R2.64] ;  /* 0x0000002002b58981 */ /* 0x0004e8000c1e1100 */
[----:B------:R-:W3:Y:S04]  /*1ab90*/  LDL R129, [R1+0x790] ;  /* 0x0007900001817983 */ /* 0x000ee80000100800 */
[----:B------:R-:W3:Y:S01]  /*1aba0*/  LDL R128, [R1+0x794] ;  /* 0x0007940001807983 */ /* 0x000ee20000100800 */
[----:B--2---:R-:W-:-:S02]  /*1abb0*/  @!P0 IMAD.MOV.U32 R2, RZ, RZ, R28 ;  /* 0x000000ffff028224 */ /* 0x004fc400078e001c */
[----:B----4-:R-:W-:Y:S01]  /*1abc0*/  @!P0 IMAD.MOV.U32 R3, RZ, RZ, R29 ;  /* 0x000000ffff038224 */ /* 0x010fe200078e001d */
[----:B------:R-:W2:Y:S04]  /*1abd0*/  LDL R28, [R1+0x814] ;  /* 0x00081400011c7983 */ /* 0x000ea80000100800 */
[----:B------:R-:W4:Y:S04]  /*1abe0*/  LDL R29, [R1+0x810] ;  /* 0x00081000011d7983 */ /* 0x000f280000100800 */
[----:B------:R0:W4:Y:S04]  /*1abf0*/  @!P0 LDG.E.U8 R183, desc[UR32][R2.64] ;  /* 0x0000002002b78981 */ /* 0x000128000c1e1100 */
[----:B------:R-:W4:Y:S04]  /*1ac00*/  LDL R127, [R1+0x770] ;  /* 0x00077000017f7983 */ /* 0x000f280000100800 */
[----:B------:R-:W4:Y:S01]  /*1ac10*/  LDL R125, [R1+0x774] ;  /* 0x00077400017d7983 */ /* 0x000f220000100800 */
[----:B0-----:R-:W-:-:S03]  /*1ac20*/  @!P0 IMAD.MOV.U32 R3, RZ, RZ, R27 ;  /* 0x000000ffff038224 */ /* 0x001fc600078e001b */
[----:B------:R-:W4:Y:S01]  /*1ac30*/  LDL R27, [R1+0x7f0] ;  /* 0x0007f000011b7983 */ /* 0x000f220000100800 */
[----:B------:R-:W-:-:S03]  /*1ac40*/  PRMT R185, RZ, 0x7610, R185 ;  /* 0x00007610ffb97816 */ /* 0x000fc600000000b9 */
[----:B------:R-:W4:Y:S04]  /*1ac50*/  LDL R37, [R1+0x750] ;  /* 0x0007500001257983 */ /* 0x000f280000100800 */
[----:B------:R-:W4:Y:S01]  /*1ac60*/  LDL R34, [R1+0x754] ;  /* 0x0007540001227983 */ /* 0x000f220000100800 */
[----:B------:R-:W-:-:S03]  /*1ac70*/  PRMT R186, RZ, 0x7610, R186 ;  /* 0x00007610ffba7816 */ /* 0x000fc600000000ba */
        /* <DEDUP_REMOVED lines=19> */
[----:B------:R-:W-:-:S05]  /*1adb0*/  @!P0 IMAD.MOV.U32 R2, RZ, RZ, R235 ;  /* 0x000000ffff028224 */ /* 0x000fca00078e00eb */
[----:B------:R2:W3:Y:S02]  /*1adc0*/  @!P0 LDG.E.U8 R187, desc[UR32][R2.64] ;  /* 0x0000002002bb8981 */ /* 0x0004e4000c1e1100 */
[----:B--2---:R-:W-:Y:S02]  /*1add0*/  @!P0 IMAD.MOV.U32 R2, RZ, RZ, R28 ;  /* 0x000000ffff028224 */ /* 0x004fe400078e001c */
[----:B------:R-:W2:Y:S01]  /*1ade0*/  LDL R28, [R1+0x6f4] ;  /* 0x0006f400011c7983 */ /* 0x000ea20000100800 */
[----:B----4-:R-:W-:-:S03]  /*1adf0*/  @!P0 IMAD.MOV.U32 R3, RZ, RZ, R29 ;  /* 0x000000ffff038224 */ /* 0x010fc600078e001d */
[----:B------:R-:W4:Y:S04]  /*1ae00*/  LDL R29, [R1+0x6f0] ;  /* 0x0006f000011d7983 */ /* 0x000f280000100800 */
[----:B------:R0:W4:Y:S02]  /*1ae10*/  @!P0 LDG.E.U8 R188, desc[UR32][R2.64] ;  /* 0x0000002002bc8981 */ /* 0x000124000c1e1100 */
[----:B0-----:R-:W-:Y:S02]  /*1ae20*/  @!P0 IMAD.MOV.U32 R3, RZ, RZ, R27 ;  /* 0x000000ffff038224 */ /* 0x001fe400078e001b */
[----:B------:R-:W4:Y:S01]  /*1ae30*/  LDL R27, [R1+0x6d0] ;  /* 0x0006d000011b7983 */ /* 0x000f220000100800 */
[----:B---3--:R-:W-:-:S03]  /*1ae40*/  @!P0 IMAD.MOV.U32 R2, RZ, RZ, R24 ;  /* 0x000000ffff028224 */ /* 0x008fc600078e0018 */
[----:B------:R-:W3:Y:S04]  /*1ae50*/  LDL R24, [R1+0x6d4] ;  /* 0x0006d40001187983 */ /* 0x000ee80000100800 */
[----:B------:R0:W3:Y:S02]  /*1ae60*/  @!P0 LDG.E.U8 R190, desc[UR32][R2.64] ;  /* 0x0000002002be8981 */ /* 0x0000e4000c1e1100 */
[----:B0-----:R-:W-:Y:S02]  /*1ae70*/  @!P0 IMAD.MOV.U32 R2, RZ, RZ, R25 ;  /* 0x000000ffff028224 */ /* 0x001fe400078e0019 */
[----:B------:R-:W3:Y:S01]  /*1ae80*/  LDL R25, [R1+0x6b4] ;  /* 0x0006b40001197983 */ /* 0x000ee20000100800 */
[----:B------:R-:W-:Y:S01]  /*1ae90*/  PRMT R193, RZ, 0x7610, R193 ;  /* 0x00007610ffc17816 */ /* 0x000fe200000000c1 */
[----:B------:R-:W-:Y:S01]  /*1aea0*/  @!P0 IMAD.MOV.U32 R3, RZ, RZ, R26 ;  /* 0x000000ffff038224 */ /* 0x000fe200078e001a */
[----:B------:R-:W-:Y:S01]  /*1aeb0*/  PRMT R197, RZ, 0x7610, R197 ;  /* 0x00007610ffc57816 */ /* 0x000fe200000000c5 */
[----:B------:R-:W3:Y:S04]  /*1aec0*/  LDL R26, [R1+0x6b0] ;  /* 0x0006b000011a7983 */ /* 0x000ee80000100800 */
[----:B------:R0:W3:Y:S01]  /*1aed0*/  @!P0 LDG.E.U8 R193, desc[UR32][R2.64] ;  /* 0x0000002002c18981 */ /* 0x0000e2000c1e1100 */
[----:B------:R-:W-:-:S02]  /*1aee0*/  PRMT R200, RZ, 0x7610, R200 ;  /* 0x00007610ffc87816 */ /* 0x000fc400000000c8 */
[----:B------:R-:W-:Y:S01]  /*1aef0*/  PRMT R203, RZ, 0x7610, R203 ;  /* 0x00007610ffcb7816 */ /* 0x000fe200000000cb */
[----:B------:R-:W3:Y:S01]  /*1af00*/  LDL.LU R252, [R1+0x690] ;  /* 0x0006900001fc7983 */ /* 0x000ee20000300800 */
[----:B------:R-:W-:Y:S02]  /*1af10*/  PRMT R204, RZ, 0x7610, R204 ;  /* 0x00007610ffcc7816 */ /* 0x000fe400000000cc */
[----:B------:R-:W-:Y:S01]  /*1af20*/  PRMT R206, RZ, 0x7610, R206 ;  /* 0x00007610ffce7816 */ /* 0x000fe200000000ce */
[----:B------:R-:W3:Y:S01]  /*1af30*/  LDL.LU R244, [R1+0x694] ;  /* 0x0006940001f47983 */ /* 0x000ee20000300800 */
[----:B0-----:R-:W-:Y:S02]  /*1af40*/  @!P0 IMAD.MOV.U32 R2, RZ, RZ, R130 ;  /* 0x000000ffff028224 */ /* 0x001fe400078e0082 */
[----:B------:R-:W-:-:S05]  /*1af50*/  @!P0 IMAD.MOV.U32 R3, RZ, RZ, R132 ;  /* 0x000000ffff038224 */ /* 0x000fca00078e0084 */
[----:B------:R0:W3:Y:S02]  /*1af60*/  @!P0 LDG.E.U8 R197, desc[UR32][R2.64] ;  /* 0x0000002002c58981 */ /* 0x0000e4000c1e1100 */
        /* <DEDUP_REMOVED lines=8> */
[----:B------:R0:W3:Y:S01]  /*1aff0*/  @!P0 LDG.E.U8 R204, desc[UR32][R2.64] ;  /* 0x0000002002cc8981 */ /* 0x0000e2000c1e1100 */
[----:B------:R-:W-:Y:S01]  /*1b000*/  PRMT R208, RZ, 0x7610, R208 ;  /* 0x00007610ffd07816 */ /* 0x000fe200000000d0 */
        /* <DEDUP_REMOVED lines=8> */
[----:B--2---:R-:W-:Y:S02]  /*1b090*/  @!P0 IMAD.MOV.U32 R2, RZ, RZ, R28 ;  /* 0x000000ffff028224 */ /* 0x004fe400078e001c */
[----:B----4-:R-:W-:-:S05]  /*1b0a0*/  @!P0 IMAD.MOV.U32 R3, RZ, RZ, R29 ;  /* 0x000000ffff038224 */ /* 0x010fca00078e001d */
[----:B------:R0:W2:Y:S02]  /*1b0b0*/  @!P0 LDG.E.U8 R209, desc[UR32][R2.64] ;  /* 0x0000002002d18981 */ /* 0x0000a4000c1e1100 */
[----:B0-----:R-:W-:Y:S02]  /*1b0c0*/  @!P0 IMAD.MOV.U32 R3, RZ, RZ, R27 ;  /* 0x000000ffff038224 */ /* 0x001fe400078e001b */
[----:B---3--:R-:W-:Y:S02]  /*1b0d0*/  @!P0 IMAD.MOV.U32 R2, RZ, RZ, R24 ;  /* 0x000000ffff028224 */ /* 0x008fe400078e0018 */
[----:B------:R-:W3:Y:S04]  /*1b0e0*/  LDL R24, [R1+0x634] ;  /* 0x0006340001187983 */ /* 0x000ee80000100800 */
[----:B------:R-:W4:Y:S04]  /*1b0f0*/  LDL.LU R31, [R1+0x670] ;  /* 0x00067000011f7983 */ /* 0x000f280000300800 */
[----:B------:R-:W2:Y:S04]  /*1b100*/  LDL.LU R153, [R1+0x674] ;  /* 0x0006740001997983 */ /* 0x000ea80000300800 */
[----:B------:R0:W3:Y:S04]  /*1b110*/  @!P0 LDG.E.U8 R210, desc[UR32][R2.64] ;  /* 0x0000002002d28981 */ /* 0x0000e8000c1e1100 */
[----:B------:R-:W3:Y:S04]  /*1b120*/  LDL R34, [R1+0x998] ;  /* 0x0009980001227983 */ /* 0x000ee80000100800 */
[----:B------:R-:W3:Y:S01]  /*1b130*/  LDL R30, [R1+0xbac] ;  /* 0x000bac00011e7983 */ /* 0x000ee20000100800 */
[----:B0-----:R-:W-:-:S03]  /*1b140*/  @!P0 IMAD.MOV.U32 R2, RZ, RZ, R25 ;  /* 0x000000ffff028224 */ /* 0x001fc600078e0019 */
[----:B------:R-:W3:Y:S04]  /*1b150*/  LDL.LU R27, [R1+0x630] ;  /* 0x00063000011b7983 */ /* 0x000ee80000300800 */
[----:B------:R-:W3:Y:S04]  /*1b160*/  LDL.LU R25, [R1+0x610] ;  /* 0x0006100001197983 */ /* 0x000ee80000300800 */
[----:B------:R-:W3:Y:S04]  /*1b170*/  LDL.LU R37, [R1+0x614] ;  /* 0x0006140001257983 */ /* 0x000ee80000300800 */
[----:B------:R-:W3:Y:S04]  /*1b180*/  LDL.LU R29, [R1+0x654] ;  /* 0x00065400011d7983 */ /* 0x000ee80000300800 */
[----:B------:R-:W3:Y:S04]  /*1b190*/  LDL.LU R233, [R1+0x650] ;  /* 0x0006500001e97983 */ /* 0x000ee80000300800 */
[----:B------:R-:W3:Y:S04]  /*1b1a0*/  LDL.LU R125, [R1+0xd64] ;  /* 0x000d6400017d7983 */ /* 0x000ee80000300800 */
[----:B------:R-:W3:Y:S04]  /*1b1b0*/  LDL.LU R128, [R1+0xd80] ;  /* 0x000d800001807983 */ /* 0x000ee80000300800 */
[----:B------:R-:W3:Y:S01]  /*1b1c0*/  LDL.LU R133, [R1+0xd44] ;  /* 0x000d440001857983 */ /* 0x000ee20000300800 */
[----:B------:R-:W-:-:S03]  /*1b1d0*/  PRMT R211, RZ, 0x7610, R211 ;  /* 0x00007610ffd37816 */ /* 0x000fc600000000d3 */
[----:B------:R-:W3:Y:S01]  /*1b1e0*/  LDL.LU R136, [R1+0xd60] ;  /* 0x000d600001887983 */ /* 0x000ee20000300800 */
[----:B------:R-:W-:-:S03]  /*1b1f0*/  @!P0 IMAD.MOV.U32 R3, RZ, RZ, R26 ;  /* 0x000000ffff038224 */ /* 0x000fc600078e001a */
[----:B------:R-:W3:Y:S04]  /*1b200*/  LDL.LU R141, [R1+0xd24] ;  /* 0x000d2400018d7983 */ /* 0x000ee80000300800 */
[----:B------:R-:W3:Y:S04]  /*1b210*/  LDL.LU R144, [R1+0xd40] ;  /* 0x000d400001907983 */ /* 0x000ee80000300800 */
[----:B------:R-:W3:Y:S04]  /*1b220*/  LDL.LU R149, [R1+0xd04] ;  /* 0x000d040001957983 */ /* 0x000ee80000300800 */
[----:B------:R-:W3:Y:S01]  /*1b230*/  LDL R32, [R1+0xf98] ;  /* 0x000f980001207983 */ /* 0x000ee20000100800 */
[----:B------:R-:W-:-:S03]  /*1b240*/  PRMT R213, RZ, 0x7610, R213 ;  /* 0x00007610ffd57816 */ /* 0x000fc600000000d5 */
[----:B------:R0:W3:Y:S01]  /*1b250*/  @!P0 LDG.E.U8 R211, desc[UR32][R2.64] ;  /* 0x0000002002d38981 */ /* 0x0000e2000c1e1100 */
[----:B------:R-:W-:-:S03]  /*1b260*/  PRMT R215, RZ, 0x7610, R215 ;  /* 0x00007610ffd77816 */ /* 0x000fc600000000d7 */
[----:B------:R-:W3:Y:S01]  /*1b270*/  LDL R129, [R1+0xb9c] ;  /* 0x000b9c0001817983 */ /* 0x000ee20000100800 */
[----:B------:R-:W-:-:S03]  /*1b280*/  PRMT R216, RZ, 0x7610, R216 ;  /* 0x00007610ffd87816 */ /* 0x000fc600000000d8 */
[----:B------:R-:W3:Y:S01]  /*1b290*/  LDL R28, [R1+0xf80] ;  /* 0x000f8000011c7983 */ /* 0x000ee20000100800 */
[----:B0-----:R-:W-:Y:S02]  /*1b2a0*/  @!P0 IMAD.MOV.U32 R2, RZ, RZ, R244 ;  /* 0x000000ffff028224 */ /* 0x001fe400078e00f4 */
[----:B------:R-:W-:Y:S01]  /*1b2b0*/  @!P0 IMAD.MOV.U32 R3, RZ, RZ, R252 ;  /* 0x000000ffff038224 */ /* 0x000fe200078e00fc */
[----:B------:R-:W3:Y:S04]  /*1b2c0*/  LDL R26, [R1+0xf84] ;  /* 0x000f8400011a7983 */ /* 0x000ee80000100800 */
[----:B------:R4:W3:Y:S01]  /*1b2d0*/  @!P0 LDG.E.U8 R213, desc[UR32][R2.64] ;  /* 0x0000002002d58981 */ /* 0x0008e2000c1e1100 */
[----:B------:R-:W-:Y:S02]  /*1b2e0*/  PRMT R217, RZ, 0x7610, R217 ;  /* 0x00007610ffd97816 */ /* 0x000fe400000000d9 */
[----:B------:R-:W-:Y:S01]  /*1b2f0*/  PRMT R219, RZ, 0x7610, R219 ;  /* 0x00007610ffdb7816 */ /* 0x000fe200000000db */
[----:B------:R-:W3:Y:S01]  /*1b300*/  LDL R127, [R1+0xf60] ;  /* 0x000f6000017f7983 */ /* 0x000ee20000100800 */
[----:B------:R-:W-:-:S02]  /*1b310*/  PRMT R220, RZ, 0x7610, R220 ;  /* 0x00007610ffdc7816 */ /* 0x000fc400000000dc */
[----:B------:R-:W-:Y:S01]  /*1b320*/  PRMT R222, RZ, 0x7610, R222 ;  /* 0x00007610ffde7816 */ /* 0x000fe200000000de */
[----:B------:R-:W3:Y:S01]  /*1b330*/  LDL R33, [R1+0xf44] ;  /* 0x000f440001217983 */ /* 0x000ee20000100800 */
[----:B----4-:R-:W-:Y:S02]  /*1b340*/  @!P0 IMAD.MOV.U32 R3, RZ, RZ, R31 ;  /* 0x000000ffff038224 */ /* 0x010fe400078e001f */
[----:B--2---:R-:W-:-:S05]  /*1b350*/  @!P0 IMAD.MOV.U32 R2, RZ, RZ, R153 ;  /* 0x000000ffff028224 */ /* 0x004fca00078e0099 */
[----:B------:R3:W2:Y:S02]  /*1b360*/  @!P0 LDG.E.U8 R215, desc[UR32][R2.64] ;  /* 0x0000002002d78981 */ /* 0x0006a4000c1e1100 */
[----:B---3--:R-:W-:Y:S02]  /*1b370*/  @!P0 IMAD.MOV.U32 R2, RZ, RZ, R29 ;  /* 0x000000ffff028224 */ /* 0x008fe400078e001d */
[----:B------:R-:W-:-:S05]  /*1b380*/  @!P0 IMAD.MOV.U32 R3, RZ, RZ, R233 ;  /* 0x000000ffff038224 */ /* 0x000fca00078e00e9 */
[----:B------:R0:W3:Y:S02]  /*1b390*/  @!P0 LDG.E.U8 R216, desc[UR32][R2.64] ;  /* 0x0000002002d88981 */ /* 0x0000e4000c1e1100 */
[----:B0-----:R-:W-:Y:S02]  /*1b3a0*/  @!P0 IMAD.MOV.U32 R2, RZ, RZ, R24 ;  /* 0x000000ffff028224 */ /* 0x001fe400078e0018 */
[----:B------:R-:W4:Y:S01]  /*1b3b0*/  LDL R24, [R1+0xf64] ;  /* 0x000f640001187983 */ /* 0x000f220000100800 */
[----:B------:R-:W-:-:S05]  /*1b3c0*/  @!P0 IMAD.MOV.U32 R3, RZ, RZ, R27 ;  /* 0x000000ffff038224 */ /* 0x000fca00078e001b */
[----:B------:R0:W3:Y:S02]  /*1b3d0*/  @!P0 LDG.E.U8 R217, desc[UR32][R2.64] ;  /* 0x0000002002d98981 */ /* 0x0000e4000c1e1100 */
[----:B0-----:R-:W-:Y:S02]  /*1b3e0*/  @!P0 IMAD.MOV.U32 R2, RZ, RZ, R37 ;  /* 0x000000ffff028224 */ /* 0x001fe400078e0025 */
[----:B------:R-:W-:-:S05]  /*1b3f0*/  @!P0 IMAD.MOV.U32 R3, RZ, RZ, R25 ;  /* 0x000000ffff038224 */ /* 0x000fca00078e0019 */
[----:B------:R0:W3:Y:S04]  /*1b400*/  @!P0 LDG.E.U8 R219, desc[UR32][R2.64] ;  /* 0x0000002002db8981 */ /* 0x0000e8000c1e1100 */
[----:B------:R1:W-:Y:S01]  /*1b410*/  STL [R1+0x1038], R250 ;  /* 0x001038fa01007387 */ /* 0x0003e20000100800 */
[----:B0-----:R-:W-:Y:S02]  /*1b420*/  @!P0 IMAD.MOV.U32 R2, RZ, RZ, R250 ;  /* 0x000000ffff028224 */ /* 0x001fe400078e00fa */
[----:B------:R-:W-:Y:S01]  /*1b430*/  @!P0 IMAD.MOV.U32 R3, RZ, RZ, R249 ;  /* 0x000000ffff038224 */ /* 0x000fe200078e00f9 */
[----:B-1----:R-:W2:Y:S04]  /*1b440*/  LDL.LU R250, [R1+0x6ac] ;  /* 0x0006ac0001fa7983 */ /* 0x002ea80000300800 */
[----:B------:R0:W3:Y:S04]  /*1b450*/  @!P0 LDG.E.U8 R220, desc[UR32][R2.64] ;  /* 0x0000002002dc8981 */ /* 0x0000e8000c1e1100 */
[----:B------:R1:W-:Y:S01]  /*1b460*/  STL [R1+0x1034], R249 ;  /* 0x001034f901007387 */ /* 0x0003e20000100800 */
[----:B0-----:R-:W-:-:S02]  /*1b470*/  @!P0 IMAD.MOV.U32 R2, RZ, RZ, R242 ;  /* 0x000000ffff028224 */ /* 0x001fc400078e00f2 */
[----:B------:R-:W-:Y:S01]  /*1b480*/  @!P0 IMAD.MOV.U32 R3, RZ, RZ, R241 ;  /* 0x000000ffff038224 */ /* 0x000fe200078e00f1 */
[----:B-1----:R-:W3:Y:S04]  /*1b490*/  LDL.LU R249, [R1+0x6a4] ;  /* 0x0006a40001f97983 */ /* 0x002ee80000300800 */
[----:B------:R0:W-:Y:S04]  /*1b4a0*/  STL [R1+0x1040], R242 ;  /* 0x001040f201007387 */ /* 0x0001e80000100800 */
[----:B------:R1:W3:Y:S04]  /*1b4b0*/  @!P0 LDG.E.U8 R222, desc[UR32][R2.64] ;  /* 0x0000002002de8981 */ /* 0x0002e8000c1e1100 */
[----:B0-----:R-:W2:Y:S04]  /*1b4c0*/  LDL.LU R242, [R1+0x6e8] ;  /* 0x0006e80001f27983 */ /* 0x001ea80000300800 */
[----:B------:R0:W-:Y:S01]  /*1b4d0*/  STL [R1+0x103c], R241 ;  /* 0x00103cf101007387 */ /* 0x0001e20000100800 */
[----:B-1----:R-:W-:Y:S01]  /*1b4e0*/  @!P0 IMAD.MOV.U32 R3, RZ, RZ, R34 ;  /* 0x000000ffff038224 */ /* 0x002fe200078e0022 */
[----:B------:R-:W-:Y:S01]  /*1b4f0*/  PRMT R225, RZ, 0x7610, R225 ;  /* 0x00007610ffe17816 */ /* 0x000fe200000000e1 */
[----:B------:R-:W-:-:S05]  /*1b500*/  @!P0 IMAD.MOV.U32 R2, RZ, RZ, R30 ;  /* 0x000000ffff028224 */ /* 0x000fca00078e001e */
[----:B------:R1:W3:Y:S04]  /*1b510*/  @!P0 LDG.E.U8 R225, desc[UR32][R2.64] ;  /* 0x0000002002e18981 */ /* 0x0002e8000c1e1100 */
[----:B0-----:R-:W3:Y:S04]  /*1b520*/  LDL.LU R241, [R1+0x6e0] ;  /* 0x0006e00001f17983 */ /* 0x001ee80000300800 */
[----:B------:R-:W2:Y:S04]  /*1b530*/  LDL R34, [R1+0xf40] ;  /* 0x000f400001227983 */ /* 0x000ea80000100800 */
[----:B------:R-:W3:Y:S04]  /*1b540*/  LDL R30, [R1+0xf24] ;  /* 0x000f2400011e7983 */ /* 0x000ee80000100800 */
[----:B------:R-:W3:Y:S01]  /*1b550*/  LDL R130, [R1+0xf20] ;  /* 0x000f200001827983 */ /* 0x000ee20000100800 */
[----:B-1----:R-:W-:-:S03]  /*1b560*/  @!P0 IMAD.MOV.U32 R2, RZ, RZ, R32 ;  /* 0x000000ffff028224 */ /* 0x002fc600078e0020 */
[----:B------:R-:W3:Y:S01]  /*1b570*/  LDL R32, [R1+0xf04] ;  /* 0x000f040001207983 */ /* 0x000ee20000100800 */
[----:B------:R-:W-:Y:S01]  /*1b580*/  PRMT R224, RZ, 0x7610, R224 ;  /* 0x00007610ffe07816 */ /* 0x000fe200000000e0 */
[----:B------:R-:W-:Y:S02]  /*1b590*/  @!P0 IMAD.MOV.U32 R3, RZ, RZ, R129 ;  /* 0x000000ffff038224 */ /* 0x000fe400078e0081 */
[----:B------:R-:W3:Y:S01]  /*1b5a0*/  LDL R129, [R1+0xf00] ;  /* 0x000f000001817983 */ /* 0x000ee20000100800 */
[----:B------:R-:W-:-:S03]  /*1b5b0*/  PRMT R223, RZ, 0x7610, R223 ;  /* 0x00007610ffdf7816 */ /* 0x000fc600000000df */
[----:B------:R0:W3:Y:S01]  /*1b5c0*/  @!P0 LDG.E.U8 R224, desc[UR32][R2.64] ;  /* 0x0000002002e08981 */ /* 0x0000e2000c1e1100 */
[----:B------:R-:W-:Y:S02]  /*1b5d0*/  PRMT R221, RZ, 0x7610, R221 ;  /* 0x00007610ffdd7816 */ /* 0x000fe400000000dd */
[----:B------:R-:W-:Y:S01]  /*1b5e0*/  PRMT R218, RZ, 0x7610, R218 ;  /* 0x00007610ffda7816 */ /* 0x000fe200000000da */
[----:B------:R-:W3:Y:S01]  /*1b5f0*/  LDL R135, [R1+0xe40] ;  /* 0x000e400001877983 */ /* 0x000ee20000100800 */
[----:B------:R-:W-:Y:S02]  /*1b600*/  PRMT R214, RZ, 0x7610, R214 ;  /* 0x00007610ffd67816 */ /* 0x000fe400000000d6 */
[----:B------:R-:W-:Y:S01]  /*1b610*/  PRMT R207, RZ, 0x7610, R207 ;  /* 0x00007610ffcf7816 */ /* 0x000fe200000000cf */
[----:B------:R-:W3:Y:S01]  /*1b620*/  LDL R132, [R1+0xe20] ;  /* 0x000e200001847983 */ /* 0x000ee20000100800 */
[----:B0-----:R-:W-:Y:S02]  /*1b630*/  @!P0 IMAD.MOV.U32 R2, RZ, RZ, R26 ;  /* 0x000000ffff028224 */ /* 0x001fe400078e001a */
[----:B------:R-:W-:Y:S01]  /*1b640*/  @!P0 IMAD.MOV.U32 R3, RZ, RZ, R28 ;  /* 0x000000ffff038224 */ /* 0x000fe200078e001c */
[----:B------:R-:W3:Y:S04]  /*1b650*/  LDL R26, [R1+0xee4] ;  /* 0x000ee400011a7983 */ /* 0x000ee80000100800 */
[----:B------:R-:W3:Y:S04]  /*1b660*/  LDL R28, [R1+0xee0] ;  /* 0x000ee000011c7983 */ /* 0x000ee80000100800 */
[----:B------:R4:W3:Y:S02]  /*1b670*/  @!P0 LDG.E.U8 R223, desc[UR32][R2.64] ;  /* 0x0000002002df8981 */ /* 0x0008e4000c1e1100 */
[----:B----4-:R-:W-:-:S02]  /*1b680*/  @!P0 IMAD.MOV.U32 R2, RZ, RZ, R24 ;  /* 0x000000ffff028224 */ /* 0x010fc400078e0018 */
[----:B------:R-:W4:Y:S01]  /*1b690*/  LDL R24, [R1+0xec4] ;  /* 0x000ec40001187983 */ /* 0x000f220000100800 */
[----:B------:R-:W-:-:S03]  /*1b6a0*/  @!P0 IMAD.MOV.U32 R3, RZ, RZ, R127 ;  /* 0x000000ffff038224 */ /* 0x000fc600078e007f */
[----:B------:R-:W4:Y:S04]  /*1b6b0*/  LDL R127, [R1+0xec0] ;  /* 0x000ec000017f7983 */ /* 0x000f280000100800 */
[----:B------:R0:W4:Y:S02]  /*1b6c0*/  @!P0 LDG.E.U8 R221, desc[UR32][R2.64] ;  /* 0x0000002002dd8981 */ /* 0x000124000c1e1100 */
[----:B0-----:R-:W-:Y:S02]  /*1b6d0*/  @!P0 IMAD.MOV.U32 R2, RZ, RZ, R33 ;  /* 0x000000ffff028224 */ /* 0x001fe400078e0021 */
[----:B------:R-:W4:Y:S01]  /*1b6e0*/  LDL R33, [R1+0xea4] ;  /* 0x000ea40001217983 */ /* 0x000f220000100800 */
[----:B------:R-:W-:Y:S01]  /*1b6f0*/  PRMT R189, RZ, 0x7610, R189 ;  /* 0x00007610ffbd7816 */ /* 0x000fe200000000bd */
[----:B--2---:R-:W-:-:S02]  /*1b700*/  @!P0 IMAD.MOV.U32 R3, RZ, RZ, R34 ;  /* 0x000000ffff038224 */ /* 0x004fc400078e0022 */
[----:B------:R-:W2:Y:S04]  /*1b710*/  LDL R34, [R1+0xea0] ;  /* 0x000ea00001227983 */ /* 0x000ea80000100800 */
[----:B------:R3:W2:Y:S02]  /*1b720*/  @!P0 LDG.E.U8 R218, desc[UR32][R2.64] ;  /* 0x0000002002da8981 */ /* 0x0006a4000c1e1100 */
[----:B---3--:R-:W-:Y:S02]  /*1b730*/  @!P0 IMAD.MOV.U32 R2, RZ, RZ, R30 ;  /* 0x000000ffff028224 */ /* 0x008fe400078e001e */
[----:B------:R-:W-:Y:S01]  /*1b740*/  @!P0 IMAD.MOV.U32 R3, RZ, RZ, R130 ;  /* 0x000000ffff038224 */ /* 0x000fe200078e0082 */
[----:B------:R-:W3:Y:S04]  /*1b750*/  LDL R30, [R1+0xe84] ;  /* 0x000e8400011e7983 */ /* 0x000ee80000100800 */
[----:B------:R0:W3:Y:S04]  /*1b760*/  @!P0 LDG.E.U8 R214, desc[UR32][R2.64] ;  /* 0x0000002002d68981 */ /* 0x0000e8000c1e1100 */
[----:B------:R-:W3:Y:S01]  /*1b770*/  LDL R130, [R1+0xe24] ;  /* 0x000e240001827983 */ /* 0x000ee20000100800 */
[----:B0-----:R-:W-:-:S03]  /*1b780*/  @!P0 IMAD.MOV.U32 R2, RZ, RZ, R32 ;  /* 0x000000ffff028224 */ /* 0x001fc600078e0020 */
[----:B------:R-:W3:Y:S01]  /*1b790*/  LDL R32, [R1+0xe80] ;  /* 0x000e800001207983 */ /* 0x000ee20000100800 */
[----:B------:R-:W-:Y:S01]  /*1b7a0*/  @!P0 IMAD.MOV.U32 R3, RZ, RZ, R129 ;  /* 0x000000ffff038224 */ /* 0x000fe200078e0081 */
[----:B------:R-:W-:Y:S02]  /*1b7b0*/  PRMT R182, RZ, 0x7610, R182 ;  /* 0x00007610ffb67816 */ /* 0x000fe400000000b6 */
[----:B------:R-:W3:Y:S04]  /*1b7c0*/  LDL R129, [R1+0xe00] ;  /* 0x000e000001817983 */ /* 0x000ee80000100800 */
[----:B------:R0:W3:Y:S02]  /*1b7d0*/  @!P0 LDG.E.U8 R207, desc[UR32][R2.64] ;  /* 0x0000002002cf8981 */ /* 0x0000e4000c1e1100 */
[----:B0-----:R-:W-:-:S02]  /*1b7e0*/  @!P0 IMAD.MOV.U32 R2, RZ, RZ, R26 ;  /* 0x000000ffff028224 */ /* 0x001fc400078e001a */
[----:B------:R-:W-:Y:S01]  /*1b7f0*/  @!P0 IMAD.MOV.U32 R3, RZ, RZ, R28 ;  /* 0x000000ffff038224 */ /* 0x000fe200078e001c */
[----:B------:R-:W3:Y:S04]  /*1b800*/  LDL R26, [R1+0xe64] ;  /* 0x000e6400011a7983 */ /* 0x000ee80000100800 */
[----:B------:R-:W3:Y:S04]  /*1b810*/  LDL R28, [R1+0xe60] ;  /* 0x000e6000011c7983 */ /* 0x000ee80000100800 */
[----:B------:R4:W3:Y:S02]  /*1b820*/  @!P0 LDG.E.U8 R189, desc[UR32][R2.64] ;  /* 0x0000002002bd8981 */ /* 0x0008e4000c1e1100 */
[----:B----4-:R-:W-:-:S02]  /*1b830*/  @!P0 IMAD.MOV.U32 R2, RZ, RZ, R24 ;  /* 0x000000ffff028224 */ /* 0x010fc400078e0018 */
[----:B------:R-:W4:Y:S01]  /*1b840*/  LDL R24, [R1+0xe44] ;  /* 0x000e440001187983 */ /* 0x000f220000100800 */
[----:B------:R-:W-:-:S03]  /*1b850*/  @!P0 IMAD.MOV.U32 R3, RZ, RZ, R127 ;  /* 0x000000ffff038224 */ /* 0x000fc600078e007f */
[----:B------:R-:W4:Y:S01]  /*1b860*/  LDL R127, [R1+0xe04] ;  /* 0x000e0400017f7983 */ /* 0x000f220000100800 */
[----:B------:R-:W-:-:S03]  /*1b870*/  PRMT R175, RZ, 0x7610, R175 ;  /* 0x00007610ffaf7816 */ /* 0x000fc600000000af */
[----:B------:R0:W4:Y:S02]  /*1b880*/  @!P0 LDG.E.U8 R182, desc[UR32][R2.64] ;  /* 0x0000002002b68981 */ /* 0x000124000c1e1100 */
[----:B0-----:R-:W-:Y:S02]  /*1b890*/  @!P0 IMAD.MOV.U32 R2, RZ, RZ, R33 ;  /* 0x000000ffff028224 */ /* 0x001fe400078e0021 */
[----:B------:R-:W4:Y:S01]  /*1b8a0*/  LDL R33, [R1+0xde4] ;  /* 0x000de40001217983 */ /* 0x000f220000100800 */
[----:B------:R-:W-:Y:S02]  /*1b8b0*/  PRMT R168, RZ, 0x7610, R168 ;  /* 0x00007610ffa87816 */ /* 0x000fe400000000a8 */
[----:B------:R-:W-:Y:S01]  /*1b8c0*/  PRMT R161, RZ, 0x7610, R161 ;  /* 0x00007610ffa17816 */ /* 0x000fe200000000a1 */
[----:B--2---:R-:W-:Y:S02]  /*1b8d0*/  @!P0 IMAD.MOV.U32 R3, RZ, RZ, R34 ;  /* 0x000000ffff038224 */ /* 0x004fe400078e0022 */
[----:B------:R-:W2:Y:S04]  /*1b8e0*/  LDL R34, [R1+0xde0] ;  /* 0x000de00001227983 */ /* 0x000ea80000100800 */
[----:B------:R3:W2:Y:S02]  /*1b8f0*/  @!P0 LDG.E.U8 R175, desc[UR32][R2.64] ;  /* 0x0000002002af8981 */ /* 0x0006a4000c1e1100 */
[----:B---3--:R-:W-:-:S02]  /*1b900*/  @!P0 IMAD.MOV.U32 R2, RZ, RZ, R30 ;  /* 0x000000ffff028224 */ /* 0x008fc400078e001e */
        /* <DEDUP_REMOVED lines=8> */
[----:B------:R4:W3:Y:S02]  /*1b990*/  @!P0 LDG.E.U8 R161, desc[UR32][R2.64] ;  /* 0x0000002002a18981 */ /* 0x0008e4000c1e1100 */
[----:B----4-:R-:W-:Y:S02]  /*1b9a0*/  @!P0 IMAD.MOV.U32 R2, RZ, RZ, R24 ;  /* 0x000000ffff028224 */ /* 0x010fe400078e0018 */
[----:B------:R-:W4:Y:S01]  /*1b9b0*/  LDL R24, [R1+0xd84] ;  /* 0x000d840001187983 */ /* 0x000f220000100800 */
[----:B------:R-:W-:Y:S01]  /*1b9c0*/  PRMT R22, RZ, 0x7610, R22 ;  /* 0x00007610ff167816 */ /* 0x000fe20000000016 */
[----:B------:R-:W-:-:S02]  /*1b9d0*/  @!P0 IMAD.MOV.U32 R3, RZ, RZ, R135 ;  /* 0x000000ffff038224 */ /* 0x000fc400078e0087 */
[----:B------:R0:W-:Y:S04]  /*1b9e0*/  STS.U8 [R232+UR4+0x200], R18 ;  /* 0x00020012e8007988 */ /* 0x0001e80008000004 */
[----:B------:R1:W4:Y:S01]  /*1b9f0*/  @!P0 LDG.E.U8 R22, desc[UR32][R2.64] ;  /* 0x0000002002168981 */ /* 0x000322000c1e1100 */
[----:B0-----:R-:W-:Y:S01]  /*1ba00*/  PRMT R18, RZ, 0x7610, R18 ;  /* 0x00007610ff127816 */ /* 0x001fe20000000012 */
[----:B-1----:R-:W-:Y:S02]  /*1ba10*/  @!P0 IMAD.MOV.U32 R2, RZ, RZ, R130 ;  /* 0x000000ffff028224 */ /* 0x002fe400078e0082 */
[----:B------:R-:W-:Y:S01]  /*1ba20*/  @!P0 IMAD.MOV.U32 R3, RZ, RZ, R132 ;  /* 0x000000ffff038224 */ /* 0x000fe200078e0084 */
[----:B------:R0:W-:Y:S04]  /*1ba30*/  STS.U8 [R232+UR4+0x400], R17 ;  /* 0x00040011e8007988 */ /* 0x0001e80008000004 */
[----:B------:R1:W4:Y:S04]  /*1ba40*/  @!P0 LDG.E.U8 R18, desc[UR32][R2.64] ;  /* 0x0000002002128981 */ /* 0x000328000c1e1100 */
[----:B------:R1:W-:Y:S01]  /*1ba50*/  STS.U8 [R232+UR4+0x600], R16 ;  /* 0x00060010e8007988 */ /* 0x0003e20008000004 */
[----:B0-----:R-:W-:-:S03]  /*1ba60*/  PRMT R17, RZ, 0x7610, R17 ;  /* 0x00007610ff117816 */ /* 0x001fc60000000011 */
[----:B------:R-:W4:Y:S01]  /*1ba70*/  LDL R132, [R1+0xd00] ;  /* 0x000d000001847983 */ /* 0x000f220000100800 */
[----:B-1----:R-:W-:Y:S02]  /*1ba80*/  @!P0 IMAD.MOV.U32 R2, RZ, RZ, R127 ;  /* 0x000000ffff028224 */ /* 0x002fe400078e007f */
[----:B------:R-:W-:Y:S01]  /*1ba90*/  @!P0 IMAD.MOV.U32 R3, RZ, RZ, R129 ;  /* 0x000000ffff038224 */ /* 0x000fe200078e0081 */
[----:B------:R-:W-:-:S04]  /*1baa0*/  PRMT R16, RZ, 0x7610, R16 ;  /* 0x00007610ff107816 */ /* 0x000fc80000000010 */
[----:B------:R0:W4:Y:S02]  /*1bab0*/  @!P0 LDG.E.U8 R17, desc[UR32][R2.64] ;  /* 0x0000002002118981 */ /* 0x000124000c1e1100 */
[----:B0-----:R-:W-:Y:S02]  /*1bac0*/  @!P0 IMAD.MOV.U32 R2, RZ, RZ, R33 ;  /* 0x000000ffff028224 */ /* 0x001fe400078e0021 */
[----:B------:R-:W4:Y:S04]  /*1bad0*/  LDL R33, [R1+0xce0] ;  /* 0x000ce00001217983 */ /* 0x000f280000100800 */
[----:B------:R0:W-:Y:S04]  /*1bae0*/  STS.U8 [R232+UR4+0x800], R15 ;  /* 0x0008000fe8007988 */ /* 0x0001e80008000004 */
[----:B------:R1:W-:Y:S01]  /*1baf0*/  STS.U8 [R232+UR4+0xa00], R14 ;  /* 0x000a000ee8007988 */ /* 0x0003e20008000004 */
[----:B0-----:R-:W-:Y:S01]  /*1bb00*/  PRMT R15, RZ, 0x7610, R15 ;  /* 0x00007610ff0f7816 */ /* 0x001fe2000000000f */
[----:B--2---:R-:W-:-:S05]  /*1bb10*/  @!P0 IMAD.MOV.U32 R3, RZ, RZ, R34 ;  /* 0x000000ffff038224 */ /* 0x004fca00078e0022 */
[----:B------:R3:W2:Y:S01]  /*1bb20*/  @!P0 LDG.E.U8 R16, desc[UR32][R2.64] ;  /* 0x0000002002108981 */ /* 0x0006a2000c1e1100 */
[----:B-1----:R-:W-:Y:S01]  /*1bb30*/  PRMT R14, RZ, 0x7610, R14 ;  /* 0x00007610ff0e7816 */ /* 0x002fe2000000000e */
[----:B---3--:R-:W-:Y:S02]  /*1bb40*/  @!P0 IMAD.MOV.U32 R2, RZ, RZ, R30 ;  /* 0x000000ffff028224 */ /* 0x008fe400078e001e */
[----:B------:R-:W-:Y:S02]  /*1bb50*/  @!P0 IMAD.MOV.U32 R3, RZ, RZ, R32 ;  /* 0x000000ffff038224 */ /* 0x000fe400078e0020 */
[----:B------:R-:W3:Y:S04]  /*1bb60*/  LDL R32, [R1+0xce4] ;  /* 0x000ce40001207983 */ /* 0x000ee80000100800 */
[----:B------:R-:W2:Y:S04]  /*1bb70*/  LDL.LU R234, [R1+0xd20] ;  /* 0x000d200001ea7983 */ /* 0x000ea80000300800 */
[----:B------:R0:W3:Y:S04]  /*1bb80*/  @!P0 LDG.E.U8 R15, desc[UR32][R2.64] ;  /* 0x00000020020f8981 */ /* 0x0000e8000c1e1100 */
[----:B------:R-:W3:Y:S04]  /*1bb90*/  LDL R30, [R1+0xcc0] ;  /* 0x000cc000011e7983 */ /* 0x000ee80000100800 */
[----:B------:R-:W3:Y:S01]  /*1bba0*/  LDL R127, [R1+0xca0] ;  /* 0x000ca000017f7983 */ /* 0x000ee20000100800 */
[----:B0-----:R-:W-:-:S03]  /*1bbb0*/  @!P0 IMAD.MOV.U32 R2, RZ, RZ, R26 ;  /* 0x000000ffff028224 */ /* 0x001fc600078e001a */
[----:B------:R-:W3:Y:S01]  /*1bbc0*/  LDL R130, [R1+0xc80] ;  /* 0x000c800001827983 */ /* 0x000ee20000100800 */
[----:B------:R-:W-:-:S03]  /*1bbd0*/  @!P0 IMAD.MOV.U32 R3, RZ, RZ, R28 ;  /* 0x000000ffff038224 */ /* 0x000fc600078e001c */
[----:B------:R-:W3:Y:S04]  /*1bbe0*/  LDL R129, [R1+0xc84] ;  /* 0x000c840001817983 */ /* 0x000ee80000100800 */
[----:B------:R-:W3:Y:S04]  /*1bbf0*/  LDL R28, [R1+0xcc4] ;  /* 0x000cc400011c7983 */ /* 0x000ee80000100800 */
[----:B------:R4:W3:Y:S04]  /*1bc00*/  @!P0 LDG.E.U8 R14, desc[UR32][R2.64] ;  /* 0x00000020020e8981 */ /* 0x0008e8000c1e1100 */
[----:B------:R-:W3:Y:S04]  /*1bc10*/  LDL R26, [R1+0xc64] ;  /* 0x000c6400011a7983 */ /* 0x000ee80000100800 */
[----:B------:R0:W-:Y:S04]  /*1bc20*/  STS.U8 [R232+UR4+0xc00], R13 ;  /* 0x000c000de8007988 */ /* 0x0001e80008000004 */
[----:B------:R1:W-:Y:S04]  /*1bc30*/  STS.U8 [R232+UR4+0xe00], R12 ;  /* 0x000e000ce8007988 */ /* 0x0003e80008000004 */
[----:B------:R1:W-:Y:S04]  /*1bc40*/  STS.U8 [R232+UR4+0x1000], R11 ;  /* 0x0010000be8007988 */ /* 0x0003e80008000004 */
[----:B------:R1:W-:Y:S04]  /*1bc50*/  STS.U8 [R232+UR4+0x1200], R10 ;  /* 0x0012000ae8007988 */ /* 0x0003e80008000004 */
[----:B------:R1:W-:Y:S04]  /*1bc60*/  STS.U8 [R232+UR4+0x1400], R7 ;  /* 0x00140007e8007988 */ /* 0x0003e80008000004 */
[----:B------:R-:W3:Y:S04]  /*1bc70*/  LDL R34, [R1+0xc60] ;  /* 0x000c600001227983 */ /* 0x000ee80000100800 */
[----:B------:R1:W-:Y:S04]  /*1bc80*/  STS.U8 [R232+UR4+0x1600], R6 ;  /* 0x00160006e8007988 */ /* 0x0003e80008000004 */
[----:B------:R1:W-:Y:S04]  /*1bc90*/  STS.U8 [R232+UR4+0x1800], R5 ;  /* 0x00180005e8007988 */ /* 0x0003e80008000004 */
[----:B------:R1:W-:Y:S04]  /*1bca0*/  STS.U8 [R232+UR4+0x1a00], R4 ;  /* 0x001a0004e8007988 */ /* 0x0003e80008000004 */
[----:B------:R1:W-:Y:S04]  /*1bcb0*/  STS.U8 [R232+UR4], R19 ;  /* 0x00000013e8007988 */ /* 0x0003e80008000004 */
[----:B------:R2:W-:Y:S04]  /*1bcc0*/  STS.U8 [R232+UR4+0x1c00], R20 ;  /* 0x001c0014e8007988 */ /* 0x0005e80008000004 */
        /* <DEDUP_REMOVED lines=12> */
[----:B------:R3:W-:Y:S01]  /*1bd90*/  STS.U8 [R232+UR4+0x3600], R167 ;  /* 0x003600a7e8007988 */ /* 0x0007e20008000004 */
[----:B------:R-:W-:-:S02]  /*1bda0*/  PRMT R191, RZ, 0x7610, R191 ;  /* 0x00007610ffbf7816 */ /* 0x000fc400000000bf */
[----:B------:R-:W-:Y:S01]  /*1bdb0*/  PRMT R192, RZ, 0x7610, R192 ;  /* 0x00007610ffc07816 */ /* 0x000fe200000000c0 */
[----:B------:R-:W3:Y:S01]  /*1bdc0*/  LDL R135, [R1+0x7a8] ;  /* 0x0007a80001877983 */ /* 0x000ee20000100800 */
[----:B----4-:R-:W-:-:S03]  /*1bdd0*/  @!P0 IMAD.MOV.U32 R2, RZ, RZ, R24 ;  /* 0x000000ffff028224 */ /* 0x010fc600078e0018 */
[----:B------:R-:W4:Y:S01]  /*1bde0*/  LDL R24, [R1+0xca4] ;  /* 0x000ca40001187983 */ /* 0x000f220000100800 */
[----:B0-----:R-:W-:Y:S01]  /*1bdf0*/  PRMT R13, RZ, 0x7610, R13 ;  /* 0x00007610ff0d7816 */ /* 0x001fe2000000000d */
[----:B------:R-:W-:Y:S01]  /*1be00*/  @!P0 IMAD.MOV.U32 R3, RZ, RZ, R128 ;  /* 0x000000ffff038224 */ /* 0x000fe200078e0080 */
[----:B-1----:R-:W-:-:S04]  /*1be10*/  PRMT R12, RZ, 0x7610, R12 ;  /* 0x00007610ff0c7816 */ /* 0x002fc8000000000c */
[----:B------:R0:W4:Y:S01]  /*1be20*/  @!P0 LDG.E.U8 R13, desc[UR32][R2.64] ;  /* 0x00000020020d8981 */ /* 0x000122000c1e1100 */
[----:B------:R-:W-:Y:S01]  /*1be30*/  PRMT R11, RZ, 0x7610, R11 ;  /* 0x00007610ff0b7816 */ /* 0x000fe2000000000b */
[----:B0-----:R-:W-:Y:S02]  /*1be40*/  @!P0 IMAD.MOV.U32 R2, RZ, RZ, R125 ;  /* 0x000000ffff028224 */ /* 0x001fe400078e007d */
[----:B------:R-:W-:-:S05]  /*1be50*/  @!P0 IMAD.MOV.U32 R3, RZ, RZ, R136 ;  /* 0x000000ffff038224 */ /* 0x000fca00078e0088 */
[----:B------:R0:W4:Y:S01]  /*1be60*/  @!P0 LDG.E.U8 R12, desc[UR32][R2.64] ;  /* 0x00000020020c8981 */ /* 0x000122000c1e1100 */
[----:B------:R-:W-:Y:S01]  /*1be70*/  PRMT R10, RZ, 0x7610, R10 ;  /* 0x00007610ff0a7816 */ /* 0x000fe2000000000a */
[----:B0-----:R-:W-:Y:S02]  /*1be80*/  @!P0 IMAD.MOV.U32 R2, RZ, RZ, R133 ;  /* 0x000000ffff028224 */ /* 0x001fe400078e0085 */
[----:B------:R-:W-:-:S05]  /*1be90*/  @!P0 IMAD.MOV.U32 R3, RZ, RZ, R144 ;  /* 0x000000ffff038224 */ /* 0x000fca00078e0090 */
[----:B------:R0:W4:Y:S01]  /*1bea0*/  @!P0 LDG.E.U8 R11, desc[UR32][R2.64] ;  /* 0x00000020020b8981 */ /* 0x000122000c1e1100 */
[----:B------:R-:W-:Y:S01]  /*1beb0*/  PRMT R7, RZ, 0x7610, R7 ;  /* 0x00007610ff077816 */ /* 0x000fe20000000007 */
[----:B0-----:R-:W-:Y:S01]  /*1bec0*/  @!P0 IMAD.MOV.U32 R2, RZ, RZ, R141 ;  /* 0x000000ffff028224 */ /* 0x001fe200078e008d */
[----:B------:R-:W-:Y:S02]  /*1bed0*/  PRMT R6, RZ, 0x7610, R6 ;  /* 0x00007610ff067816 */ /* 0x000fe40000000006 */
[----:B------:R-:W-:Y:S02]  /*1bee0*/  PRMT R5, RZ, 0x7610, R5 ;  /* 0x00007610ff057816 */ /* 0x000fe40000000005 */
[----:B------:R-:W-:Y:S02]  /*1bef0*/  PRMT R4, RZ, 0x7610, R4 ;  /* 0x00007610ff047816 */ /* 0x000fe40000000004 */
[----:B------:R-:W-:Y:S01]  /*1bf00*/  PRMT R19, RZ, 0x7610, R19 ;  /* 0x00007610ff137816 */ /* 0x000fe20000000013 */
[----:B--2---:R-:W-:-:S05]  /*1bf10*/  @!P0 IMAD.MOV.U32 R3, RZ, RZ, R234 ;  /* 0x000000ffff038224 */ /* 0x004fca00078e00ea */
[----:B------:R0:W2:Y:S02]  /*1bf20*/  @!P0 LDG.E.U8 R10, desc[UR32][R2.64] ;  /* 0x00000020020a8981 */ /* 0x0000a4000c1e1100 */
[----:B0-----:R-:W-:Y:S02]  /*1bf30*/  @!P0 IMAD.MOV.U32 R2, RZ, RZ, R149 ;  /* 0x000000ffff028224 */ /* 0x001fe400078e0095 */
[----:B------:R-:W-:Y:S01]  /*1bf40*/  @!P0 IMAD.MOV.U32 R3, RZ, RZ, R132 ;  /* 0x000000ffff038224 */ /* 0x000fe200078e0084 */
[----:B------:R-:W-:Y:S01]  /*1bf50*/  PRMT R20, RZ, 0x7610, R20 ;  /* 0x00007610ff147816 */ /* 0x000fe20000000014 */
[----:B------:R-:W2:Y:S04]  /*1bf60*/  LDL R132, [R1+0x788] ;  /* 0x0007880001847983 */ /* 0x000ea80000100800 */
[----:B------:R3:W2:Y:S02]  /*1bf70*/  @!P0 LDG.E.U8 R7, desc[UR32][R2.64] ;  /* 0x0000002002078981 */ /* 0x0006a4000c1e1100 */
[----:B---3--:R-:W-:-:S02]  /*1bf80*/  @!P0 IMAD.MOV.U32 R2, RZ, RZ, R32 ;  /* 0x000000ffff028224 */ /* 0x008fc400078e0020 */
[----:B------:R-:W-:Y:S01]  /*1bf90*/  @!P0 IMAD.MOV.U32 R3, RZ, RZ, R33 ;  /* 0x000000ffff038224 */ /* 0x000fe200078e0021 */
[----:B------:R-:W3:Y:S04]  /*1bfa0*/  LDL R32, [R1+0xc44] ;  /* 0x000c440001207983 */ /* 0x000ee80000100800 */
[----:B------:R-:W2:Y:S04]  /*1bfb0*/  LDL R33, [R1+0xc40] ;  /* 0x000c400001217983 */ /* 0x000ea80000100800 */
[----:B------:R0:W2:Y:S02]  /*1bfc0*/  @!P0 LDG.E.U8 R6, desc[UR32][R2.64] ;  /* 0x0000002002068981 */ /* 0x0000a4000c1e1100 */
[----:B0-----:R-:W-:-:S02]  /*1bfd0*/  @!P0 IMAD.MOV.U32 R2, RZ, RZ, R28 ;  /* 0x000000ffff028224 */ /* 0x001fc400078e001c */
[----:B------:R-:W-:Y:S01]  /*1bfe0*/  @!P0 IMAD.MOV.U32 R3, RZ, RZ, R30 ;  /* 0x000000ffff038224 */ /* 0x000fe200078e001e */
[----:B------:R-:W2:Y:S04]  /*1bff0*/  LDL R28, [R1+0xc24] ;  /* 0x000c2400011c7983 */ /* 0x000ea80000100800 */
[----:B------:R-:W2:Y:S04]  /*1c000*/  LDL R30, [R1+0xc20] ;  /* 0x000c2000011e7983 */ /* 0x000ea80000100800 */
[----:B------:R0:W2:Y:S02]  /*1c010*/  @!P0 LDG.E.U8 R5, desc[UR32][R2.64] ;  /* 0x0000002002058981 */ /* 0x0000a4000c1e1100 */
[----:B0-----:R-:W-:-:S02]  /*1c020*/  @!P0 IMAD.MOV.U32 R3, RZ, RZ, R127 ;  /* 0x000000ffff038224 */ /* 0x001fc400078e007f */
[----:B------:R-:W2:Y:S01]  /*1c030*/  LDL R127, [R1+0xc00] ;  /* 0x000c0000017f7983 */ /* 0x000ea20000100800 */
[----:B----4-:R-:W-:-:S03]  /*1c040*/  @!P0 IMAD.MOV.U32 R2, RZ, RZ, R24 ;  /* 0x000000ffff028224 */ /* 0x010fc600078e0018 */
[----:B------:R-:W4:Y:S04]  /*1c050*/  LDL R24, [R1+0xc04] ;  /* 0x000c040001187983 */ /* 0x000f280000100800 */
[----:B------:R0:W4:Y:S02]  /*1c060*/  @!P0 LDG.E.U8 R4, desc[UR32][R2.64] ;  /* 0x0000002002048981 */ /* 0x000124000c1e1100 */
[----:B0-----:R-:W-:Y:S02]  /*1c070*/  @!P0 IMAD.MOV.U32 R2, RZ, RZ, R129 ;  /* 0x000000ffff028224 */ /* 0x001fe400078e0081 */
[----:B------:R-:W-:Y:S01]  /*1c080*/  @!P0 IMAD.MOV.U32 R3, RZ, RZ, R130 ;  /* 0x000000ffff038224 */ /* 0x000fe200078e0082 */
[----:B------:R-:W-:Y:S01]  /*1c090*/  PRMT R21, RZ, 0x7610, R21 ;  /* 0x00007610ff157816 */ /* 0x000fe20000000015 */
[----:B------:R-:W4:Y:S04]  /*1c0a0*/  LDL R130, [R1+0x968] ;  /* 0x0009680001827983 */ /* 0x000f280000100800 */
[----:B------:R0:W4:Y:S01]  /*1c0b0*/  @!P0 LDG.E.U8 R19, desc[UR32][R2.64] ;  /* 0x0000002002138981 */ /* 0x000122000c1e1100 */
[----:B------:R-:W-:-:S03]  /*1c0c0*/  PRMT R23, RZ, 0x7610, R23 ;  /* 0x00007610ff177816 */ /* 0x000fc60000000017 */
[----:B------:R-:W4:Y:S01]  /*1c0d0*/  LDL R129, [R1+0x96c] ;  /* 0x00096c0001817983 */ /* 0x000f220000100800 */
[----:B0-----:R-:W-:-:S03]  /*1c0e0*/  @!P0 IMAD.MOV.U32 R2, RZ, RZ, R26 ;  /* 0x000000ffff028224 */ /* 0x001fc600078e001a */
[----:B------:R-:W4:Y:S01]  /*1c0f0*/  LDL R26, [R1+0xbe4] ;  /* 0x000be400011a7983 */ /* 0x000f220000100800 */
[----:B------:R-:W-:-:S03]  /*1c100*/  @!P0 IMAD.MOV.U32 R3, RZ, RZ, R34 ;  /* 0x000000ffff038224 */ /* 0x000fc600078e0022 */
[----:B------:R-:W4:Y:S04]  /*1c110*/  LDL R34, [R1+0xbe0] ;  /* 0x000be00001227983 */ /* 0x000f280000100800 */
[----:B------:R3:W4:Y:S01]  /*1c120*/  @!P0 LDG.E.U8 R20, desc[UR32][R2.64] ;  /* 0x0000002002148981 */ /* 0x000722000c1e1100 */
[----:B------:R-:W-:Y:S01]  /*1c130*/  PRMT R156, RZ, 0x7610, R156 ;  /* 0x00007610ff9c7816 */ /* 0x000fe2000000009c */
[----:B---3--:R-:W-:Y:S02]  /*1c140*/  @!P0 IMAD.MOV.U32 R2, RZ, RZ, R32 ;  /* 0x000000ffff028224 */ /* 0x008fe400078e0020 */
[----:B------:R-:W3:Y:S01]  /*1c150*/  LDL R32, [R1+0xbc4] ;  /* 0x000bc40001207983 */ /* 0x000ee20000100800 */
[----:B--2---:R-:W-:-:S03]  /*1c160*/  @!P0 IMAD.MOV.U32 R3, RZ, RZ, R33 ;  /* 0x000000ffff038224 */ /* 0x004fc600078e0021 */
[----:B------:R-:W2:Y:S04]  /*1c170*/  LDL R33, [R1+0xbc0] ;  /* 0x000bc00001217983 */ /* 0x000ea80000100800 */
[----:B------:R0:W2:Y:S02]  /*1c180*/  @!P0 LDG.E.U8 R21, desc[UR32][R2.64] ;  /* 0x0000002002158981 */ /* 0x0000a4000c1e1100 */
[----:B0-----:R-:W-:Y:S02]  /*1c190*/  @!P0 IMAD.MOV.U32 R2, RZ, RZ, R28 ;  /* 0x000000ffff028224 */ /* 0x001fe400078e001c */
[----:B------:R-:W2:Y:S01]  /*1c1a0*/  LDL R28, [R1+0x98c] ;  /* 0x00098c00011c7983 */ /* 0x000ea20000100800 */
[----:B------:R-:W-:-:S03]  /*1c1b0*/  @!P0 IMAD.MOV.U32 R3, RZ, RZ, R30 ;  /* 0x000000ffff038224 */ /* 0x000fc600078e001e */
[----:B------:R-:W2:Y:S04]  /*1c1c0*/  LDL R30, [R1+0x988] ;  /* 0x00098800011e7983 */ /* 0x000ea80000100800 */
[----:B------:R0:W2:Y:S02]  /*1c1d0*/  @!P0 LDG.E.U8 R23, desc[UR32][R2.64] ;  /* 0x0000002002178981 */ /* 0x0000a4000c1e1100 */
[----:B0-----:R-:W-:Y:S02]  /*1c1e0*/  @!P0 IMAD.MOV.U32 R3, RZ, RZ, R127 ;  /* 0x000000ffff038224 */ /* 0x001fe400078e007f */
[----:B------:R-:W2:Y:S01]  /*1c1f0*/  LDL R127, [R1+0x948] ;  /* 0x00094800017f7983 */ /* 0x000ea20000100800 */
[----:B----4-:R-:W-:-:S03]  /*1c200*/  @!P0 IMAD.MOV.U32 R2, RZ, RZ, R24 ;  /* 0x000000ffff028224 */ /* 0x010fc600078e0018 */
[----:B------:R-:W4:Y:S04]  /*1c210*/  LDL R24, [R1+0x94c] ;  /* 0x00094c0001187983 */ /* 0x000f280000100800 */
[----:B------:R0:W4:Y:S02]  /*1c220*/  @!P0 LDG.E.U8 R156, desc[UR32][R2.64] ;  /* 0x00000020029c8981 */ /* 0x000124000c1e1100 */
[----:B0-----:R-:W-:Y:S02]  /*1c230*/  @!P0 IMAD.MOV.U32 R2, RZ, RZ, R26 ;  /* 0x000000ffff028224 */ /* 0x001fe400078e001a */
[----:B------:R-:W4:Y:S01]  /*1c240*/  LDL R26, [R1+0x92c] ;  /* 0x00092c00011a7983 */ /* 0x000f220000100800 */
[----:B------:R-:W-:Y:S01]  /*1c250*/  PRMT R157, RZ, 0x7610, R157 ;  /* 0x00007610ff9d7816 */ /* 0x000fe2000000009d */
[----:B------:R-:W-:-:S02]  /*1c260*/  @!P0 IMAD.MOV.U32 R3, RZ, RZ, R34 ;  /* 0x000000ffff038224 */ /* 0x000fc400078e0022 */
[----:B------:R-:W4:Y:S01]  /*1c270*/  LDL R34, [R1+0x928] ;  /* 0x0009280001227983 */ /* 0x000f220000100800 */
[----:B------:R-:W-:-:S03]  /*1c280*/  PRMT R158, RZ, 0x7610, R158 ;  /* 0x00007610ff9e7816 */ /* 0x000fc6000000009e */
[----:B------:R3:W4:Y:S01]  /*1c290*/  @!P0 LDG.E.U8 R157, desc[UR32][R2.64] ;  /* 0x00000020029d8981 */ /* 0x000722000c1e1100 */
[----:B------:R-:W-:Y:S02]  /*1c2a0*/  PRMT R159, RZ, 0x7610, R159 ;  /* 0x00007610ff9f7816 */ /* 0x000fe4000000009f */
[----:B------:R-:W-:Y:S02]  /*1c2b0*/  PRMT R160, RZ, 0x7610, R160 ;  /* 0x00007610ffa07816 */ /* 0x000fe400000000a0 */
        /* <DEDUP_REMOVED lines=12> */
[----:B------:R-:W-:Y:S01]  /*1c380*/  @!P0 IMAD.MOV.U32 R3, RZ, RZ, R130 ;  /* 0x000000ffff038224 */ /* 0x000fe200078e0082 */
[----:B------:R-:W-:Y:S01]  /*1c390*/  PRMT R163, RZ, 0x7610, R163 ;  /* 0x00007610ffa37816 */ /* 0x000fe200000000a3 */
[----:B------:R-:W2:Y:S04]  /*1c3a0*/  LDL R130, [R1+0x868] ;  /* 0x0008680001827983 */ /* 0x000ea80000100800 */
[----:B------:R0:W2:Y:S01]  /*1c3b0*/  @!P0 LDG.E.U8 R160, desc[UR32][R2.64] ;  /* 0x0000002002a08981 */ /* 0x0000a2000c1e1100 */
[----:B------:R-:W-:-:S03]  /*1c3c0*/  PRMT R164, RZ, 0x7610, R164 ;  /* 0x00007610ffa47816 */ /* 0x000fc600000000a4 */
[----:B------:R-:W2:Y:S01]  /*1c3d0*/  LDL R129, [R1+0x86c] ;  /* 0x00086c0001817983 */ /* 0x000ea20000100800 */
[----:B0-----:R-:W-:-:S03]  /*1c3e0*/  @!P0 IMAD.MOV.U32 R3, RZ, RZ, R127 ;  /* 0x000000ffff038224 */ /* 0x001fc600078e007f */
[----:B------:R-:W2:Y:S01]  /*1c3f0*/  LDL R127, [R1+0x8c8] ;  /* 0x0008c800017f7983 */ /* 0x000ea20000100800 */
[----:B----4-:R-:W-:-:S03]  /*1c400*/  @!P0 IMAD.MOV.U32 R2, RZ, RZ, R24 ;  /* 0x000000ffff028224 */ /* 0x010fc600078e0018 */
[----:B------:R-:W4:Y:S04]  /*1c410*/  LDL R24, [R1+0x8cc] ;  /* 0x0008cc0001187983 */ /* 0x000f280000100800 */
[----:B------:R0:W4:Y:S02]  /*1c420*/  @!P0 LDG.E.U8 R162, desc[UR32][R2.64] ;  /* 0x0000002002a28981 */ /* 0x000124000c1e1100 */
[----:B0-----:R-:W-:Y:S02]  /*1c430*/  @!P0 IMAD.MOV.U32 R2, RZ, RZ, R26 ;  /* 0x000000ffff028224 */ /* 0x001fe400078e001a */
[----:B------:R-:W4:Y:S01]  /*1c440*/  LDL R26, [R1+0x8ac] ;  /* 0x0008ac00011a7983 */ /* 0x000f220000100800 */
[----:B------:R-:W-:-:S03]  /*1c450*/  @!P0 IMAD.MOV.U32 R3, RZ, RZ, R34 ;  /* 0x000000ffff038224 */ /* 0x000fc600078e0022 */
[----:B------:R-:W4:Y:S04]  /*1c460*/  LDL R34, [R1+0x8a8] ;  /* 0x0008a80001227983 */ /* 0x000f280000100800 */
[----:B------:R3:W4:Y:S01]  /*1c470*/  @!P0 LDG.E.U8 R163, desc[UR32][R2.64] ;  /* 0x0000002002a38981 */ /* 0x000722000c1e1100 */
        /* <DEDUP_REMOVED lines=31> */
[----:B------:R-:W-:Y:S01]  /*1c670*/  @!P0 IMAD.MOV.U32 R3, RZ, RZ, R130 ;  /* 0x000000ffff038224 */ /* 0x000fe200078e0082 */
[----:B------:R-:W2:Y:S04]  /*1c680*/  LDL R129, [R1+0x76c] ;  /* 0x00076c0001817983 */ /* 0x000ea80000100800 */
[----:B------:R0:W2:Y:S04]  /*1c690*/  @!P0 LDG.E.U8 R192, desc[UR32][R2.64] ;  /* 0x0000002002c08981 */ /* 0x0000a8000c1e1100 */
[----:B------:R-:W2:Y:S01]  /*1c6a0*/  LDL R130, [R1+0x768] ;  /* 0x0007680001827983 */ /* 0x000ea20000100800 */
[----:B0-----:R-:W-:-:S02]  /*1c6b0*/  @!P0 IMAD.MOV.U32 R2, RZ, RZ, R28 ;  /* 0x000000ffff028224 */ /* 0x001fc400078e001c */
[----:B------:R-:W-:Y:S01]  /*1c6c0*/  @!P0 IMAD.MOV.U32 R3, RZ, RZ, R30 ;  /* 0x000000ffff038224 */ /* 0x000fe200078e001e */
[----:B------:R-:W2:Y:S04]  /*1c6d0*/  LDL R28, [R1+0x7cc] ;  /* 0x0007cc00011c7983 */ /* 0x000ea80000100800 */
[----:B------:R-:W2:Y:S04]  /*1c6e0*/  LDL R30, [R1+0x7c8] ;  /* 0x0007c800011e7983 */ /* 0x000ea80000100800 */
[----:B------:R0:W2:Y:S02]  /*1c6f0*/  @!P0 LDG.E.U8 R194, desc[UR32][R2.64] ;  /* 0x0000002002c28981 */ /* 0x0000a4000c1e1100 */
[----:B0-----:R-:W-:Y:S01]  /*1c700*/  @!P0 IMAD.MOV.U32 R3, RZ, RZ, R127 ;  /* 0x000000ffff038224 */ /* 0x001fe200078e007f */
[----:B------:R-:W-:Y:S01]  /*1c710*/  PRMT R196, RZ, 0x7610, R196 ;  /* 0x00007610ffc47816 */ /* 0x000fe200000000c4 */
[----:B------:R-:W2:Y:S01]  /*1c720*/  LDL R127, [R1+0x748] ;  /* 0x00074800017f7983 */ /* 0x000ea20000100800 */
[----:B----4-:R-:W-:-:S03]  /*1c730*/  @!P0 IMAD.MOV.U32 R2, RZ, RZ, R24 ;  /* 0x000000ffff028224 */ /* 0x010fc600078e0018 */
[----:B------:R-:W4:Y:S04]  /*1c740*/  LDL R24, [R1+0x7ac] ;  /* 0x0007ac0001187983 */ /* 0x000f280000100800 */
[----:B------:R0:W4:Y:S02]  /*1c750*/  @!P0 LDG.E.U8 R195, desc[UR32][R2.64] ;  /* 0x0000002002c38981 */ /* 0x000124000c1e1100 */
[----:B0-----:R-:W-:Y:S02]  /*1c760*/  @!P0 IMAD.MOV.U32 R2, RZ, RZ, R26 ;  /* 0x000000ffff028224 */ /* 0x001fe400078e001a */
[----:B------:R-:W4:Y:S01]  /*1c770*/  LDL R26, [R1+0x78c] ;  /* 0x00078c00011a7983 */ /* 0x000f220000100800 */
[----:B------:R-:W-:-:S03]  /*1c780*/  @!P0 IMAD.MOV.U32 R3, RZ, RZ, R34 ;  /* 0x000000ffff038224 */ /* 0x000fc600078e0022 */
[----:B------:R-:W4:Y:S01]  /*1c790*/  LDL R34, [R1+0x74c] ;  /* 0x00074c0001227983 */ /* 0x000f220000100800 */
[----:B------:R-:W-:-:S03]  /*1c7a0*/  PRMT R198, RZ, 0x7610, R198 ;  /* 0x00007610ffc67816 */ /* 0x000fc600000000c6 */
        /* <DEDUP_REMOVED lines=14> */
[----:B----4-:R-:W-:Y:S02]  /*1c890*/  @!P0 IMAD.MOV.U32 R2, RZ, RZ, R24 ;  /* 0x000000ffff028224 */ /* 0x010fe400078e0018 */
[----:B------:R-:W4:Y:S04]  /*1c8a0*/  LDL R24, [R1+0x6ec] ;  /* 0x0006ec0001187983 */ /* 0x000f280000100800 */
[----:B------:R0:W4:Y:S02]  /*1c8b0*/  @!P0 LDG.E.U8 R201, desc[UR32][R2.64] ;  /* 0x0000002002c98981 */ /* 0x000124000c1e1100 */
[----:B0-----:R-:W-:-:S02]  /*1c8c0*/  @!P0 IMAD.MOV.U32 R2, RZ, RZ, R26 ;  /* 0x000000ffff028224 */ /* 0x001fc400078e001a */
[----:B------:R-:W4:Y:S01]  /*1c8d0*/  LDL R26, [R1+0x6cc] ;  /* 0x0006cc00011a7983 */ /* 0x000f220000100800 */
[----:B------:R-:W-:Y:S01]  /*1c8e0*/  PRMT R202, RZ, 0x7610, R202 ;  /* 0x00007610ffca7816 */ /* 0x000fe200000000ca */
[----:B------:R-:W-:Y:S02]  /*1c8f0*/  @!P0 IMAD.MOV.U32 R3, RZ, RZ, R132 ;  /* 0x000000ffff038224 */ /* 0x000fe400078e0084 */
[----:B------:R0:W-:Y:S04]  /*1c900*/  STS.U8 [R232+UR4+0x6400], R203 ;  /* 0x006400cbe8007988 */ /* 0x0001e80008000004 */
[----:B------:R1:W4:Y:S01]  /*1c910*/  @!P0 LDG.E.U8 R202, desc[UR32][R2.64] ;  /* 0x0000002002ca8981 */ /* 0x000322000c1e1100 */
[----:B------:R-:W-:-:S03]  /*1c920*/  PRMT R205, RZ, 0x7610, R205 ;  /* 0x00007610ffcd7816 */ /* 0x000fc600000000cd */
[----:B------:R1:W-:Y:S01]  /*1c930*/  STS.U8 [R232+UR4+0x6800], R206 ;  /* 0x006800cee8007988 */ /* 0x0003e20008000004 */
[----:B0-----:R-:W-:-:S03]  /*1c940*/  PRMT R203, RZ, 0x7610, R203 ;  /* 0x00007610ffcb7816 */ /* 0x001fc600000000cb */
[----:B------:R0:W-:Y:S01]  /*1c950*/  STS.U8 [R232+UR4+0x6a00], R208 ;  /* 0x006a00d0e8007988 */ /* 0x0001e20008000004 */
[----:B-1----:R-:W-:Y:S02]  /*1c960*/  @!P0 IMAD.MOV.U32 R2, RZ, RZ, R129 ;  /* 0x000000ffff028224 */ /* 0x002fe400078e0081 */
[----:B------:R-:W-:Y:S01]  /*1c970*/  @!P0 IMAD.MOV.U32 R3, RZ, RZ, R130 ;  /* 0x000000ffff038224 */ /* 0x000fe200078e0082 */
[----:B------:R-:W4:Y:S04]  /*1c980*/  LDL.LU R236, [R1+0x6a8] ;  /* 0x0006a80001ec7983 */ /* 0x000f280000300800 */
[----:B------:R1:W4:Y:S01]  /*1c990*/  @!P0 LDG.E.U8 R203, desc[UR32][R2.64] ;  /* 0x0000002002cb8981 */ /* 0x000322000c1e1100 */
[----:B------:R-:W-:Y:S01]  /*1c9a0*/  PRMT R206, RZ, 0x7610, R206 ;  /* 0x00007610ffce7816 */ /* 0x000fe200000000ce */
[----:B-1----:R-:W-:-:S02]  /*1c9b0*/  @!P0 IMAD.MOV.U32 R2, RZ, RZ, R34 ;  /* 0x000000ffff028224 */ /* 0x002fc400078e0022 */
[----:B------:R-:W-:Y:S01]  /*1c9c0*/  @!P0 IMAD.MOV.U32 R3, RZ, RZ, R127 ;  /* 0x000000ffff038224 */ /* 0x000fe200078e007f */
[----:B0-----:R-:W-:Y:S01]  /*1c9d0*/  PRMT R208, RZ, 0x7610, R208 ;  /* 0x00007610ffd07816 */ /* 0x001fe200000000d0 */
[----:B------:R0:W-:Y:S04]  /*1c9e0*/  STS.U8 [R232+UR4+0x6c00], R209 ;  /* 0x006c00d1e8007988 */ /* 0x0001e80008000004 */
[----:B------:R3:W4:Y:S04]  /*1c9f0*/  @!P0 LDG.E.U8 R205, desc[UR32][R2.64] ;  /* 0x0000002002cd8981 */ /* 0x000728000c1e1100 */
[----:B------:R-:W4:Y:S01]  /*1ca00*/  LDL R127, [R1+0x648] ;  /* 0x00064800017f7983 */ /* 0x000f220000100800 */
[----:B0-----:R-:W-:-:S03]  /*1ca10*/  PRMT R209, RZ, 0x7610, R209 ;  /* 0x00007610ffd17816 */ /* 0x001fc600000000d1 */
[----:B------:R-:W4:Y:S04]  /*1ca20*/  LDL R34, [R1+0x62c] ;  /* 0x00062c0001227983 */ /* 0x000f280000100800 */
[----:B------:R-:W4:Y:S01]  /*1ca30*/  LDL.LU R154, [R1+0x68c] ;  /* 0x00068c00019a7983 */ /* 0x000f220000300800 */
[----:B---3--:R-:W-:Y:S02]  /*1ca40*/  @!P0 IMAD.MOV.U32 R2, RZ, RZ, R32 ;  /* 0x000000ffff028224 */ /* 0x008fe400078e0020 */
[----:B--2---:R-:W-:-:S05]  /*1ca50*/  @!P0 IMAD.MOV.U32 R3, RZ, RZ, R33 ;  /* 0x000000ffff038224 */ /* 0x004fca00078e0021 */
[----:B------:R0:W2:Y:S02]  /*1ca60*/  @!P0 LDG.E.U8 R206, desc[UR32][R2.64] ;  /* 0x0000002002ce8981 */ /* 0x0000a4000c1e1100 */
[----:B0-----:R-:W-:Y:S02]  /*1ca70*/  @!P0 IMAD.MOV.U32 R2, RZ, RZ, R28 ;  /* 0x000000ffff028224 */ /* 0x001fe400078e001c */
[----:B------:R-:W-:-:S05]  /*1ca80*/  @!P0 IMAD.MOV.U32 R3, RZ, RZ, R30 ;  /* 0x000000ffff038224 */ /* 0x000fca00078e001e */
[----:B------:R0:W3:Y:S02]  /*1ca90*/  @!P0 LDG.E.U8 R208, desc[UR32][R2.64] ;  /* 0x0000002002d08981 */ /* 0x0000e4000c1e1100 */
[----:B0-----:R-:W-:Y:S02]  /*1caa0*/  @!P0 IMAD.MOV.U32 R3, RZ, RZ, R242 ;  /* 0x000000ffff038224 */ /* 0x001fe400078e00f2 */
[----:B----4-:R-:W-:Y:S02]  /*1cab0*/  @!P0 IMAD.MOV.U32 R2, RZ, RZ, R24 ;  /* 0x000000ffff028224 */ /* 0x010fe400078e0018 */
[----:B------:R-:W4:Y:S04]  /*1cac0*/  LDL.LU R24, [R1+0x688] ;  /* 0x0006880001187983 */ /* 0x000f280000300800 */
[----:B------:R0:W-:Y:S04]  /*1cad0*/  STL [R1+0x1044], R242 ;  /* 0x001044f201007387 */ /* 0x0001e80000100800 */
[----:B------:R1:W3:Y:S04]  /*1cae0*/  @!P0 LDG.E.U8 R209, desc[UR32][R2.64] ;  /* 0x0000002002d18981 */ /* 0x0002e8000c1e1100 */
[----:B0-----:R-:W3:Y:S04]  /*1caf0*/  LDL.LU R242, [R1+0x6c4] ;  /* 0x0006c40001f27983 */ /* 0x001ee80000300800 */
[----:B------:R-:W2:Y:S04]  /*1cb00*/  LDL.LU R32, [R1+0x60c] ;  /* 0x00060c0001207983 */ /* 0x000ea80000300800 */
[----:B------:R-:W3:Y:S01]  /*1cb10*/  LDL.LU R30, [R1+0x608] ;  /* 0x00060800011e7983 */ /* 0x000ee20000300800 */
[----:B-1----:R-:W-:-:S03]  /*1cb20*/  @!P0 IMAD.MOV.U32 R2, RZ, RZ, R26 ;  /* 0x000000ffff028224 */ /* 0x002fc600078e001a */
[----:B------:R-:W2:Y:S04]  /*1cb30*/  LDL.LU R26, [R1+0x628] ;  /* 0x00062800011a7983 */ /* 0x000ea80000300800 */
[----:B------:R-:W3:Y:S04]  /*1cb40*/  LDL.LU R33, [R1+0x668] ;  /* 0x0006680001217983 */ /* 0x000ee80000300800 */
[----:B------:R-:W2:Y:S04]  /*1cb50*/  LDL.LU R28, [R1+0x64c] ;  /* 0x00064c00011c7983 */ /* 0x000ea80000300800 */
[----:B------:R-:W2:Y:S01]  /*1cb60*/  LDL.LU R251, [R1+0x66c] ;  /* 0x00066c0001fb7983 */ /* 0x000ea20000300800 */
[----:B------:R-:W-:-:S03]  /*1cb70*/  @!P0 IMAD.MOV.U32 R3, RZ, RZ, R0 ;  /* 0x000000ffff038224 */ /* 0x000fc600078e0000 */
[----:B------:R0:W-:Y:S01]  /*1cb80*/  STS.U8 [R232+UR4+0x6e00], R210 ;  /* 0x006e00d2e8007988 */ /* 0x0001e20008000004 */
[----:B------:R-:W-:Y:S02]  /*1cb90*/  PRMT R212, RZ, 0x7610, R212 ;  /* 0x00007610ffd47816 */ /* 0x000fe400000000d4 */
[----:B0-----:R-:W-:Y:S01]  /*1cba0*/  PRMT R210, RZ, 0x7610, R210 ;  /* 0x00007610ffd27816 */ /* 0x001fe200000000d2 */
[----:B------:R0:W-:Y:S05]  /*1cbb0*/  STS.U8 [R232+UR4+0x7200], R213 ;  /* 0x007200d5e8007988 */ /* 0x0001ea0008000004 */
[----:B------:R1:W2:Y:S01]  /*1cbc0*/  @!P0 LDG.E.U8 R210, desc[UR32][R2.64] ;  /* 0x0000002002d28981 */ /* 0x0002a2000c1e1100 */
[----:B0-----:R-:W-:Y:S01]  /*1cbd0*/  PRMT R213, RZ, 0x7610, R213 ;  /* 0x00007610ffd57816 */ /* 0x001fe200000000d5 */
[----:B-1----:R-:W-:-:S02]  /*1cbe0*/  @!P0 IMAD.MOV.U32 R2, RZ, RZ, R250 ;  /* 0x000000ffff028224 */ /* 0x002fc400078e00fa */
[----:B------:R-:W-:-:S05]  /*1cbf0*/  @!P0 IMAD.MOV.U32 R3, RZ, RZ, R236 ;  /* 0x000000ffff038224 */ /* 0x000fca00078e00ec */
[----:B------:R0:W2:Y:S04]  /*1cc00*/  @!P0 LDG.E.U8 R212, desc[UR32][R2.64] ;  /* 0x0000002002d48981 */ /* 0x0000a8000c1e1100 */
[----:B------:R1:W-:Y:S01]  /*1cc10*/  STS.U8 [R232+UR4+0x7400], R215 ;  /* 0x007400d7e8007988 */ /* 0x0003e20008000004 */
[----:B0-----:R-:W-:Y:S01]  /*1cc20*/  @!P0 IMAD.MOV.U32 R2, RZ, RZ, R154 ;  /* 0x000000ffff028224 */ /* 0x001fe200078e009a */
[----:B-1----:R-:W-:Y:S02]  /*1cc30*/  PRMT R215, RZ, 0x7610, R215 ;  /* 0x00007610ffd77816 */ /* 0x002fe400000000d7 */
[----:B------:R0:W-:Y:S04]  /*1cc40*/  STS.U8 [R232+UR4+0x7600], R216 ;  /* 0x007600d8e8007988 */ /* 0x0001e80008000004 */
[----:B------:R1:W-:Y:S01]  /*1cc50*/  STL [R1+0x1048], R0 ;  /* 0x0010480001007387 */ /* 0x0003e20000100800 */
[----:B0-----:R-:W-:-:S03]  /*1cc60*/  PRMT R216, RZ, 0x7610, R216 ;  /* 0x00007610ffd87816 */ /* 0x001fc600000000d8 */
[----:B-1----:R-:W2:Y:S04]  /*1cc70*/  LDL.LU R0, [R1+0x6f8] ;  /* 0x0006f80001007983 */ /* 0x002ea80000300800 */
[----:B------:R0:W-:Y:S04]  /*1cc80*/  STL [R1+0x104c], R250 ;  /* 0x00104cfa01007387 */ /* 0x0001e80000100800 */
[----:B0-----:R-:W2:Y:S04]  /*1cc90*/  LDL.LU R250, [R1+0x700] ;  /* 0x0007000001fa7983 */ /* 0x001ea80000300800 */
[----:B------:R-:W2:Y:S04]  /*1cca0*/  LDL R145, [R1+0xba8] ;  /* 0x000ba80001917983 */ /* 0x000ea80000100800 */
[----:B------:R-:W2:Y:S04]  /*1ccb0*/  LDL R140, [R1+0xb98] ;  /* 0x000b9800018c7983 */ /* 0x000ea80000100800 */
[----:B------:R-:W2:Y:S04]  /*1ccc0*/  LDL R137, [R1+0xf94] ;  /* 0x000f940001897983 */ /* 0x000ea80000100800 */
[----:B------:R-:W2:Y:S04]  /*1ccd0*/  LDL R129, [R1+0xf7c] ;  /* 0x000f7c0001817983 */ /* 0x000ea80000100800 */
[----:B------:R0:W-:Y:S04]  /*1cce0*/  STS.U8 [R232+UR4+0x7800], R217 ;  /* 0x007800d9e8007988 */ /* 0x0001e80008000004 */
[----:B------:R1:W-:Y:S04]  /*1ccf0*/  STS.U8 [R232+UR4+0x7a00], R219 ;  /* 0x007a00dbe8007988 */ /* 0x0003e80008000004 */
[----:B------:R-:W2:Y:S01]  /*1cd00*/  LDL R132, [R1+0xf78] ;  /* 0x000f780001847983 */ /* 0x000ea20000100800 */
[----:B----4-:R-:W-:-:S05]  /*1cd10*/  @!P0 IMAD.MOV.U32 R3, RZ, RZ, R24 ;  /* 0x000000ffff038224 */ /* 0x010fca00078e0018 */
[----:B------:R3:W4:Y:S02]  /*1cd20*/  @!P0 LDG.E.U8 R213, desc[UR32][R2.64] ;  /* 0x0000002002d58981 */ /* 0x000724000c1e1100 */
[----:B---3--:R-:W-:Y:S02]  /*1cd30*/  @!P0 IMAD.MOV.U32 R3, RZ, RZ, R33 ;  /* 0x000000ffff038224 */ /* 0x008fe400078e0021 */
[----:B--2---:R-:W-:-:S05]  /*1cd40*/  @!P0 IMAD.MOV.U32 R2, RZ, RZ, R251 ;  /* 0x000000ffff028224 */ /* 0x004fca00078e00fb */
[----:B------:R2:W3:Y:S02]  /*1cd50*/  @!P0 LDG.E.U8 R215, desc[UR32][R2.64] ;  /* 0x0000002002d78981 */ /* 0x0004e4000c1e1100 */
[----:B--2---:R-:W-:Y:S02]  /*1cd60*/  @!P0 IMAD.MOV.U32 R2, RZ, RZ, R28 ;  /* 0x000000ffff028224 */ /* 0x004fe400078e001c */
[----:B------:R-:W-:-:S05]  /*1cd70*/  @!P0 IMAD.MOV.U32 R3, RZ, RZ, R127 ;  /* 0x000000ffff038224 */ /* 0x000fca00078e007f */
[----:B------:R2:W3:Y:S02]  /*1cd80*/  @!P0 LDG.E.U8 R216, desc[UR32][R2.64] ;  /* 0x0000002002d88981 */ /* 0x0004e4000c1e1100 */
[----:B--2---:R-:W-:Y:S02]  /*1cd90*/  @!P0 IMAD.MOV.U32 R2, RZ, RZ, R34 ;  /* 0x000000ffff028224 */ /* 0x004fe400078e0022 */
[----:B------:R-:W2:Y:S01]  /*1cda0*/  LDL R34, [R1+0xfa4] ;  /* 0x000fa40001227983 */ /* 0x000ea20000100800 */
[----:B0-----:R-:W-:Y:S01]  /*1cdb0*/  PRMT R217, RZ, 0x7610, R217 ;  /* 0x00007610ffd97816 */ /* 0x001fe200000000d9 */
[----:B------:R-:W-:Y:S01]  /*1cdc0*/  @!P0 IMAD.MOV.U32 R3, RZ, RZ, R26 ;  /* 0x000000ffff038224 */ /* 0x000fe200078e001a */
[----:B-1----:R-:W-:Y:S01]  /*1cdd0*/  PRMT R219, RZ, 0x7610, R219 ;  /* 0x00007610ffdb7816 */ /* 0x002fe200000000db */
[----:B------:R-:W4:Y:S04]  /*1cde0*/  LDL.LU R127, [R1+0xd5c] ;  /* 0x000d5c00017f7983 */ /* 0x000f280000300800 */
[----:B------:R0:W3:Y:S04]  /*1cdf0*/  @!P0 LDG.E.U8 R217, desc[UR32][R2.64] ;  /* 0x0000002002d98981 */ /* 0x0000e8000c1e1100 */
[----:B------:R-:W4:Y:S04]  /*1ce00*/  LDL.LU R130, [R1+0xd78] ;  /* 0x000d780001827983 */ /* 0x000f280000300800 */
[----:B------:R-:W3:Y:S01]  /*1ce10*/  LDL.LU R135, [R1+0xd3c] ;  /* 0x000d3c0001877983 */ /* 0x000ee20000300800 */
[----:B0-----:R-:W-:-:S02]  /*1ce20*/  @!P0 IMAD.MOV.U32 R2, RZ, RZ, R32 ;  /* 0x000000ffff028224 */ /* 0x001fc400078e0020 */
[----:B------:R-:W-:Y:S01]  /*1ce30*/  @!P0 IMAD.MOV.U32 R3, RZ, RZ, R30 ;  /* 0x000000ffff038224 */ /* 0x000fe200078e001e */
[----:B------:R-:W3:Y:S04]  /*1ce40*/  LDL.LU R138, [R1+0xd58] ;  /* 0x000d5800018a7983 */ /* 0x000ee80000300800 */
[----:B------:R-:W3:Y:S04]  /*1ce50*/  LDL.LU R143, [R1+0xd1c] ;  /* 0x000d1c00018f7983 */ /* 0x000ee80000300800 */
[----:B------:R0:W-:Y:S04]  /*1ce60*/  STS.U8 [R232+UR4+0x7c00], R220 ;  /* 0x007c00dce8007988 */ /* 0x0001e80008000004 */
[----:B------:R-:W3:Y:S04]  /*1ce70*/  LDL.LU R146, [R1+0xd38] ;  /* 0x000d380001927983 */ /* 0x000ee80000300800 */
[----:B------:R1:W3:Y:S01]  /*1ce80*/  @!P0 LDG.E.U8 R219, desc[UR32][R2.64] ;  /* 0x0000002002db8981 */ /* 0x0002e2000c1e1100 */
[----:B0-----:R-:W-:-:S03]  /*1ce90*/  PRMT R220, RZ, 0x7610, R220 ;  /* 0x00007610ffdc7816 */ /* 0x001fc600000000dc */
[----:B------:R-:W3:Y:S04]  /*1cea0*/  LDL.LU R151, [R1+0xcfc] ;  /* 0x000cfc0001977983 */ /* 0x000ee80000300800 */
[----:B------:R0:W-:Y:S01]  /*1ceb0*/  STL [R1+0x1054], R248 ;  /* 0x001054f801007387 */ /* 0x0001e20000100800 */
[----:B-1----:R-:W-:Y:S02]  /*1cec0*/  @!P0 IMAD.MOV.U32 R2, RZ, RZ, R248 ;  /* 0x000000ffff028224 */ /* 0x002fe400078e00f8 */
[----:B------:R-:W-:Y:S01]  /*1ced0*/  @!P0 IMAD.MOV.U32 R3, RZ, RZ, R247 ;  /* 0x000000ffff038224 */ /* 0x000fe200078e00f7 */
[----:B------:R-:W-:Y:S04]  /*1cee0*/  STS.U8 [R232+UR4+0x3800], R169 ;  /* 0x003800a9e8007988 */ /* 0x000fe80008000004 */
[----:B------:R-:W-:Y:S04]  /*1cef0*/  STS.U8 [R232+UR4+0x3a00], R170 ;  /* 0x003a00aae8007988 */ /* 0x000fe80008000004 */
[----:B0-----:R-:W3:Y:S04]  /*1cf00*/  LDL.LU R248, [R1+0x6e4] ;  /* 0x0006e40001f87983 */ /* 0x001ee80000300800 */
[----:B------:R0:W-:Y:S04]  /*1cf10*/  STL [R1+0x1050], R247 ;  /* 0x001050f701007387 */ /* 0x0001e80000100800 */
[----:B------:R-:W-:Y:S04]  /*1cf20*/  STS.U8 [R232+UR4+0x3c00], R171 ;  /* 0x003c00abe8007988 */ /* 0x000fe80008000004 */
        /* <DEDUP_REMOVED lines=21> */
[----:B0-----:R-:W3:Y:S04]  /*1d080*/  LDL.LU R247, [R1+0x6dc] ;  /* 0x0006dc0001f77983 */ /* 0x001ee80000300800 */
[----:B------:R0:W-:Y:S04]  /*1d090*/  STS.U8 [R232+UR4+0x7e00], R222 ;  /* 0x007e00dee8007988 */ /* 0x0001e80008000004 */
[----:B------:R1:W3:Y:S04]  /*1d0a0*/  @!P0 LDG.E.U8 R220, desc[UR32][R2.64] ;  /* 0x0000002002dc8981 */ /* 0x0002e8000c1e1100 */
[----:B0-----:R-:W3:Y:S01]  /*1d0b0*/  LDL.LU R232, [R1+0x69c] ;  /* 0x00069c0001e87983 */ /* 0x001ee20000300800 */
[----:B------:R-:W-:Y:S01]  /*1d0c0*/  PRMT R222, RZ, 0x7610, R222 ;  /* 0x00007610ffde7816 */ /* 0x000fe200000000de */
[----:B-1----:R-:W-:-:S02]  /*1d0d0*/  @!P0 IMAD.MOV.U32 R2, RZ, RZ, R240 ;  /* 0x000000ffff028224 */ /* 0x002fc400078e00f0 */
[----:B------:R0:W-:Y:S01]  /*1d0e0*/  STL [R1+0x105c], R240 ;  /* 0x00105cf001007387 */ /* 0x0001e20000100800 */
[----:B------:R-:W-:Y:S01]  /*1d0f0*/  @!P0 IMAD.MOV.U32 R3, RZ, RZ, R239 ;  /* 0x000000ffff038224 */ /* 0x000fe200078e00ef */
[----:B------:R-:W-:-:S04]  /*1d100*/  PRMT R231, RZ, 0x7610, R231 ;  /* 0x00007610ffe77816 */ /* 0x000fc800000000e7 */
[----:B------:R1:W3:Y:S04]  /*1d110*/  @!P0 LDG.E.U8 R222, desc[UR32][R2.64] ;  /* 0x0000002002de8981 */ /* 0x0002e8000c1e1100 */
[----:B0-----:R-:W3:Y:S04]  /*1d120*/  LDL.LU R240, [R1+0x720] ;  /* 0x0007200001f07983 */ /* 0x001ee80000300800 */
[----:B------:R0:W-:Y:S01]  /*1d130*/  STL [R1+0x1058], R239 ;  /* 0x001058ef01007387 */ /* 0x0001e20000100800 */
[----:B-1----:R-:W-:-:S03]  /*1d140*/  @!P0 IMAD.MOV.U32 R3, RZ, RZ, R145 ;  /* 0x000000ffff038224 */ /* 0x002fc600078e0091 */
[----:B0-----:R-:W3:Y:S04]  /*1d150*/  LDL.LU R239, [R1+0x718] ;  /* 0x0007180001ef7983 */ /* 0x001ee80000300800 */
[----:B------:R-:W4:Y:S04]  /*1d160*/  LDL R243, [R1+0xf58] ;  /* 0x000f580001f37983 */ /* 0x000f280000100800 */
[----:B------:R-:W3:Y:S04]  /*1d170*/  LDL R148, [R1+0xf5c] ;  /* 0x000f5c0001947983 */ /* 0x000ee80000100800 */
[----:B------:R-:W3:Y:S01]  /*1d180*/  LDL R145, [R1+0xf38] ;  /* 0x000f380001917983 */ /* 0x000ee20000100800 */
[----:B------:R-:W-:Y:S01]  /*1d190*/  PRMT R230, RZ, 0x7610, R230 ;  /* 0x00007610ffe67816 */ /* 0x000fe200000000e6 */
[----:B--2---:R-:W-:-:S02]  /*1d1a0*/  @!P0 IMAD.MOV.U32 R2, RZ, RZ, R34 ;  /* 0x000000ffff028224 */ /* 0x004fc400078e0022 */
[----:B------:R-:W2:Y:S04]  /*1d1b0*/  LDL R34, [R1+0xf3c] ;  /* 0x000f3c0001227983 */ /* 0x000ea80000100800 */
[----:B------:R0:W2:Y:S02]  /*1d1c0*/  @!P0 LDG.E.U8 R231, desc[UR32][R2.64] ;  /* 0x0000002002e78981 */ /* 0x0000a4000c1e1100 */
[----:B0-----:R-:W-:Y:S02]  /*1d1d0*/  @!P0 IMAD.MOV.U32 R2, RZ, RZ, R137 ;  /* 0x000000ffff028224 */ /* 0x001fe400078e0089 */
[----:B------:R-:W-:Y:S01]  /*1d1e0*/  @!P0 IMAD.MOV.U32 R3, RZ, RZ, R140 ;  /* 0x000000ffff038224 */ /* 0x000fe200078e008c */
[----:B------:R-:W2:Y:S04]  /*1d1f0*/  LDL R137, [R1+0xf1c] ;  /* 0x000f1c0001897983 */ /* 0x000ea80000100800 */
[----:B------:R-:W2:Y:S04]  /*1d200*/  LDL R140, [R1+0xf18] ;  /* 0x000f1800018c7983 */ /* 0x000ea80000100800 */
[----:B------:R0:W2:Y:S02]  /*1d210*/  @!P0 LDG.E.U8 R230, desc[UR32][R2.64] ;  /* 0x0000002002e68981 */ /* 0x0000a4000c1e1100 */
[----:B0-----:R-:W-:-:S02]  /*1d220*/  @!P0 IMAD.MOV.U32 R2, RZ, RZ, R129 ;  /* 0x000000ffff028224 */ /* 0x001fc400078e0081 */
[----:B------:R-:W2:Y:S01]  /*1d230*/  LDL R129, [R1+0xefc] ;  /* 0x000efc0001817983 */ /* 0x000ea20000100800 */
[----:B------:R-:W-:Y:S01]  /*1d240*/  PRMT R229, RZ, 0x7610, R229 ;  /* 0x00007610ffe57816 */ /* 0x000fe200000000e5 */
[----:B------:R-:W-:Y:S01]  /*1d250*/  @!P0 IMAD.MOV.U32 R3, RZ, RZ, R132 ;  /* 0x000000ffff038224 */ /* 0x000fe200078e0084 */
[----:B------:R-:W-:Y:S01]  /*1d260*/  PRMT R228, RZ, 0x7610, R228 ;  /* 0x00007610ffe47816 */ /* 0x000fe200000000e4 */
[----:B------:R-:W2:Y:S04]  /*1d270*/  LDL R132, [R1+0xef8] ;  /* 0x000ef80001847983 */ /* 0x000ea80000100800 */
[----:B------:R4:W2:Y:S01]  /*1d280*/  @!P0 LDG.E.U8 R229, desc[UR32][R2.64] ;  /* 0x0000002002e58981 */ /* 0x0008a2000c1e1100 */
[----:B------:R-:W-:Y:S02]  /*1d290*/  PRMT R227, RZ, 0x7610, R227 ;  /* 0x00007610ffe37816 */ /* 0x000fe400000000e3 */
[----:B------:R-:W-:Y:S01]  /*1d2a0*/  PRMT R226, RZ, 0x7610, R226 ;  /* 0x00007610ffe27816 */ /* 0x000fe200000000e2 */
[----:B----4-:R-:W-:-:S02]  /*1d2b0*/  @!P0 IMAD.MOV.U32 R3, RZ, RZ, R243 ;  /* 0x000000ffff038224 */ /* 0x010fc400078e00f3 */
[----:B------:R-:W4:Y:S01]  /*1d2c0*/  LDL R243, [R1+0xe98] ;  /* 0x000e980001f37983 */ /* 0x000f220000100800 */
[----:B---3--:R-:W-:-:S03]  /*1d2d0*/  @!P0 IMAD.MOV.U32 R2, RZ, RZ, R148 ;  /* 0x000000ffff028224 */ /* 0x008fc600078e0094 */
[----:B------:R-:W3:Y:S04]  /*1d2e0*/  LDL R148, [R1+0xe9c] ;  /* 0x000e9c0001947983 */ /* 0x000ee80000100800 */
[----:B------:R0:W4:Y:S02]  /*1d2f0*/  @!P0 LDG.E.U8 R228, desc[UR32][R2.64] ;  /* 0x0000002002e48981 */ /* 0x000124000c1e1100 */
[----:B0-----:R-:W-:Y:S02]  /*1d300*/  @!P0 IMAD.MOV.U32 R3, RZ, RZ, R145 ;  /* 0x000000ffff038224 */ /* 0x001fe400078e0091 */
[----:B------:R-:W3:Y:S01]  /*1d310*/  LDL R145, [R1+0xed8] ;  /* 0x000ed80001917983 */ /* 0x000ee20000100800 */
[----:B--2---:R-:W-:-:S03]  /*1d320*/  @!P0 IMAD.MOV.U32 R2, RZ, RZ, R34 ;  /* 0x000000ffff028224 */ /* 0x004fc600078e0022 */
[----:B------:R-:W2:Y:S04]  /*1d330*/  LDL R34, [R1+0xedc] ;  /* 0x000edc0001227983 */ /* 0x000ea80000100800 */
[----:B------:R0:W4:Y:S02]  /*1d340*/  @!P0 LDG.E.U8 R227, desc[UR32][R2.64] ;  /* 0x0000002002e38981 */ /* 0x000124000c1e1100 */
[----:B0-----:R-:W-:Y:S02]  /*1d350*/  @!P0 IMAD.MOV.U32 R2, RZ, RZ, R137 ;  /* 0x000000ffff028224 */ /* 0x001fe400078e0089 */
[----:B------:R-:W4:Y:S01]  /*1d360*/  LDL R137, [R1+0xebc] ;  /* 0x000ebc0001897983 */ /* 0x000f220000100800 */
[----:B------:R-:W-:-:S03]  /*1d370*/  @!P0 IMAD.MOV.U32 R3, RZ, RZ, R140 ;  /* 0x000000ffff038224 */ /* 0x000fc600078e008c */
[----:B------:R-:W4:Y:S04]  /*1d380*/  LDL R140, [R1+0xeb8] ;  /* 0x000eb800018c7983 */ /* 0x000f280000100800 */
[----:B------:R0:W4:Y:S02]  /*1d390*/  @!P0 LDG.E.U8 R226, desc[UR32][R2.64] ;  /* 0x0000002002e28981 */ /* 0x000124000c1e1100 */
[----:B0-----:R-:W-:Y:S02]  /*1d3a0*/  @!P0 IMAD.MOV.U32 R2, RZ, RZ, R129 ;  /* 0x000000ffff028224 */ /* 0x001fe400078e0081 */
[----:B------:R-:W4:Y:S01]  /*1d3b0*/  LDL R129, [R1+0xe7c] ;  /* 0x000e7c0001817983 */ /* 0x000f220000100800 */
[----:B------:R-:W-:-:S03]  /*1d3c0*/  @!P0 IMAD.MOV.U32 R3, RZ, RZ, R132 ;  /* 0x000000ffff038224 */ /* 0x000fc600078e0084 */
[----:B------:R0:W-:Y:S04]  /*1d3d0*/  STS.U8 [R155+UR4+0x80], R225 ;  /* 0x000080e19b007988 */ /* 0x0001e80008000004 */
[----:B------:R-:W4:Y:S01]  /*1d3e0*/  LDL R132, [R1+0xe78] ;  /* 0x000e780001847983 */ /* 0x000f220000100800 */
[----:B0-----:R-:W-:-:S03]  /*1d3f0*/  PRMT R225, RZ, 0x7610, R225 ;  /* 0x00007610ffe17816 */ /* 0x001fc600000000e1 */
[----:B------:R0:W-:Y:S04]  /*1d400*/  STS.U8 [R155+UR4+0x280], R224 ;  /* 0x000280e09b007988 */ /* 0x0001e80008000004 */
[----:B------:R3:W4:Y:S01]  /*1d410*/  @!P0 LDG.E.U8 R225, desc[UR32][R2.64] ;  /* 0x0000002002e18981 */ /* 0x000722000c1e1100 */
[----:B0-----:R-:W-:-:S03]  /*1d420*/  PRMT R224, RZ, 0x7610, R224 ;  /* 0x00007610ffe07816 */ /* 0x001fc600000000e0 */
[----:B------:R0:W-:Y:S04]  /*1d430*/  STS.U8 [R155+UR4+0x480], R223 ;  /* 0x000480df9b007988 */ /* 0x0001e80008000004 */
[----:B------:R1:W-:Y:S01]  /*1d440*/  STS.U8 [R155+UR4+0x680], R221 ;  /* 0x000680dd9b007988 */ /* 0x0003e20008000004 */
[----:B0-----:R-:W-:Y:S02]  /*1d450*/  PRMT R223, RZ, 0x7610, R223 ;  /* 0x00007610ffdf7816 */ /* 0x001fe400000000df */
[----:B-1----:R-:W-:Y:S01]  /*1d460*/  PRMT R221, RZ, 0x7610, R221 ;  /* 0x00007610ffdd7816 */ /* 0x002fe200000000dd */
[----:B---3--:R-:W-:Y:S02]  /*1d470*/  @!P0 IMAD.MOV.U32 R3, RZ, RZ, R145 ;  /* 0x000000ffff038224 */ /* 0x008fe400078e0091 */
[----:B------:R-:W3:Y:S01]  /*1d480*/  LDL R145, [R1+0xe58] ;  /* 0x000e580001917983 */ /* 0x000ee20000100800 */
[----:B--2---:R-:W-:-:S03]  /*1d490*/  @!P0 IMAD.MOV.U32 R2, RZ, RZ, R34 ;  /* 0x000000ffff028224 */ /* 0x004fc600078e0022 */
[----:B------:R-:W2:Y:S04]  /*1d4a0*/  LDL R34, [R1+0xe5c] ;  /* 0x000e5c0001227983 */ /* 0x000ea80000100800 */
[----:B------:R4:W2:Y:S02]  /*1d4b0*/  @!P0 LDG.E.U8 R224, desc[UR32][R2.64] ;  /* 0x0000002002e08981 */ /* 0x0008a4000c1e1100 */
[----:B----4-:R-:W-:Y:S02]  /*1d4c0*/  @!P0 IMAD.MOV.U32 R2, RZ, RZ, R137 ;  /* 0x000000ffff028224 */ /* 0x010fe400078e0089 */
[----:B------:R-:W4:Y:S01]  /*1d4d0*/  LDL R137, [R1+0xe3c] ;  /* 0x000e3c0001897983 */ /* 0x000f220000100800 */
[----:B------:R-:W-:-:S03]  /*1d4e0*/  @!P0 IMAD.MOV.U32 R3, RZ, RZ, R140 ;  /* 0x000000ffff038224 */ /* 0x000fc600078e008c */
[----:B------:R-:W4:Y:S04]  /*1d4f0*/  LDL R140, [R1+0xe38] ;  /* 0x000e3800018c7983 */ /* 0x000f280000100800 */
[----:B------:R0:W4:Y:S02]  /*1d500*/  @!P0 LDG.E.U8 R223, desc[UR32][R2.64] ;  /* 0x0000002002df8981 */ /* 0x000124000c1e1100 */
[----:B0-----:R-:W-:Y:S02]  /*1d510*/  @!P0 IMAD.MOV.U32 R2, RZ, RZ, R148 ;  /* 0x000000ffff028224 */ /* 0x001fe400078e0094 */
[----:B------:R-:W-:Y:S01]  /*1d520*/  @!P0 IMAD.MOV.U32 R3, RZ, RZ, R243 ;  /* 0x000000ffff038224 */ /* 0x000fe200078e00f3 */
[----:B------:R0:W-:Y:S04]  /*1d530*/  STS.U8 [R155+UR4+0x880], R218 ;  /* 0x000880da9b007988 */ /* 0x0001e80008000004 */
[----:B------:R1:W4:Y:S04]  /*1d540*/  @!P0 LDG.E.U8 R221, desc[UR32][R2.64] ;  /* 0x0000002002dd8981 */ /* 0x000328000c1e1100 */
[----:B------:R-:W4:Y:S04]  /*1d550*/  LDL R243, [R1+0xdf8] ;  /* 0x000df80001f37983 */ /* 0x000f280000100800 */
[----:B------:R0:W-:Y:S01]  /*1d560*/  STS.U8 [R155+UR4+0xa80], R214 ;  /* 0x000a80d69b007988 */ /* 0x0001e20008000004 */
[----:B-1----:R-:W-:-:S03]  /*1d570*/  @!P0 IMAD.MOV.U32 R2, RZ, RZ, R129 ;  /* 0x000000ffff028224 */ /* 0x002fc600078e0081 */
[----:B------:R-:W4:Y:S01]  /*1d580*/  LDL R129, [R1+0xe1c] ;  /* 0x000e1c0001817983 */ /* 0x000f220000100800 */
[----:B0-----:R-:W-:Y:S01]  /*1d590*/  PRMT R218, RZ, 0x7610, R218 ;  /* 0x00007610ffda7816 */ /* 0x001fe200000000da */
[----:B------:R-:W-:Y:S02]  /*1d5a0*/  @!P0 IMAD.MOV.U32 R3, RZ, RZ, R132 ;  /* 0x000000ffff038224 */ /* 0x000fe400078e0084 */
[----:B------:R-:W4:Y:S04]  /*1d5b0*/  LDL R132, [R1+0xe18] ;  /* 0x000e180001847983 */ /* 0x000f280000100800 */
[----:B------:R3:W4:Y:S01]  /*1d5c0*/  @!P0 LDG.E.U8 R218, desc[UR32][R2.64] ;  /* 0x0000002002da8981 */ /* 0x000722000c1e1100 */
[----:B------:R-:W-:-:S03]  /*1d5d0*/  PRMT R214, RZ, 0x7610, R214 ;  /* 0x00007610ffd67816 */ /* 0x000fc600000000d6 */
[----:B------:R-:W4:Y:S01]  /*1d5e0*/  LDL R148, [R1+0xdd8] ;  /* 0x000dd80001947983 */ /* 0x000f220000100800 */
[----:B------:R-:W-:Y:S01]  /*1d5f0*/  PRMT R211, RZ, 0x7610, R211 ;  /* 0x00007610ffd37816 */ /* 0x000fe200000000d3 */
[----:B---3--:R-:W-:Y:S02]  /*1d600*/  @!P0 IMAD.MOV.U32 R3, RZ, RZ, R145 ;  /* 0x000000ffff038224 */ /* 0x008fe400078e0091 */
[----:B------:R-:W3:Y:S01]  /*1d610*/  LDL R145, [R1+0xddc] ;  /* 0x000ddc0001917983 */ /* 0x000ee20000100800 */
[----:B--2---:R-:W-:-:S03]  /*1d620*/  @!P0 IMAD.MOV.U32 R2, RZ, RZ, R34 ;  /* 0x000000ffff028224 */ /* 0x004fc600078e0022 */
[----:B------:R-:W2:Y:S04]  /*1d630*/  LDL R34, [R1+0xdfc] ;  /* 0x000dfc0001227983 */ /* 0x000ea80000100800 */
[----:B------:R4:W3:Y:S02]  /*1d640*/  @!P0 LDG.E.U8 R214, desc[UR32][R2.64] ;  /* 0x0000002002d68981 */ /* 0x0008e4000c1e1100 */
[----:B----4-:R-:W-:Y:S02]  /*1d650*/  @!P0 IMAD.MOV.U32 R2, RZ, RZ, R137 ;  /* 0x000000ffff028224 */ /* 0x010fe400078e0089 */
        /* <DEDUP_REMOVED lines=9> */
[----:B0-----:R-:W-:Y:S02]  /*1d6f0*/  PRMT R207, RZ, 0x7610, R207 ;  /* 0x00007610ffcf7816 */ /* 0x001fe400000000cf */
[----:B------:R-:W-:-:S04]  /*1d700*/  PRMT R204, RZ, 0x7610, R204 ;  /* 0x00007610ffcc7816 */ /* 0x000fc800000000cc */
[----:B------:R0:W4:Y:S01]  /*1d710*/  @!P0 LDG.E.U8 R207, desc[UR32][R2.64] ;  /* 0x0000002002cf8981 */ /* 0x000122000c1e1100 */
[----:B------:R-:W-:Y:S01]  /*1d720*/  PRMT R200, RZ, 0x7610, R200 ;  /* 0x00007610ffc87816 */ /* 0x000fe200000000c8 */
[----:B0-----:R-:W-:Y:S01]  /*1d730*/  @!P0 IMAD.MOV.U32 R3, RZ, RZ, R243 ;  /* 0x000000ffff038224 */ /* 0x001fe200078e00f3 */
[----:B------:R-:W-:Y:S02]  /*1d740*/  PRMT R197, RZ, 0x7610, R197 ;  /* 0x00007610ffc57816 */ /* 0x000fe400000000c5 */
[----:B------:R-:W-:Y:S02]  /*1d750*/  PRMT R193, RZ, 0x7610, R193 ;  /* 0x00007610ffc17816 */ /* 0x000fe400000000c1 */
[----:B------:R-:W-:Y:S01]  /*1d760*/  PRMT R190, RZ, 0x7610, R190 ;  /* 0x00007610ffbe7816 */ /* 0x000fe200000000be */
[----:B------:R0:W-:Y:S01]  /*1d770*/  STS.U8 [R155+UR4+0xe80], R189 ;  /* 0x000e80bd9b007988 */ /* 0x0001e20008000004 */
[----:B------:R-:W-:Y:S02]  /*1d780*/  PRMT R188, RZ, 0x7610, R188 ;  /* 0x00007610ffbc7816 */ /* 0x000fe400000000bc */
[----:B------:R-:W-:Y:S01]  /*1d790*/  PRMT R187, RZ, 0x7610, R187 ;  /* 0x00007610ffbb7816 */ /* 0x000fe200000000bb */
[----:B------:R-:W4:Y:S01]  /*1d7a0*/  LDL R243, [R1+0xc38] ;  /* 0x000c380001f37983 */ /* 0x000f220000100800 */
[----:B--2---:R-:W-:-:S03]  /*1d7b0*/  @!P0 IMAD.MOV.U32 R2, RZ, RZ, R34 ;  /* 0x000000ffff028224 */ /* 0x004fc600078e0022 */
[----:B------:R-:W2:Y:S04]  /*1d7c0*/  LDL R34, [R1+0xd7c] ;  /* 0x000d7c0001227983 */ /* 0x000ea80000100800 */
[----:B------:R3:W2:Y:S02]  /*1d7d0*/  @!P0 LDG.E.U8 R204, desc[UR32][R2.64] ;  /* 0x0000002002cc8981 */ /* 0x0006a4000c1e1100 */
[----:B---3--:R-:W-:Y:S02]  /*1d7e0*/  @!P0 IMAD.MOV.U32 R2, RZ, RZ, R145 ;  /* 0x000000ffff028224 */ /* 0x008fe400078e0091 */
[----:B------:R-:W-:Y:S01]  /*1d7f0*/  @!P0 IMAD.MOV.U32 R3, RZ, RZ, R148 ;  /* 0x000000ffff038224 */ /* 0x000fe200078e0094 */
[----:B0-----:R-:W-:Y:S01]  /*1d800*/  PRMT R189, RZ, 0x7610, R189 ;  /* 0x00007610ffbd7816 */ /* 0x001fe200000000bd */
[----:B------:R-:W3:Y:S04]  /*1d810*/  LDL R148, [R1+0xcf8] ;  /* 0x000cf80001947983 */ /* 0x000ee80000100800 */
[----:B------:R4:W3:Y:S04]  /*1d820*/  @!P0 LDG.E.U8 R200, desc[UR32][R2.64] ;  /* 0x0000002002c88981 */ /* 0x0008e8000c1e1100 */
[----:B------:R-:W3:Y:S01]  /*1d830*/  LDL R145, [R1+0xc98] ;  /* 0x000c980001917983 */ /* 0x000ee20000100800 */
[----:B----4-:R-:W-:-:S02]  /*1d840*/  @!P0 IMAD.MOV.U32 R2, RZ, RZ, R137 ;  /* 0x000000ffff028224 */ /* 0x010fc400078e0089 */
[----:B------:R-:W-:Y:S01]  /*1d850*/  @!P0 IMAD.MOV.U32 R3, RZ, RZ, R140 ;  /* 0x000000ffff038224 */ /* 0x000fe200078e008c */
[----:B------:R-:W4:Y:S04]  /*1d860*/  LDL R137, [R1+0xcdc] ;  /* 0x000cdc0001897983 */ /* 0x000f280000100800 */
[----:B------:R0:W4:Y:S04]  /*1d870*/  @!P0 LDG.E.U8 R197, desc[UR32][R2.64] ;  /* 0x0000002002c58981 */ /* 0x000128000c1e1100 */
[----:B------:R-:W4:Y:S01]  /*1d880*/  LDL R140, [R1+0xcd8] ;  /* 0x000cd800018c7983 */ /* 0x000f220000100800 */
[----:B0-----:R-:W-:-:S03]  /*1d890*/  @!P0 IMAD.MOV.U32 R2, RZ, RZ, R129 ;  /* 0x000000ffff028224 */ /* 0x001fc600078e0081 */
[----:B------:R-:W3:Y:S01]  /*1d8a0*/  LDL R129, [R1+0xd18] ;  /* 0x000d180001817983 */ /* 0x000ee20000100800 */
[----:B------:R-:W-:-:S03]  /*1d8b0*/  @!P0 IMAD.MOV.U32 R3, RZ, RZ, R132 ;  /* 0x000000ffff038224 */ /* 0x000fc600078e0084 */
[----:B------:R-:W4:Y:S04]  /*1d8c0*/  LDL R132, [R1+0xcb8] ;  /* 0x000cb80001847983 */ /* 0x000f280000100800 */
[----:B------:R0:W4:Y:S02]  /*1d8d0*/  @!P0 LDG.E.U8 R193, desc[UR32][R2.64] ;  /* 0x0000002002c18981 */ /* 0x000124000c1e1100 */
[----:B0-----:R-:W-:Y:S01]  /*1d8e0*/  @!P0 IMAD.MOV.U32 R3, RZ, RZ, R130 ;  /* 0x000000ffff038224 */ /* 0x001fe200078e0082 */
[----:B------:R-:W-:Y:S01]  /*1d8f0*/  PRMT R186, RZ, 0x7610, R186 ;  /* 0x00007610ffba7816 */ /* 0x000fe200000000ba */
[----:B--2---:R-:W-:Y:S02]  /*1d900*/  @!P0 IMAD.MOV.U32 R2, RZ, RZ, R34 ;  /* 0x000000ffff028224 */ /* 0x004fe400078e0022 */
[----:B------:R-:W2:Y:S04]  /*1d910*/  LDL R34, [R1+0xcbc] ;  /* 0x000cbc0001227983 */ /* 0x000ea80000100800 */
[----:B------:R0:W2:Y:S02]  /*1d920*/  @!P0 LDG.E.U8 R190, desc[UR32][R2.64] ;  /* 0x0000002002be8981 */ /* 0x0000a4000c1e1100 */
[----:B0-----:R-:W-:-:S02]  /*1d930*/  @!P0 IMAD.MOV.U32 R2, RZ, RZ, R127 ;  /* 0x000000ffff028224 */ /* 0x001fc400078e007f */
[----:B------:R-:W-:-:S05]  /*1d940*/  @!P0 IMAD.MOV.U32 R3, RZ, RZ, R138 ;  /* 0x000000ffff038224 */ /* 0x000fca00078e008a */
[----:B------:R0:W2:Y:S02]  /*1d950*/  @!P0 LDG.E.U8 R189, desc[UR32][R2.64] ;  /* 0x0000002002bd8981 */ /* 0x0000a4000c1e1100 */
[----:B0-----:R-:W-:Y:S02]  /*1d960*/  @!P0 IMAD.MOV.U32 R2, RZ, RZ, R135 ;  /* 0x000000ffff028224 */ /* 0x001fe400078e0087 */
[----:B------:R-:W-:-:S05]  /*1d970*/  @!P0 IMAD.MOV.U32 R3, RZ, RZ, R146 ;  /* 0x000000ffff038224 */ /* 0x000fca00078e0092 */
[----:B------:R0:W2:Y:S02]  /*1d980*/  @!P0 LDG.E.U8 R188, desc[UR32][R2.64] ;  /* 0x0000002002bc8981 */ /* 0x0000a4000c1e1100 */
[----:B0-----:R-:W-:Y:S02]  /*1d990*/  @!P0 IMAD.MOV.U32 R2, RZ, RZ, R143 ;  /* 0x000000ffff028224 */ /* 0x001fe400078e008f */
[----:B---3--:R-:W-:Y:S02]  /*1d9a0*/  @!P0 IMAD.MOV.U32 R3, RZ, RZ, R129 ;  /* 0x000000ffff038224 */ /* 0x008fe400078e0081 */
[----:B------:R-:W3:Y:S04]  /*1d9b0*/  LDL R129, [R1+0xc9c] ;  /* 0x000c9c0001817983 */ /* 0x000ee80000100800 */
[----:B------:R0:W3:Y:S02]  /*1d9c0*/  @!P0 LDG.E.U8 R187, desc[UR32][R2.64] ;  /* 0x0000002002bb8981 */ /* 0x0000e4000c1e1100 */
[----:B0-----:R-:W-:-:S02]  /*1d9d0*/  @!P0 IMAD.MOV.U32 R2, RZ, RZ, R151 ;  /* 0x000000ffff028224 */ /* 0x001fc400078e0097 */
[----:B------:R-:W-:Y:S01]  /*1d9e0*/  @!P0 IMAD.MOV.U32 R3, RZ, RZ, R148 ;  /* 0x000000ffff038224 */ /* 0x000fe200078e0094 */
[----:B------:R-:W-:Y:S01]  /*1d9f0*/  PRMT R185, RZ, 0x7610, R185 ;  /* 0x00007610ffb97816 */ /* 0x000fe200000000b9 */
[----:B------:R-:W3:Y:S04]  /*1da00*/  LDL R148, [R1+0xc3c] ;  /* 0x000c3c0001947983 */ /* 0x000ee80000100800 */
[----:B------:R4:W3:Y:S02]  /*1da10*/  @!P0 LDG.E.U8 R186, desc[UR32][R2.64] ;  /* 0x0000002002ba8981 */ /* 0x0008e4000c1e1100 */
[----:B----4-:R-:W-:Y:S02]  /*1da20*/  @!P0 IMAD.MOV.U32 R2, RZ, RZ, R137 ;  /* 0x000000ffff028224 */ /* 0x010fe400078e0089 */
[----:B------:R-:W-:Y:S01]  /*1da30*/  @!P0 IMAD.MOV.U32 R3, RZ, RZ, R140 ;  /* 0x000000ffff038224 */ /* 0x000fe200078e008c */
[----:B------:R-:W4:Y:S04]  /*1da40*/  LDL R137, [R1+0xc7c] ;  /* 0x000c7c0001897983 */ /* 0x000f280000100800 */
[----:B------:R-:W4:Y:S04]  /*1da50*/  LDL R140, [R1+0xc78] ;  /* 0x000c7800018c7983 */ /* 0x000f280000100800 */
[----:B------:R0:W4:Y:S01]  /*1da60*/  @!P0 LDG.E.U8 R185, desc[UR32][R2.64] ;  /* 0x0000002002b98981 */ /* 0x000122000c1e1100 */
[----:B------:R-:W-:Y:S01]  /*1da70*/  PRMT R184, RZ, 0x7610, R184 ;  /* 0x00007610ffb87816 */ /* 0x000fe200000000b8 */
[----:B0-----:R-:W-:-:S02]  /*1da80*/  @!P0 IMAD.MOV.U32 R3, RZ, RZ, R132 ;  /* 0x000000ffff038224 */ /* 0x001fc400078e0084 */
[----:B------:R-:W4:Y:S01]  /*1da90*/  LDL R132, [R1+0xc58] ;  /* 0x000c580001847983 */ /* 0x000f220000100800 */
[----:B------:R-:W-:Y:S01]  /*1daa0*/  PRMT R183, RZ, 0x7610, R183 ;  /* 0x00007610ffb77816 */ /* 0x000fe200000000b7 */
[----:B--2---:R-:W-:Y:S02]  /*1dab0*/  @!P0 IMAD.MOV.U32 R2, RZ, RZ, R34 ;  /* 0x000000ffff028224 */ /* 0x004fe400078e0022 */
[----:B------:R-:W2:Y:S04]  /*1dac0*/  LDL R34, [R1+0xc5c] ;  /* 0x000c5c0001227983 */ /* 0x000ea80000100800 */
[----:B------:R0:W2:Y:S02]  /*1dad0*/  @!P0 LDG.E.U8 R184, desc[UR32][R2.64] ;  /* 0x0000002002b88981 */ /* 0x0000a4000c1e1100 */
[----:B0-----:R-:W-:-:S02]  /*1dae0*/  @!P0 IMAD.MOV.U32 R3, RZ, RZ, R145 ;  /* 0x000000ffff038224 */ /* 0x001fc400078e0091 */
[----:B------:R-:W2:Y:S01]  /*1daf0*/  LDL R145, [R1+0xc18] ;  /* 0x000c180001917983 */ /* 0x000ea20000100800 */
[----:B---3--:R-:W-:-:S03]  /*1db00*/  @!P0 IMAD.MOV.U32 R2, RZ, RZ, R129 ;  /* 0x000000ffff028224 */ /* 0x008fc600078e0081 */
[----:B------:R-:W3:Y:S04]  /*1db10*/  LDL R129, [R1+0xc1c] ;  /* 0x000c1c0001817983 */ /* 0x000ee80000100800 */
[----:B------:R4:W3:Y:S02]  /*1db20*/  @!P0 LDG.E.U8 R183, desc[UR32][R2.64] ;  /* 0x0000002002b78981 */ /* 0x0008e4000c1e1100 */
[----:B----4-:R-:W-:Y:S02]  /*1db30*/  @!P0 IMAD.MOV.U32 R2, RZ, RZ, R137 ;  /* 0x000000ffff028224 */ /* 0x010fe400078e0089 */
[----:B------:R-:W4:Y:S01]  /*1db40*/  LDL R137, [R1+0xbfc] ;  /* 0x000bfc0001897983 */ /* 0x000f220000100800 */
[----:B------:R-:W-:-:S03]  /*1db50*/  @!P0 IMAD.MOV.U32 R3, RZ, RZ, R140 ;  /* 0x000000ffff038224 */ /* 0x000fc600078e008c */
[----:B------:R-:W4:Y:S04]  /*1db60*/  LDL R140, [R1+0xbf8] ;  /* 0x000bf800018c7983 */ /* 0x000f280000100800 */
[----:B------:R0:W-:Y:S01]  /*1db70*/  STS.U8 [R155+UR4+0x1080], R182 ;  /* 0x001080b69b007988 */ /* 0x0001e20008000004 */
[----:B------:R-:W-:Y:S02]  /*1db80*/  PRMT R181, RZ, 0x7610, R181 ;  /* 0x00007610ffb57816 */ /* 0x000fe400000000b5 */
[----:B0-----:R-:W-:-:S06]  /*1db90*/  PRMT R182, RZ, 0x7610, R182 ;  /* 0x00007610ffb67816 */ /* 0x001fcc00000000b6 */
[----:B------:R0:W4:Y:S01]  /*1dba0*/  @!P0 LDG.E.U8 R182, desc[UR32][R2.64] ;  /* 0x0000002002b68981 */ /* 0x000122000c1e1100 */
[----:B------:R-:W-:Y:S01]  /*1dbb0*/  PRMT R180, RZ, 0x7610, R180 ;  /* 0x00007610ffb47816 */ /* 0x000fe200000000b4 */
[----:B0-----:R-:W-:Y:S02]  /*1dbc0*/  @!P0 IMAD.MOV.U32 R3, RZ, RZ, R132 ;  /* 0x000000ffff038224 */ /* 0x001fe400078e0084 */
[----:B------:R-:W4:Y:S01]  /*1dbd0*/  LDL R132, [R1+0xbd8] ;  /* 0x000bd80001847983 */ /* 0x000f220000100800 */
[----:B------:R-:W-:Y:S01]  /*1dbe0*/  PRMT R179, RZ, 0x7610, R179 ;  /* 0x00007610ffb37816 */ /* 0x000fe200000000b3 */
[----:B--2---:R-:W-:Y:S02]  /*1dbf0*/  @!P0 IMAD.MOV.U32 R2, RZ, RZ, R34 ;  /* 0x000000ffff028224 */ /* 0x004fe400078e0022 */
[----:B------:R-:W2:Y:S04]  /*1dc00*/  LDL R34, [R1+0xbdc] ;  /* 0x000bdc0001227983 */ /* 0x000ea80000100800 */
[----:B------:R0:W2:Y:S02]  /*1dc10*/  @!P0 LDG.E.U8 R181, desc[UR32][R2.64] ;  /* 0x0000002002b58981 */ /* 0x0000a4000c1e1100 */
[----:B0-----:R-:W-:-:S02]  /*1dc20*/  @!P0 IMAD.MOV.U32 R2, RZ, RZ, R148 ;  /* 0x000000ffff028224 */ /* 0x001fc400078e0094 */
[----:B------:R-:W-:Y:S01]  /*1dc30*/  @!P0 IMAD.MOV.U32 R3, RZ, RZ, R243 ;  /* 0x000000ffff038224 */ /* 0x000fe200078e00f3 */
[----:B------:R-:W-:Y:S01]  /*1dc40*/  PRMT R178, RZ, 0x7610, R178 ;  /* 0x00007610ffb27816 */ /* 0x000fe200000000b2 */
[----:B------:R-:W2:Y:S04]  /*1dc50*/  LDL R243, [R1+0x960] ;  /* 0x0009600001f37983 */ /* 0x000ea80000100800 */
[----:B------:R0:W2:Y:S04]  /*1dc60*/  @!P0 LDG.E.U8 R180, desc[UR32][R2.64] ;  /* 0x0000002002b48981 */ /* 0x0000a8000c1e1100 */
[----:B------:R-:W2:Y:S01]  /*1dc70*/  LDL R148, [R1+0x964] ;  /* 0x0009640001947983 */ /* 0x000ea20000100800 */
[----:B0-----:R-:W-:-:S03]  /*1dc80*/  @!P0 IMAD.MOV.U32 R3, RZ, RZ, R145 ;  /* 0x000000ffff038224 */ /* 0x001fc600078e0091 */
[----:B------:R-:W2:Y:S01]  /*1dc90*/  LDL R145, [R1+0xbb8] ;  /* 0x000bb80001917983 */ /* 0x000ea20000100800 */
[----:B---3--:R-:W-:-:S03]  /*1dca0*/  @!P0 IMAD.MOV.U32 R2, RZ, RZ, R129 ;  /* 0x000000ffff028224 */ /* 0x008fc600078e0081 */
[----:B------:R-:W3:Y:S04]  /*1dcb0*/  LDL R129, [R1+0xbbc] ;  /* 0x000bbc0001817983 */ /* 0x000ee80000100800 */
[----:B------:R4:W3:Y:S02]  /*1dcc0*/  @!P0 LDG.E.U8 R179, desc[UR32][R2.64] ;  /* 0x0000002002b38981 */ /* 0x0008e4000c1e1100 */
[----:B----4-:R-:W-:Y:S02]  /*1dcd0*/  @!P0 IMAD.MOV.U32 R2, RZ, RZ, R137 ;  /* 0x000000ffff028224 */ /* 0x010fe400078e0089 */
[----:B------:R-:W4:Y:S01]  /*1dce0*/  LDL R137, [R1+0x984] ;  /* 0x0009840001897983 */ /* 0x000f220000100800 */
[----:B------:R-:W-:-:S03]  /*1dcf0*/  @!P0 IMAD.MOV.U32 R3, RZ, RZ, R140 ;  /* 0x000000ffff038224 */ /* 0x000fc600078e008c */
[----:B------:R-:W4:Y:S01]  /*1dd00*/  LDL R140, [R1+0x980] ;  /* 0x00098000018c7983 */ /* 0x000f220000100800 */
[----:B------:R-:W-:-:S03]  /*1dd10*/  PRMT R177, RZ, 0x7610, R177 ;  /* 0x00007610ffb17816 */ /* 0x000fc600000000b1 */
[----:B------:R0:W4:Y:S01]  /*1dd20*/  @!P0 LDG.E.U8 R178, desc[UR32][R2.64] ;  /* 0x0000002002b28981 */ /* 0x000122000c1e1100 */
[----:B------:R-:W-:Y:S01]  /*1dd30*/  PRMT R176, RZ, 0x7610, R176 ;  /* 0x00007610ffb07816 */ /* 0x000fe200000000b0 */
[----:B0-----:R-:W-:Y:S02]  /*1dd40*/  @!P0 IMAD.MOV.U32 R3, RZ, RZ, R132 ;  /* 0x000000ffff038224 */ /* 0x001fe400078e0084 */
[----:B------:R-:W4:Y:S01]  /*1dd50*/  LDL R132, [R1+0x940] ;  /* 0x0009400001847983 */ /* 0x000f220000100800 */
[----:B--2---:R-:W-:-:S03]  /*1dd60*/  @!P0 IMAD.MOV.U32 R2, RZ, RZ, R34 ;  /* 0x000000ffff028224 */ /* 0x004fc600078e0022 */
[----:B------:R-:W2:Y:S04]  /*1dd70*/  LDL R34, [R1+0x944] ;  /* 0x0009440001227983 */ /* 0x000ea80000100800 */
[----:B------:R0:W2:Y:S02]  /*1dd80*/  @!P0 LDG.E.U8 R177, desc[UR32][R2.64] ;  /* 0x0000002002b18981 */ /* 0x0000a4000c1e1100 */
[----:B0-----:R-:W-:Y:S02]  /*1dd90*/  @!P0 IMAD.MOV.U32 R3, RZ, RZ, R145 ;  /* 0x000000ffff038224 */ /* 0x001fe400078e0091 */
        /* <DEDUP_REMOVED lines=14> */
[----:B------:R-:W-:Y:S01]  /*1de80*/  @!P0 IMAD.MOV.U32 R3, RZ, RZ, R243 ;  /* 0x000000ffff038224 */ /* 0x000fe200078e00f3 */
[----:B------:R-:W-:Y:S01]  /*1de90*/  PRMT R172, RZ, 0x7610, R172 ;  /* 0x00007610ffac7816 */ /* 0x000fe200000000ac */
[----:B------:R-:W4:Y:S04]  /*1dea0*/  LDL R243, [R1+0x8a0] ;  /* 0x0008a00001f37983 */ /* 0x000f280000100800 */
[----:B------:R0:W4:Y:S04]  /*1deb0*/  @!P0 LDG.E.U8 R174, desc[UR32][R2.64] ;  /* 0x0000002002ae8981 */ /* 0x000128000c1e1100 */
[----:B------:R-:W4:Y:S01]  /*1dec0*/  LDL R148, [R1+0x8a4] ;  /* 0x0008a40001947983 */ /* 0x000f220000100800 */
[----:B0-----:R-:W-:-:S03]  /*1ded0*/  @!P0 IMAD.MOV.U32 R3, RZ, RZ, R132 ;  /* 0x000000ffff038224 */ /* 0x001fc600078e0084 */
        /* <DEDUP_REMOVED lines=13> */
[----:B------:R-:W-:Y:S02]  /*1dfb0*/  PRMT R171, RZ, 0x7610, R171 ;  /* 0x00007610ffab7816 */ /* 0x000fe400000000ab */
[----:B------:R-:W-:-:S04]  /*1dfc0*/  PRMT R170, RZ, 0x7610, R170 ;  /* 0x00007610ffaa7816 */ /* 0x000fc800000000aa */
[----:B------:R0:W4:Y:S01]  /*1dfd0*/  @!P0 LDG.E.U8 R171, desc[UR32][R2.64] ;  /* 0x0000002002ab8981 */ /* 0x000122000c1e1100 */
[----:B------:R-:W-:-:S03]  /*1dfe0*/  PRMT R169, RZ, 0x7610, R169 ;  /* 0x00007610ffa97816 */ /* 0x000fc600000000a9 */
[----:B------:R1:W-:Y:S02]  /*1dff0*/  STS.U8 [R155+UR4+0x1480], R168 ;  /* 0x001480a89b007988 */ /* 0x0003e40008000004 */
[----:B-1----:R-:W-:Y:S01]  /*1e000*/  PRMT R168, RZ, 0x7610, R168 ;  /* 0x00007610ffa87816 */ /* 0x002fe200000000a8 */
[----:B0-----:R-:W-:Y:S02]  /*1e010*/  @!P0 IMAD.MOV.U32 R3, RZ, RZ, R132 ;  /* 0x000000ffff038224 */ /* 0x001fe400078e0084 */
[----:B------:R-:W4:Y:S01]  /*1e020*/  LDL R132, [R1+0x864] ;  /* 0x0008640001847983 */ /* 0x000f220000100800 */
[----:B--2---:R-:W-:-:S03]  /*1e030*/  @!P0 IMAD.MOV.U32 R2, RZ, RZ, R34 ;  /* 0x000000ffff028224 */ /* 0x004fc600078e0022 */
[----:B------:R-:W2:Y:S04]  /*1e040*/  LDL.LU R34, [R1+0x860] ;  /* 0x0008600001227983 */ /* 0x000ea80000300800 */
[----:B------:R0:W2:Y:S02]  /*1e050*/  @!P0 LDG.E.U8 R170, desc[UR32][R2.64] ;  /* 0x0000002002aa8981 */ /* 0x0000a4000c1e1100 */
[----:B0-----:R-:W-:Y:S02]  /*1e060*/  @!P0 IMAD.MOV.U32 R3, RZ, RZ, R145 ;  /* 0x000000ffff038224 */ /* 0x001fe400078e0091 */
[----:B------:R-:W2:Y:S01]  /*1e070*/  LDL R145, [R1+0x840] ;  /* 0x0008400001917983 */ /* 0x000ea20000100800 */
[----:B---3--:R-:W-:-:S03]  /*1e080*/  @!P0 IMAD.MOV.U32 R2, RZ, RZ, R129 ;  /* 0x000000ffff028224 */ /* 0x008fc600078e0081 */
[----:B------:R-:W3:Y:S04]  /*1e090*/  LDL R129, [R1+0x844] ;  /* 0x0008440001817983 */ /* 0x000ee80000100800 */
[----:B------:R0:W3:Y:S02]  /*1e0a0*/  @!P0 LDG.E.U8 R169, desc[UR32][R2.64] ;  /* 0x0000002002a98981 */ /* 0x0000e4000c1e1100 */
[----:B0-----:R-:W-:Y:S02]  /*1e0b0*/  @!P0 IMAD.MOV.U32 R2, RZ, RZ, R148 ;  /* 0x000000ffff028224 */ /* 0x001fe400078e0094 */
[----:B------:R-:W-:Y:S01]  /*1e0c0*/  @!P0 IMAD.MOV.U32 R3, RZ, RZ, R243 ;  /* 0x000000ffff038224 */ /* 0x000fe200078e00f3 */
[----:B------:R0:W-:Y:S04]  /*1e0d0*/  STS.U8 [R155+UR4+0x5080], R167 ;  /* 0x005080a79b007988 */ /* 0x0001e80008000004 */
[----:B------:R4:W3:Y:S04]  /*1e0e0*/  @!P0 LDG.E.U8 R168, desc[UR32][R2.64] ;  /* 0x0000002002a88981 */ /* 0x0008e8000c1e1100 */
[----:B------:R1:W-:Y:S04]  /*1e0f0*/  STS.U8 [R155+UR4+0x4e80], R166 ;  /* 0x004e80a69b007988 */ /* 0x0003e80008000004 */
[----:B------:R-:W3:Y:S01]  /*1e100*/  LDL R148, [R1+0x800] ;  /* 0x0008000001947983 */ /* 0x000ee20000100800 */
[----:B----4-:R-:W-:-:S03]  /*1e110*/  @!P0 IMAD.MOV.U32 R2, RZ, RZ, R137 ;  /* 0x000000ffff028224 */ /* 0x010fc600078e0089 */
[----:B------:R-:W4:Y:S01]  /*1e120*/  LDL R137, [R1+0x824] ;  /* 0x0008240001897983 */ /* 0x000f220000100800 */
[----:B------:R-:W-:-:S03]  /*1e130*/  @!P0 IMAD.MOV.U32 R3, RZ, RZ, R140 ;  /* 0x000000ffff038224 */ /* 0x000fc600078e008c */
[----:B------:R-:W4:Y:S01]  /*1e140*/  LDL R140, [R1+0x820] ;  /* 0x00082000018c7983 */ /* 0x000f220000100800 */
[----:B0-----:R-:W-:Y:S02]  /*1e150*/  PRMT R167, RZ, 0x7610, R167 ;  /* 0x00007610ffa77816 */ /* 0x001fe400000000a7 */
[----:B-1----:R-:W-:-:S04]  /*1e160*/  PRMT R166, RZ, 0x7610, R166 ;  /* 0x00007610ffa67816 */ /* 0x002fc800000000a6 */
[----:B------:R0:W4:Y:S04]  /*1e170*/  @!P0 LDG.E.U8 R167, desc[UR32][R2.64] ;  /* 0x0000002002a78981 */ /* 0x000128000c1e1100 */
[----:B------:R1:W-:Y:S04]  /*1e180*/  STS.U8 [R155+UR4+0x4c80], R165 ;  /* 0x004c80a59b007988 */ /* 0x0003e80008000004 */
[----:B------:R3:W-:Y:S01]  /*1e190*/  STS.U8 [R155+UR4+0x5880], R195 ;  /* 0x005880c39b007988 */ /* 0x0007e20008000004 */
[----:B-1----:R-:W-:Y:S01]  /*1e1a0*/  PRMT R165, RZ, 0x7610, R165 ;  /* 0x00007610ffa57816 */ /* 0x002fe200000000a5 */
[----:B0-----:R-:W-:-:S02]  /*1e1b0*/  @!P0 IMAD.MOV.U32 R2, RZ, RZ, R132 ;  /* 0x000000ffff028224 */ /* 0x001fc400078e0084 */
[----:B------:R-:W4:Y:S01]  /*1e1c0*/  LDL R132, [R1+0x804] ;  /* 0x0008040001847983 */ /* 0x000f220000100800 */
[----:B--2---:R-:W-:-:S05]  /*1e1d0*/  @!P0 IMAD.MOV.U32 R3, RZ, RZ, R34 ;  /* 0x000000ffff038224 */ /* 0x004fca00078e0022 */
[----:B------:R0:W2:Y:S02]  /*1e1e0*/  @!P0 LDG.E.U8 R166, desc[UR32][R2.64] ;  /* 0x0000002002a68981 */ /* 0x0000a4000c1e1100 */
[----:B0-----:R-:W-:Y:S02]  /*1e1f0*/  @!P0 IMAD.MOV.U32 R3, RZ, RZ, R145 ;  /* 0x000000ffff038224 */ /* 0x001fe400078e0091 */
[----:B------:R-:W2:Y:S01]  /*1e200*/  LDL R145, [R1+0x7e0] ;  /* 0x0007e00001917983 */ /* 0x000ea20000100800 */
[----:B---3--:R-:W-:-:S03]  /*1e210*/  @!P0 IMAD.MOV.U32 R2, RZ, RZ, R129 ;  /* 0x000000ffff028224 */ /* 0x008fc600078e0081 */
[----:B------:R-:W3:Y:S04]  /*1e220*/  LDL R129, [R1+0x7e4] ;  /* 0x0007e40001817983 */ /* 0x000ee80000100800 */
[----:B------:R4:W3:Y:S04]  /*1e230*/  @!P0 LDG.E.U8 R165, desc[UR32][R2.64] ;  /* 0x0000002002a58981 */ /* 0x0008e8000c1e1100 */
[----:B------:R-:W3:Y:S04]  /*1e240*/  LDL.LU R195, [R1+0x600] ;  /* 0x0006000001c37983 */ /* 0x000ee80000300800 */
[----:B------:R0:W-:Y:S04]  /*1e250*/  STS.U8 [R155+UR4+0x4a80], R164 ;  /* 0x004a80a49b007988 */ /* 0x0001e80008000004 */
        /* <DEDUP_REMOVED lines=9> */
[----:B------:R1:W-:Y:S01]  /*1e2f0*/  STS.U8 [R155+UR4+0x5a80], R196 ;  /* 0x005a80c49b007988 */ /* 0x0003e20008000004 */
[----:B0-----:R-:W-:-:S03]  /*1e300*/  @!P0 IMAD.MOV.U32 R3, RZ, RZ, R148 ;  /* 0x000000ffff038224 */ /* 0x001fc600078e0094 */
[----:B------:R0:W-:Y:S04]  /*1e310*/  STS.U8 [R155+UR4+0x4680], R162 ;  /* 0x004680a29b007988 */ /* 0x0001e80008000004 */
[----:B-1----:R-:W4:Y:S04]  /*1e320*/  LDL R196, [R1+0x780] ;  /* 0x0007800001c47983 */ /* 0x002f280000100800 */
[----:B------:R1:W-:Y:S01]  /*1e330*/  STS.U8 [R155+UR4+0x5e80], R199 ;  /* 0x005e80c79b007988 */ /* 0x0003e20008000004 */
[----:B0-----:R-:W-:Y:S01]  /*1e340*/  PRMT R162, RZ, 0x7610, R162 ;  /* 0x00007610ffa27816 */ /* 0x001fe200000000a2 */
[----:B------:R-:W-:-:S02]  /*1e350*/  @!P0 IMAD.MOV.U32 R2, RZ, RZ, R132 ;  /* 0x000000ffff028224 */ /* 0x000fc400078e0084 */
[----:B------:R-:W4:Y:S04]  /*1e360*/  LDL R132, [R1+0x7a4] ;  /* 0x0007a40001847983 */ /* 0x000f280000100800 */
[----:B------:R2:W4:Y:S02]  /*1e370*/  @!P0 LDG.E.U8 R163, desc[UR32][R2.64] ;  /* 0x0000002002a38981 */ /* 0x000524000c1e1100 */
[----:B--2---:R-:W-:Y:S02]  /*1e380*/  @!P0 IMAD.MOV.U32 R3, RZ, RZ, R145 ;  /* 0x000000ffff038224 */ /* 0x004fe400078e0091 */
[----:B---3--:R-:W-:Y:S02]  /*1e390*/  @!P0 IMAD.MOV.U32 R2, RZ, RZ, R129 ;  /* 0x000000ffff028224 */ /* 0x008fe400078e0081 */
[----:B------:R-:W2:Y:S04]  /*1e3a0*/  LDL R129, [R1+0x784] ;  /* 0x0007840001817983 */ /* 0x000ea80000100800 */
[----:B-1----:R-:W3:Y:S04]  /*1e3b0*/  LDL.LU R199, [R1+0x618] ;  /* 0x0006180001c77983 */ /* 0x002ee80000300800 */
[----:B------:R-:W3:Y:S04]  /*1e3c0*/  LDL R148, [R1+0x760] ;  /* 0x0007600001947983 */ /* 0x000ee80000100800 */
[----:B------:R-:W3:Y:S04]  /*1e3d0*/  LDL R145, [R1+0x764] ;  /* 0x0007640001917983 */ /* 0x000ee80000100800 */
[----:B------:R4:W3:Y:S02]  /*1e3e0*/  @!P0 LDG.E.U8 R162, desc[UR32][R2.64] ;  /* 0x0000002002a28981 */ /* 0x0008e4000c1e1100 */
[----:B----4-:R-:W-:-:S02]  /*1e3f0*/  @!P0 IMAD.MOV.U32 R2, RZ, RZ, R137 ;  /* 0x000000ffff028224 */ /* 0x010fc400078e0089 */
[----:B------:R-:W4:Y:S01]  /*1e400*/  LDL R137, [R1+0x744] ;  /* 0x0007440001897983 */ /* 0x000f220000100800 */
[----:B------:R-:W-:-:S03]  /*1e410*/  @!P0 IMAD.MOV.U32 R3, RZ, RZ, R140 ;  /* 0x000000ffff038224 */ /* 0x000fc600078e008c */
[----:B------:R-:W4:Y:S04]  /*1e420*/  LDL R140, [R1+0x740] ;  /* 0x00074000018c7983 */ /* 0x000f280000100800 */
[----:B------:R0:W-:Y:S04]  /*1e430*/  STS.U8 [R155+UR4+0x1680], R161 ;  /* 0x001680a19b007988 */ /* 0x0001e80008000004 */
[----:B------:R1:W-:Y:S01]  /*1e440*/  STS.U8 [R155+UR4+0x4480], R160 ;  /* 0x004480a09b007988 */ /* 0x0003e20008000004 */
[----:B0-----:R-:W-:Y:S02]  /*1e450*/  PRMT R161, RZ, 0x7610, R161 ;  /* 0x00007610ffa17816 */ /* 0x001fe400000000a1 */
[----:B-1----:R-:W-:-:S04]  /*1e460*/  PRMT R160, RZ, 0x7610, R160 ;  /* 0x00007610ffa07816 */ /* 0x002fc800000000a0 */
[----:B------:R0:W4:Y:S04]  /*1e470*/  @!P0 LDG.E.U8 R161, desc[UR32][R2.64] ;  /* 0x0000002002a18981 */ /* 0x000128000c1e1100 */
[----:B------:R1:W-:Y:S01]  /*1e480*/  STS.U8 [R155+UR4+0x4280], R159 ;  /* 0x0042809f9b007988 */ /* 0x0003e20008000004 */
[----:B0-----:R-:W-:-:S03]  /*1e490*/  @!P0 IMAD.MOV.U32 R3, RZ, RZ, R243 ;  /* 0x000000ffff038224 */ /* 0x001fc600078e00f3 */
[----:B------:R0:W-:Y:S01]  /*1e4a0*/  STS.U8 [R155+UR4+0x6080], R201 ;  /* 0x006080c99b007988 */ /* 0x0001e20008000004 */
[----:B-1----:R-:W-:-:S03]  /*1e4b0*/  PRMT R159, RZ, 0x7610, R159 ;  /* 0x00007610ff9f7816 */ /* 0x002fc6000000009f */
[----:B------:R1:W-:Y:S04]  /*1e4c0*/  STS.U8 [R155+UR4+0x4080], R158 ;  /* 0x0040809e9b007988 */ /* 0x0003e80008000004 */
[----:B0-----:R-:W4:Y:S01]  /*1e4d0*/  LDL.LU R201, [R1+0x620] ;  /* 0x0006200001c97983 */ /* 0x001f220000300800 */
[----:B------:R-:W-:-:S03]  /*1e4e0*/  @!P0 IMAD.MOV.U32 R2, RZ, RZ, R132 ;  /* 0x000000ffff028224 */ /* 0x000fc600078e0084 */
[----:B------:R-:W4:Y:S04]  /*1e4f0*/  LDL R132, [R1+0x724] ;  /* 0x0007240001847983 */ /* 0x000f280000100800 */
[----:B------:R0:W4:Y:S01]  /*1e500*/  @!P0 LDG.E.U8 R160, desc[UR32][R2.64] ;  /* 0x0000002002a08981 */ /* 0x000122000c1e1100 */
[----:B-1----:R-:W-:Y:S01]  /*1e510*/  PRMT R158, RZ, 0x7610, R158 ;  /* 0x00007610ff9e7816 */ /* 0x002fe2000000009e */
[----:B0-----:R-:W-:Y:S02]  /*1e520*/  @!P0 IMAD.MOV.U32 R3, RZ, RZ, R196 ;  /* 0x000000ffff038224 */ /* 0x001fe400078e00c4 */
[----:B------:R0:W-:Y:S04]  /*1e530*/  STS.U8 [R155+UR4+0x3e80], R157 ;  /* 0x003e809d9b007988 */ /* 0x0001e80008000004 */
[----:B------:R-:W-:Y:S01]  /*1e540*/  STS.U8 [R155+UR4+0x6480], R203 ;  /* 0x006480cb9b007988 */ /* 0x000fe20008000004 */
[----:B0-----:R-:W-:-:S03]  /*1e550*/  PRMT R157, RZ, 0x7610, R157 ;  /* 0x00007610ff9d7816 */ /* 0x001fc6000000009d */
[----:B------:R0:W-:Y:S01]  /*1e560*/  STS.U8 [R155+UR4+0x6880], R206 ;  /* 0x006880ce9b007988 */ /* 0x0001e20008000004 */
[----:B------:R-:W-:-:S03]  /*1e570*/  IMAD.MOV.U32 R196, RZ, RZ, R30 ;  /* 0x000000ffffc47224 */ /* 0x000fc600078e001e */
[----:B------:R-:W-:Y:S04]  /*1e580*/  STS.U8 [R155+UR4+0x6a80], R208 ;  /* 0x006a80d09b007988 */ /* 0x000fe80008000004 */
[----:B------:R1:W-:Y:S01]  /*1e590*/  STS.U8 [R155+UR4+0x6280], R202 ;  /* 0x006280ca9b007988 */ /* 0x0003e20008000004 */
[----:B0-----:R-:W-:-:S03]  /*1e5a0*/  IMAD.MOV.U32 R206, RZ, RZ, R32 ;  /* 0x000000ffffce7224 */ /* 0x001fc600078e0020 */
[----:B------:R0:W-:Y:S04]  /*1e5b0*/  STS.U8 [R155+UR4+0x6680], R205 ;  /* 0x006680cd9b007988 */ /* 0x0001e80008000004 */
[----:B------:R0:W-:Y:S01]  /*1e5c0*/  STS.U8 [R155+UR4+0x5c80], R198 ;  /* 0x005c80c69b007988 */ /* 0x0001e20008000004 */
[----:B-1----:R-:W-:Y:S02]  /*1e5d0*/  IMAD.MOV.U32 R202, RZ, RZ, R26 ;  /* 0x000000ffffca7224 */ /* 0x002fe400078e001a */
[----:B0-----:R-:W-:Y:S02]  /*1e5e0*/  IMAD.MOV.U32 R205, RZ, RZ, R27 ;  /* 0x000000ffffcd7224 */ /* 0x001fe400078e001b */
[----:B------:R-:W-:Y:S02]  /*1e5f0*/  IMAD.MOV.U32 R198, RZ, RZ, R25 ;  /* 0x000000ffffc67224 */ /* 0x000fe400078e0019 */
[----:B--2---:R-:W-:-:S02]  /*1e600*/  @!P0 IMAD.MOV.U32 R2, RZ, RZ, R129 ;  /* 0x000000ffff028224 */ /* 0x004fc400078e0081 */
[----:B------:R-:W2:Y:S04]  /*1e610*/  LDL R129, [R1+0x704] ;  /* 0x0007040001817983 */ /* 0x000ea80000100800 */
[----:B------:R3:W2:Y:S04]  /*1e620*/  @!P0 LDG.E.U8 R159, desc[UR32][R2.64] ;  /* 0x00000020029f8981 */ /* 0x0006a8000c1e1100 */
[----:B------:R-:W2:Y:S01]  /*1e630*/  LDL.LU R203, [R1+0x604] ;  /* 0x0006040001cb7983 */ /* 0x000ea20000300800 */
[----:B---3--:R-:W-:Y:S02]  /*1e640*/  @!P0 IMAD.MOV.U32 R2, RZ, RZ, R145 ;  /* 0x000000ffff028224 */ /* 0x008fe400078e0091 */
[----:B------:R-:W-:-:S05]  /*1e650*/  @!P0 IMAD.MOV.U32 R3, RZ, RZ, R148 ;  /* 0x000000ffff038224 */ /* 0x000fca00078e0094 */
[----:B------:R4:W3:Y:S04]  /*1e660*/  @!P0 LDG.E.U8 R158, desc[UR32][R2.64] ;  /* 0x00000020029e8981 */ /* 0x0008e8000c1e1100 */
[----:B------:R0:W-:Y:S01]  /*1e670*/  STL [R1+0x1060], R240 ;  /* 0x001060f001007387 */ /* 0x0001e20000100800 */
[----:B----4-:R-:W-:Y:S02]  /*1e680*/  @!P0 IMAD.MOV.U32 R2, RZ, RZ, R137 ;  /* 0x000000ffff028224 */ /* 0x010fe400078e0089 */
[----:B------:R-:W-:-:S05]  /*1e690*/  @!P0 IMAD.MOV.U32 R3, RZ, RZ, R140 ;  /* 0x000000ffff038224 */ /* 0x000fca00078e008c */
[----:B------:R1:W4:Y:S02]  /*1e6a0*/  @!P0 LDG.E.U8 R157, desc[UR32][R2.64] ;  /* 0x00000020029d8981 */ /* 0x000324000c1e1100 */
[----:B-1----:R-:W-:Y:S02]  /*1e6b0*/  @!P0 IMAD.MOV.U32 R3, RZ, RZ, R240 ;  /* 0x000000ffff038224 */ /* 0x002fe400078e00f0 */
[----:B0-----:R-:W4:Y:S04]  /*1e6c0*/  LDL.LU R240, [R1+0x6fc] ;  /* 0x0006fc0001f07983 */ /* 0x001f280000300800 */
[----:B------:R-:W4:Y:S04]  /*1e6d0*/  LDL.LU R208, [R1+0x638] ;  /* 0x0006380001d07983 */ /* 0x000f280000300800 */
[----:B------:R-:W3:Y:S04]  /*1e6e0*/  LDL.LU R32, [R1+0x660] ;  /* 0x0006600001207983 */ /* 0x000ee80000300800 */
[----:B------:R-:W4:Y:S04]  /*1e6f0*/  LDL.LU R30, [R1+0x644] ;  /* 0x00064400011e7983 */ /* 0x000f280000300800 */
[----:B------:R-:W3:Y:S04]  /*1e700*/  LDL.LU R26, [R1+0x6a0] ;  /* 0x0006a000011a7983 */ /* 0x000ee80000300800 */
[----:B------:R-:W4:Y:S04]  /*1e710*/  LDL.LU R27, [R1+0x680] ;  /* 0x00068000011b7983 */ /* 0x000f280000300800 */
[----:B------:R-:W4:Y:S04]  /*1e720*/  LDL.LU R25, [R1+0x664] ;  /* 0x0006640001197983 */ /* 0x000f280000300800 */
[----:B------:R-:W3:Y:S04]  /*1e730*/  LDL.LU R243, [R1+0x6c0] ;  /* 0x0006c00001f37983 */ /* 0x000ee80000300800 */
[----:B------:R0:W-:Y:S01]  /*1e740*/  STS.U8 [R155+UR4+0x3c80], R156 ;  /* 0x003c809c9b007988 */ /* 0x0001e20008000004 */
[----:B------:R-:W-:-:S03]  /*1e750*/  @!P0 IMAD.MOV.U32 R2, RZ, RZ, R132 ;  /* 0x000000ffff028224 */ /* 0x000fc600078e0084 */
[----:B------:R1:W-:Y:S01]  /*1e760*/  STS.U8 [R155+UR4+0x3a80], R23 ;  /* 0x003a80179b007988 */ /* 0x0003e20008000004 */
[----:B0-----:R-:W-:Y:S02]  /*1e770*/  PRMT R156, RZ, 0x7610, R156 ;  /* 0x00007610ff9c7816 */ /* 0x001fe4000000009c */
[----:B-1----:R-:W-:-:S04]  /*1e780*/  PRMT R23, RZ, 0x7610, R23 ;  /* 0x00007610ff177816 */ /* 0x002fc80000000017 */
[----:B------:R0:W4:Y:S02]  /*1e790*/  @!P0 LDG.E.U8 R156, desc[UR32][R2.64] ;  /* 0x00000020029c8981 */ /* 0x000124000c1e1100 */
[----:B0-----:R-:W-:Y:S02]  /*1e7a0*/  @!P0 IMAD.MOV.U32 R3, RZ, RZ, R250 ;  /* 0x000000ffff038224 */ /* 0x001fe400078e00fa */
[----:B------:R0:W-:Y:S04]  /*1e7b0*/  STS.U8 [R155+UR4+0x1880], R22 ;  /* 0x001880169b007988 */ /* 0x0001e80008000004 */
[----:B------:R-:W-:Y:S01]  /*1e7c0*/  STS.U8 [R155+UR4+0x6c80], R209 ;  /* 0x006c80d19b007988 */ /* 0x000fe20008000004 */
[----:B0-----:R-:W-:-:S03]  /*1e7d0*/  PRMT R22, RZ, 0x7610, R22 ;  /* 0x00007610ff167816 */ /* 0x001fc60000000016 */
[----:B------:R0:W-:Y:S04]  /*1e7e0*/  STS.U8 [R155+UR4+0x3880], R21 ;  /* 0x003880159b007988 */ /* 0x0001e80008000004 */
[----:B------:R-:W-:Y:S01]  /*1e7f0*/  STS.U8 [R155+UR4+0x6e80], R210 ;  /* 0x006e80d29b007988 */ /* 0x000fe20008000004 */
[----:B0-----:R-:W-:-:S03]  /*1e800*/  PRMT R21, RZ, 0x7610, R21 ;  /* 0x00007610ff157816 */ /* 0x001fc60000000015 */
[----:B------:R-:W-:Y:S04]  /*1e810*/  STS.U8 [R155+UR4+0x7080], R212 ;  /* 0x007080d49b007988 */ /* 0x000fe80008000004 */
[----:B------:R-:W-:Y:S01]  /*1e820*/  STS.U8 [R155+UR4+0x7280], R213 ;  /* 0x007280d59b007988 */ /* 0x000fe20008000004 */
[----:B--2---:R-:W-:-:S03]  /*1e830*/  @!P0 IMAD.MOV.U32 R2, RZ, RZ, R129 ;  /* 0x000000ffff028224 */ /* 0x004fc600078e0081 */
[----:B------:R-:W2:Y:S04]  /*1e840*/  LDL.LU R129, [R1+0xd54] ;  /* 0x000d540001817983 */ /* 0x000ea80000300800 */
[----:B------:R0:W2:Y:S04]  /*1e850*/  @!P0 LDG.E.U8 R23, desc[UR32][R2.64] ;  /* 0x0000002002178981 */ /* 0x0000a8000c1e1100 */
[----:B------:R-:W2:Y:S04]  /*1e860*/  LDL.LU R132, [R1+0xd70] ;  /* 0x000d700001847983 */ /* 0x000ea80000300800 */
[----:B------:R-:W2:Y:S01]  /*1e870*/  LDL.LU R137, [R1+0xd34] ;  /* 0x000d340001897983 */ /* 0x000ea20000300800 */
[----:B0-----:R-:W-:-:S03]  /*1e880*/  IMAD.MOV.U32 R3, RZ, RZ, R37 ;  /* 0x000000ffff037224 */ /* 0x001fc600078e0025 */
[----:B------:R-:W2:Y:S01]  /*1e890*/  LDL.LU R140, [R1+0xd50] ;  /* 0x000d5000018c7983 */ /* 0x000ea20000300800 */
[----:B------:R-:W-:Y:S02]  /*1e8a0*/  @!P0 IMAD.MOV.U32 R2, RZ, RZ, R248 ;  /* 0x000000ffff028224 */ /* 0x000fe400078e00f8 */
[----:B------:R-:W-:Y:S01]  /*1e8b0*/  IMAD.MOV.U32 R209, RZ, RZ, R3 ;  /* 0x000000ffffd17224 */ /* 0x000fe200078e0003 */
[----:B------:R-:W2:Y:S01]  /*1e8c0*/  LDL.LU R145, [R1+0xd14] ;  /* 0x000d140001917983 */ /* 0x000ea20000300800 */
[----:B------:R-:W-:-:S03]  /*1e8d0*/  @!P0 IMAD.MOV.U32 R3, RZ, RZ, R241 ;  /* 0x000000ffff038224 */ /* 0x000fc600078e00f1 */
[----:B------:R-:W2:Y:S04]  /*1e8e0*/  LDL.LU R148, [R1+0xd30] ;  /* 0x000d300001947983 */ /* 0x000ea80000300800 */
[----:B------:R0:W-:Y:S04]  /*1e8f0*/  STL [R1+0x1064], R250 ;  /* 0x001064fa01007387 */ /* 0x0001e80000100800 */
[----:B------:R1:W2:Y:S04]  /*1e900*/  @!P0 LDG.E.U8 R22, desc[UR32][R2.64] ;  /* 0x0000002002168981 */ /* 0x0002a8000c1e1100 */
[----:B0-----:R-:W2:Y:S04]  /*1e910*/  LDL.LU R250, [R1+0x738] ;  /* 0x0007380001fa7983 */ /* 0x001ea80000300800 */
[----:B------:R-:W2:Y:S01]  /*1e920*/  LDL.LU R37, [R1+0x13b0] ;  /* 0x0013b00001257983 */ /* 0x000ea20000300800 */
[----:B-1----:R-:W-:-:S03]  /*1e930*/  @!P0 IMAD.MOV.U32 R2, RZ, RZ, R242 ;  /* 0x000000ffff028224 */ /* 0x002fc600078e00f2 */
[----:B------:R0:W-:Y:S04]  /*1e940*/  STL [R1+0x106c], R248 ;  /* 0x00106cf801007387 */ /* 0x0001e80000100800 */
[----:B0-----:R-:W2:Y:S04]  /*1e950*/  LDL.LU R248, [R1+0x758] ;  /* 0x0007580001f87983 */ /* 0x001ea80000300800 */
[----:B------:R0:W-:Y:S04]  /*1e960*/  STL [R1+0x1068], R241 ;  /* 0x001068f101007387 */ /* 0x0001e80000100800 */
[----:B0-----:R-:W2:Y:S04]  /*1e970*/  LDL.LU R241, [R1+0x71c] ;  /* 0x00071c0001f17983 */ /* 0x001ea80000300800 */
[----:B------:R-:W2:Y:S01]  /*1e980*/  LDL.LU R210, [R1+0x640] ;  /* 0x0006400001d27983 */ /* 0x000ea20000300800 */
[----:B---3--:R-:W-:-:S03]  /*1e990*/  @!P0 IMAD.MOV.U32 R3, RZ, RZ, R243 ;  /* 0x000000ffff038224 */ /* 0x008fc600078e00f3 */
[----:B------:R0:W-:Y:S04]  /*1e9a0*/  STL [R1+0x1070], R242 ;  /* 0x001070f201007387 */ /* 0x0001e80000100800 */
[----:B------:R1:W3:Y:S04]  /*1e9b0*/  @!P0 LDG.E.U8 R21, desc[UR32][R2.64] ;  /* 0x0000002002158981 */ /* 0x0002e8000c1e1100 */
[----:B0-----:R-:W3:Y:S04]  /*1e9c0*/  LDL.LU R242, [R1+0x73c] ;  /* 0x00073c0001f27983 */ /* 0x001ee80000300800 */
[----:B------:R-:W3:Y:S01]  /*1e9d0*/  LDL.LU R212, [R1+0x61c] ;  /* 0x00061c0001d47983 */ /* 0x000ee20000300800 */
[----:B-1----:R-:W-:-:S03]  /*1e9e0*/  @!P0 IMAD.MOV.U32 R2, RZ, RZ, R249 ;  /* 0x000000ffff028224 */ /* 0x002fc600078e00f9 */
[----:B------:R0:W-:Y:S04]  /*1e9f0*/  STL [R1+0x1074], R249 ;  /* 0x001074f901007387 */ /* 0x0001e80000100800 */
[----:B0-----:R-:W3:Y:S04]  /*1ea00*/  LDL.LU R249, [R1+0x778] ;  /* 0x0007780001f97983 */ /* 0x001ee80000300800 */
[----:B------:R-:W4:Y:S01]  /*1ea10*/  LDL.LU R213, [R1+0x684] ;  /* 0x0006840001d57983 */ /* 0x000f220000300800 */
[----:B------:R-:W-:-:S03]  /*1ea20*/  @!P0 IMAD.MOV.U32 R3, RZ, RZ, R26 ;  /* 0x000000ffff038224 */ /* 0x000fc600078e001a */
[----:B------:R0:W-:Y:S02]  /*1ea30*/  STS.U8 [R155+UR4+0x3680], R20 ;  /* 0x003680149b007988 */ /* 0x0001e40008000004 */
[----:B0-----:R-:W-:Y:S02]  /*1ea40*/  PRMT R20, RZ, 0x7610, R20 ;  /* 0x00007610ff147816 */ /* 0x001fe40000000014 */
[----:B------:R-:W-:Y:S04]  /*1ea50*/  STS.U8 [R155+UR4+0x7480], R215 ;  /* 0x007480d79b007988 */ /* 0x000fe80008000004 */
[----:B------:R4:W3:Y:S04]  /*1ea60*/  @!P0 LDG.E.U8 R20, desc[UR32][R2.64] ;  /* 0x0000002002148981 */ /* 0x0008e8000c1e1100 */
[----:B------:R-:W-:Y:S01]  /*1ea70*/  STS.U8 [R155+UR4+0x3480], R19 ;  /* 0x003480139b007988 */ /* 0x000fe20008000004 */
[----:B----4-:R-:W-:-:S03]  /*1ea80*/  @!P0 IMAD.MOV.U32 R2, RZ, RZ, R213 ;  /* 0x000000ffff028224 */ /* 0x010fc600078e00d5 */
[----:B------:R0:W-:Y:S04]  /*1ea90*/  STL [R1+0x109c], R213 ;  /* 0x00109cd501007387 */ /* 0x0001e80000100800 */
[----:B0-----:R-:W4:Y:S04]  /*1eaa0*/  LDL.LU R213, [R1+0x83c] ;  /* 0x00083c0001d57983 */ /* 0x001f280000300800 */
[----:B------:R-:W3:Y:S01]  /*1eab0*/  LDL.LU R215, [R1+0x624] ;  /* 0x0006240001d77983 */ /* 0x000ee20000300800 */
        /* <DEDUP_REMOVED lines=10> */
[----:B0-----:R-:W-:Y:S01]  /*1eb60*/  PRMT R17, RZ, 0x7610, R17 ;  /* 0x00007610ff117816 */ /* 0x001fe20000000011 */
[----:B-1----:R-:W-:-:S02]  /*1eb70*/  IMAD.MOV.U32 R3, RZ, RZ, R34 ;  /* 0x000000ffff037224 */ /* 0x002fc400078e0022 */
[----:B------:R-:W-:Y:S01]  /*1eb80*/  @!P0 IMAD.MOV.U32 R2, RZ, RZ, R30 ;  /* 0x000000ffff028224 */ /* 0x000fe200078e001e */
[----:B------:R0:W-:Y:S01]  /*1eb90*/  STS.U8 [R155+UR4+0x1e80], R16 ;  /* 0x001e80109b007988 */ /* 0x0001e20008000004 */
[----:B--2---:R-:W-:Y:S02]  /*1eba0*/  IMAD.MOV.U32 R216, RZ, RZ, R3 ;  /* 0x000000ffffd87224 */ /* 0x004fe400078e0003 */
[----:B------:R-:W-:Y:S01]  /*1ebb0*/  @!P0 IMAD.MOV.U32 R3, RZ, RZ, R210 ;  /* 0x000000ffff038224 */ /* 0x000fe200078e00d2 */
[----:B------:R1:W-:Y:S04]  /*1ebc0*/  STS.U8 [R155+UR4+0x7880], R217 ;  /* 0x007880d99b007988 */ /* 0x0003e80008000004 */
[----:B------:R2:W4:Y:S01]  /*1ebd0*/  @!P0 LDG.E.U8 R17, desc[UR32][R2.64] ;  /* 0x0000002002118981 */ /* 0x000522000c1e1100 */
[----:B0-----:R-:W-:-:S03]  /*1ebe0*/  PRMT R16, RZ, 0x7610, R16 ;  /* 0x00007610ff107816 */ /* 0x001fc60000000010 */
[----:B------:R0:W-:Y:S04]  /*1ebf0*/  STS.U8 [R155+UR4+0x2080], R15 ;  /* 0x0020800f9b007988 */ /* 0x0001e80008000004 */
[----:B------:R-:W4:Y:S01]  /*1ec00*/  LDL.LU R34, [R1+0x13ac] ;  /* 0x0013ac0001227983 */ /* 0x000f220000300800 */
[----:B--2---:R-:W-:-:S04]  /*1ec10*/  IMAD.MOV.U32 R3, RZ, RZ, R35 ;  /* 0x000000ffff037224 */ /* 0x004fc800078e0023 */
[----:B-1----:R-:W-:Y:S02]  /*1ec20*/  IMAD.MOV.U32 R217, RZ, RZ, R3 ;  /* 0x000000ffffd97224 */ /* 0x002fe400078e0003 */
[----:B------:R-:W-:Y:S01]  /*1ec30*/  @!P0 IMAD.MOV.U32 R3, RZ, RZ, R201 ;  /* 0x000000ffff038224 */ /* 0x000fe200078e00c9 */
[----:B0-----:R-:W-:Y:S01]  /*1ec40*/  PRMT R15, RZ, 0x7610, R15 ;  /* 0x00007610ff0f7816 */ /* 0x001fe2000000000f */
[----:B------:R0:W-:Y:S04]  /*1ec50*/  STL [R1+0x1078], R210 ;  /* 0x001078d201007387 */ /* 0x0001e80000100800 */
[----:B------:R1:W-:Y:S04]  /*1ec60*/  STS.U8 [R155+UR4+0x2280], R14 ;  /* 0x0022800e9b007988 */ /* 0x0003e80008000004 */
[----:B------:R-:W-:Y:S04]  /*1ec70*/  STS.U8 [R155+UR4+0x7c80], R220 ;  /* 0x007c80dc9b007988 */ /* 0x000fe80008000004 */
[----:B0-----:R-:W2:Y:S01]  /*1ec80*/  LDL.LU R210, [R1+0x75c] ;  /* 0x00075c0001d27983 */ /* 0x001ea20000300800 */
[----:B-1----:R-:W-:-:S03]  /*1ec90*/  PRMT R14, RZ, 0x7610, R14 ;  /* 0x00007610ff0e7816 */ /* 0x002fc6000000000e */
[----:B------:R-:W2:Y:S04]  /*1eca0*/  LDL.LU R35, [R1+0x13a8] ;  /* 0x0013a80001237983 */ /* 0x000ea80000300800 */
[----:B------:R-:W-:Y:S04]  /*1ecb0*/  STS.U8 [R155+UR4+0x7a80], R219 ;  /* 0x007a80db9b007988 */ /* 0x000fe80008000004 */
[----:B------:R0:W-:Y:S04]  /*1ecc0*/  STS.U8 [R155+UR4+0x2480], R13 ;  /* 0x0024800d9b007988 */ /* 0x0001e80008000004 */
[----:B------:R-:W-:Y:S04]  /*1ecd0*/  STS.U8 [R155+UR4+0x7e80], R222 ;  /* 0x007e80de9b007988 */ /* 0x000fe80008000004 */
[----:B------:R-:W-:Y:S01]  /*1ece0*/  STS.U8 [R155+UR4+0x2680], R12 ;  /* 0x0026800c9b007988 */ /* 0x000fe20008000004 */
[----:B0-----:R-:W-:-:S03]  /*1ecf0*/  PRMT R13, RZ, 0x7610, R13 ;  /* 0x00007610ff0d7816 */ /* 0x001fc6000000000d */
        /* <DEDUP_REMOVED lines=8> */
[----:B------:R-:W-:Y:S01]  /*1ed80*/  STS.U8 [R155+UR4+0x5680], R194 ;  /* 0x005680c29b007988 */ /* 0x000fe20008000004 */
[----:B---3--:R-:W-:-:S05]  /*1ed90*/  @!P0 IMAD.MOV.U32 R2, RZ, RZ, R215 ;  /* 0x000000ffff028224 */ /* 0x008fca00078e00d7 */
[----:B------:R0:W3:Y:S02]  /*1eda0*/  @!P0 LDG.E.U8 R16, desc[UR32][R2.64] ;  /* 0x0000002002108981 */ /* 0x0000e4000c1e1100 */
[----:B0-----:R-:W-:Y:S02]  /*1edb0*/  @!P0 IMAD.MOV.U32 R2, RZ, RZ, R203 ;  /* 0x000000ffff028224 */ /* 0x001fe400078e00cb */
[----:B------:R-:W-:Y:S01]  /*1edc0*/  @!P0 IMAD.MOV.U32 R3, RZ, RZ, R195 ;  /* 0x000000ffff038224 */ /* 0x000fe200078e00c3 */
[----:B------:R0:W-:Y:S04]  /*1edd0*/  STL [R1+0x1080], R215 ;  /* 0x001080d701007387 */ /* 0x0001e80000100800 */
[----:B------:R1:W2:Y:S04]  /*1ede0*/  @!P0 LDG.E.U8 R15, desc[UR32][R2.64] ;  /* 0x00000020020f8981 */ /* 0x0002a8000c1e1100 */
[----:B0-----:R-:W2:Y:S01]  /*1edf0*/  LDL.LU R215, [R1+0x77c] ;  /* 0x00077c0001d77983 */ /* 0x001ea20000300800 */
[----:B-1----:R-:W-:-:S03]  /*1ee00*/  IMAD.MOV.U32 R3, RZ, RZ, R32 ;  /* 0x000000ffff037224 */ /* 0x002fc600078e0020 */
[----:B------:R0:W-:Y:S01]  /*1ee10*/  STL [R1+0x107c], R201 ;  /* 0x00107cc901007387 */ /* 0x0001e20000100800 */
[----:B------:R-:W-:Y:S02]  /*1ee20*/  @!P0 IMAD.MOV.U32 R2, RZ, RZ, R246 ;  /* 0x000000ffff028224 */ /* 0x000fe400078e00f6 */
[----:B------:R-:W-:Y:S02]  /*1ee30*/  IMAD.MOV.U32 R220, RZ, RZ, R3 ;  /* 0x000000ffffdc7224 */ /* 0x000fe400078e0003 */
[----:B------:R-:W-:Y:S01]  /*1ee40*/  @!P0 IMAD.MOV.U32 R3, RZ, RZ, R245 ;  /* 0x000000ffff038224 */ /* 0x000fe200078e00f5 */
[----:B0-----:R-:W2:Y:S04]  /*1ee50*/  LDL.LU R201, [R1+0x798] ;  /* 0x0007980001c97983 */ /* 0x001ea80000300800 */
[----:B------:R-:W2:Y:S04]  /*1ee60*/  LDL.LU R219, [R1+0x658] ;  /* 0x0006580001db7983 */ /* 0x000ea80000300800 */
[----:B------:R0:W-:Y:S04]  /*1ee70*/  STL [R1+0x1088], R203 ;  /* 0x001088cb01007387 */ /* 0x0001e80000100800 */
[----:B------:R1:W2:Y:S04]  /*1ee80*/  @!P0 LDG.E.U8 R14, desc[UR32][R2.64] ;  /* 0x00000020020e8981 */ /* 0x0002a8000c1e1100 */
[----:B0-----:R-:W2:Y:S04]  /*1ee90*/  LDL.LU R203, [R1+0x79c] ;  /* 0x00079c0001cb7983 */ /* 0x001ea80000300800 */
[----:B------:R0:W-:Y:S01]  /*1eea0*/  STL [R1+0x1084], R195 ;  /* 0x001084c301007387 */ /* 0x0001e20000100800 */
[----:B-1----:R-:W-:-:S02]  /*1eeb0*/  IMAD.MOV.U32 R3, RZ, RZ, R154 ;  /* 0x000000ffff037224 */ /* 0x002fc400078e009a */
[----:B------:R-:W-:Y:S02]  /*1eec0*/  @!P0 IMAD.MOV.U32 R2, RZ, RZ, R238 ;  /* 0x000000ffff028224 */ /* 0x000fe400078e00ee */
[----:B------:R-:W-:Y:S01]  /*1eed0*/  IMAD.MOV.U32 R222, RZ, RZ, R3 ;  /* 0x000000ffffde7224 */ /* 0x000fe200078e0003 */
[----:B0-----:R-:W2:Y:S04]  /*1eee0*/  LDL.LU R195, [R1+0x7b8] ;  /* 0x0007b80001c37983 */ /* 0x001ea80000300800 */
[----:B------:R-:W2:Y:S01]  /*1eef0*/  LDL.LU R32, [R1+0x13a4] ;  /* 0x0013a40001207983 */ /* 0x000ea20000300800 */
[----:B------:R-:W-:-:S03]  /*1ef00*/  @!P0 IMAD.MOV.U32 R3, RZ, RZ, R237 ;  /* 0x000000ffff038224 */ /* 0x000fc600078e00ed */
[----:B------:R0:W-:Y:S04]  /*1ef10*/  STL [R1+0x1090], R246 ;  /* 0x001090f601007387 */ /* 0x0001e80000100800 */
[----:B------:R1:W2:Y:S04]  /*1ef20*/  @!P0 LDG.E.U8 R13, desc[UR32][R2.64] ;  /* 0x00000020020d8981 */ /* 0x0002a8000c1e1100 */
[----:B0-----:R-:W2:Y:S04]  /*1ef30*/  LDL.LU R246, [R1+0x7bc] ;  /* 0x0007bc0001f67983 */ /* 0x001ea80000300800 */
[----:B------:R0:W-:Y:S04]  /*1ef40*/  STL [R1+0x108c], R245 ;  /* 0x00108cf501007387 */ /* 0x0001e80000100800 */
[----:B0-----:R-:W2:Y:S04]  /*1ef50*/  LDL.LU R245, [R1+0x7d8] ;  /* 0x0007d80001f57983 */ /* 0x001ea80000300800 */
[----:B------:R-:W2:Y:S04]  /*1ef60*/  LDL.LU R155, [R1+0x6d8] ;  /* 0x0006d800019b7983 */ /* 0x000ea80000300800 */
[----:B------:R0:W-:Y:S04]  /*1ef70*/  STL [R1+0x1098], R238 ;  /* 0x001098ee01007387 */ /* 0x0001e80000100800 */
[----:B0-----:R-:W2:Y:S04]  /*1ef80*/  LDL.LU R238, [R1+0x7dc] ;  /* 0x0007dc0001ee7983 */ /* 0x001ea80000300800 */
[----:B------:R0:W-:Y:S04]  /*1ef90*/  STL [R1+0x1094], R237 ;  /* 0x001094ed01007387 */ /* 0x0001e80000100800 */
[----:B0-----:R-:W2:Y:S04]  /*1efa0*/  LDL.LU R237, [R1+0x7f8] ;  /* 0x0007f80001ed7983 */ /* 0x001ea80000300800 */
[----:B------:R-:W1:Y:S04]  /*1efb0*/  LDL R2, [R1+0xba4] ;  /* 0x000ba40001027983 */ /* 0x000e680000100800 */
[----:B------:R-:W1:Y:S01]  /*1efc0*/  LDL R3, [R1+0xfa0] ;  /* 0x000fa00001037983 */ /* 0x000e620000100800 */
[----:B------:R-:W0:Y:S01]  /*1efd0*/  S2R R154, SR_TID.X ;  /* 0x00000000009a7919 */ /* 0x000e220000002100 */
[----:B------:R-:W-:-:S02]  /*1efe0*/  PRMT R12, RZ, 0x7610, R12 ;  /* 0x00007610ff0c7816 */ /* 0x000fc4000000000c */
[----:B0-----:R-:W-:-:S04]  /*1eff0*/  LOP3.LUT R154, R154, 0x7f, RZ, 0xc0, !PT ;  /* 0x0000007f9a9a7812 */ /* 0x001fc800078ec0ff */
[----:B------:R-:W-:-:S05]  /*1f000*/  LOP3.LUT R154, R154, 0x20, RZ, 0x3c, !PT ;  /* 0x000000209a9a7812 */ /* 0x000fca00078e3cff */
[----:B------:R0:W-:Y:S04]  /*1f010*/  STS.U8 [R154+UR4+0x100], R231 ;  /* 0x000100e79a007988 */ /* 0x0001e80008000004 */
[----:B0-----:R-:W2:Y:S01]  /*1f020*/  LDL.LU R231, [R1+0x63c] ;  /* 0x00063c0001e77983 */ /* 0x001ea20000300800 */
[----:B-1----:R-:W-:-:S04]  /*1f030*/  @!P0 LOP3.LUT R3, R3, R2, RZ, 0x3c, !PT ;  /* 0x0000000203038212 */ /* 0x002fc800078e3cff */
[----:B------:R-:W-:-:S04]  /*1f040*/  @!P0 LOP3.LUT R2, R3, R2, RZ, 0x3c, !PT ;  /* 0x0000000203028212 */ /* 0x000fc800078e3cff */
[----:B------:R-:W-:-:S05]  /*1f050*/  @!P0 LOP3.LUT R3, R3, R2, RZ, 0x3c, !PT ;  /* 0x0000000203038212 */ /* 0x000fca00078e3cff */
[----:B------:R0:W2:Y:S04]  /*1f060*/  @!P0 LDG.E.U8 R12, desc[UR32][R2.64] ;  /* 0x00000020020c8981 */ /* 0x0000a8000c1e1100 */
[----:B------:R-:W0:Y:S04]  /*1f070*/  LDL R2, [R1+0xb94] ;  /* 0x000b940001027983 */ /* 0x000e280000100800 */
[----:B------:R-:W0:Y:S01]  /*1f080*/  LDL R3, [R1+0xf90] ;  /* 0x000f900001037983 */ /* 0x000e220000100800 */
[----:B------:R-:W-:-:S03]  /*1f090*/  PRMT R11, RZ, 0x7610, R11 ;  /* 0x00007610ff0b7816 */ /* 0x000fc6000000000b */
[----:B------:R1:W-:Y:S02]  /*1f0a0*/  STS.U8 [R154+UR4+0x300], R230 ;  /* 0x000300e69a007988 */ /* 0x0003e40008000004 */
[----:B-1----:R-:W-:Y:S02]  /*1f0b0*/  IMAD.MOV.U32 R230, RZ, RZ, R33 ;  /* 0x000000ffffe67224 */ /* 0x002fe400078e0021 */
[----:B------:R-:W2:Y:S01]  /*1f0c0*/  LDL.LU R33, [R1+0x13a0] ;  /* 0x0013a00001217983 */ /* 0x000ea20000300800 */
[----:B0-----:R-:W-:-:S04]  /*1f0d0*/  @!P0 LOP3.LUT R3, R3, R2, RZ, 0x3c, !PT ;  /* 0x0000000203038212 */ /* 0x001fc800078e3cff */
        /* <DEDUP_REMOVED lines=36> */
[----:B------:R1:W-:Y:S04]  /*1f320*/  STS.U8 [R154+UR4+0xb00], R226 ;  /* 0x000b00e29a007988 */ /* 0x0003e80008000004 */
[----:B-1----:R-:W2:Y:S01]  /*1f330*/  LDL.LU R226, [R1+0x678] ;  /* 0x0006780001e27983 */ /* 0x002ea20000300800 */
        /* <DEDUP_REMOVED lines=8> */
[----:B------:R4:W-:Y:S04]  /*1f3c0*/  STS.U8 [R154+UR4+0x1900], R211 ;  /* 0x001900d39a007988 */ /* 0x0009e80008000004 */
[----:B------:R3:W-:Y:S01]  /*1f3d0*/  STS.U8 [R154+UR4+0x1700], R214 ;  /* 0x001700d69a007988 */ /* 0x0007e20008000004 */
[----:B-1----:R-:W-:-:S03]  /*1f3e0*/  IMAD.MOV.U32 R225, RZ, RZ, R29 ;  /* 0x000000ffffe17224 */ /* 0x002fc600078e001d */
[----:B------:R-:W2:Y:S01]  /*1f3f0*/  LDL.LU R29, [R1+0x1390] ;  /* 0x00139000011d7983 */ /* 0x000ea20000300800 */
[----:B----4-:R-:W-:-:S03]  /*1f400*/  IMAD.MOV.U32 R211, RZ, RZ, R153 ;  /* 0x000000ffffd37224 */ /* 0x010fc600078e0099 */
[----:B------:R1:W-:Y:S01]  /*1f410*/  STS.U8 [R154+UR4+0x1500], R218 ;  /* 0x001500da9a007988 */ /* 0x0003e20008000004 */
[----:B---3--:R-:W-:-:S03]  /*1f420*/  IMAD.MOV.U32 R214, RZ, RZ, R251 ;  /* 0x000000ffffd67224 */ /* 0x008fc600078e00fb */
[----:B------:R3:W-:Y:S04]  /*1f430*/  STS.U8 [R154+UR4+0xf00], R224 ;  /* 0x000f00e09a007988 */ /* 0x0007e80008000004 */
[----:B------:R4:W-:Y:S01]  /*1f440*/  STS.U8 [R154+UR4+0x1300], R221 ;  /* 0x001300dd9a007988 */ /* 0x0009e20008000004 */
[----:B-1----:R-:W-:-:S03]  /*1f450*/  IMAD.MOV.U32 R218, RZ, RZ, R252 ;  /* 0x000000ffffda7224 */ /* 0x002fc600078e00fc */
[----:B------:R1:W-:Y:S01]  /*1f460*/  STS.U8 [R154+UR4+0x1d00], R204 ;  /* 0x001d00cc9a007988 */ /* 0x0003e20008000004 */
[----:B---3--:R-:W-:-:S03]  /*1f470*/  IMAD.MOV.U32 R224, RZ, RZ, R24 ;  /* 0x000000ffffe07224 */ /* 0x008fc600078e0018 */
[----:B------:R3:W-:Y:S01]  /*1f480*/  STS.U8 [R154+UR4+0x1100], R223 ;  /* 0x001100df9a007988 */ /* 0x0007e20008000004 */
[----:B----4-:R-:W-:Y:S02]  /*1f490*/  IMAD.MOV.U32 R221, RZ, RZ, R25 ;  /* 0x000000ffffdd7224 */ /* 0x010fe400078e0019 */
[----:B-1----:R-:W-:Y:S02]  /*1f4a0*/  IMAD.MOV.U32 R204, RZ, RZ, R211 ;  /* 0x000000ffffcc7224 */ /* 0x002fe400078e00d3 */
[----:B------:R-:W-:Y:S02]  /*1f4b0*/  IMAD.MOV.U32 R211, RZ, RZ, R214 ;  /* 0x000000ffffd37224 */ /* 0x000fe400078e00d6 */
[----:B------:R-:W-:Y:S01]  /*1f4c0*/  IMAD.MOV.U32 R214, RZ, RZ, R218 ;  /* 0x000000ffffd67224 */ /* 0x000fe200078e00da */
[----:B------:R-:W-:Y:S01]  /*1f4d0*/  STS.U8 [R154+UR4+0x1b00], R207 ;  /* 0x001b00cf9a007988 */ /* 0x000fe20008000004 */
[----:B------:R-:W-:Y:S02]  /*1f4e0*/  IMAD.MOV.U32 R218, RZ, RZ, R221 ;  /* 0x000000ffffda7224 */ /* 0x000fe400078e00dd */
[----:B------:R-:W-:Y:S01]  /*1f4f0*/  IMAD.MOV.U32 R221, RZ, RZ, R224 ;  /* 0x000000ffffdd7224 */ /* 0x000fe200078e00e0 */
[----:B------:R1:W-:Y:S01]  /*1f500*/  STS.U8 [R154+UR4+0x1f00], R200 ;  /* 0x001f00c89a007988 */ /* 0x0003e20008000004 */
[----:B0-----:R-:W-:-:S04]  /*1f510*/  @!P0 LOP3.LUT R3, R3, R2, RZ, 0x3c, !PT ;  /* 0x0000000203038212 */ /* 0x001fc800078e3cff */
[----:B------:R-:W-:-:S04]  /*1f520*/  @!P0 LOP3.LUT R2, R3, R2, RZ, 0x3c, !PT ;  /* 0x0000000203028212 */ /* 0x000fc800078e3cff */
[----:B------:R-:W-:-:S05]  /*1f530*/  @!P0 LOP3.LUT R3, R3, R2, RZ, 0x3c, !PT ;  /* 0x0000000203038212 */ /* 0x000fca00078e3cff */
[----:B------:R0:W4:Y:S02]  /*1f540*/  @!P0 LDG.E.U8 R4, desc[UR32][R2.64] ;  /* 0x0000002002048981 */ /* 0x000124000c1e1100 */
[----:B0-----:R-:W-:Y:S02]  /*1f550*/  IMAD.MOV.U32 R2, RZ, RZ, R26 ;  /* 0x000000ffff027224 */ /* 0x001fe400078e001a */
[----:B------:R-:W4:Y:S01]  /*1f560*/  LDL.LU R26, [R1+0x138c] ;  /* 0x00138c00011a7983 */ /* 0x000f220000300800 */
[----:B------:R-:W-:-:S03]  /*1f570*/  IMAD.MOV.U32 R3, RZ, RZ, R27 ;  /* 0x000000ffff037224 */ /* 0x000fc600078e001b */
[----:B------:R-:W4:Y:S04]  /*1f580*/  LDL.LU R27, [R1+0x1388] ;  /* 0x00138800011b7983 */ /* 0x000f280000300800 */
[----:B------:R-:W4:Y:S04]  /*1f590*/  LDL.LU R24, [R1+0x1384] ;  /* 0x0013840001187983 */ /* 0x000f280000300800 */
[----:B---3--:R-:W3:Y:S01]  /*1f5a0*/  LDL.LU R223, [R1+0x65c] ;  /* 0x00065c0001df7983 */ /* 0x008ee20000300800 */
[----:B-1----:R-:W-:-:S03]  /*1f5b0*/  IMAD.MOV.U32 R200, RZ, RZ, R2 ;  /* 0x000000ffffc87224 */ /* 0x002fc600078e0002 */
[----:B------:R-:W3:Y:S01]  /*1f5c0*/  LDL.LU R25, [R1+0x1380] ;  /* 0x0013800001197983 */ /* 0x000ee20000300800 */
[----:B------:R-:W-:-:S03]  /*1f5d0*/  IMAD.MOV.U32 R224, RZ, RZ, R3 ;  /* 0x000000ffffe07224 */ /* 0x000fc600078e0003 */
[----:B------:R-:W3:Y:S04]  /*1f5e0*/  LDL.LU R252, [R1+0x137c] ;  /* 0x00137c0001fc7983 */ /* 0x000ee80000300800 */
[----:B------:R-:W3:Y:S04]  /*1f5f0*/  LDL.LU R251, [R1+0x1378] ;  /* 0x0013780001fb7983 */ /* 0x000ee80000300800 */
[----:B------:R-:W3:Y:S04]  /*1f600*/  LDL.LU R207, [R1+0x698] ;  /* 0x0006980001cf7983 */ /* 0x000ee80000300800 */
[----:B------:R-:W3:Y:S04]  /*1f610*/  LDL R3, [R1+0xed0] ;  /* 0x000ed00001037983 */ /* 0x000ee80000100800 */
[----:B------:R-:W3:Y:S01]  /*1f620*/  LDL R2, [R1+0xed4] ;  /* 0x000ed40001027983 */ /* 0x000ee20000100800 */
[----:B------:R-:W0:Y:S01]  /*1f630*/  S2R R153, SR_TID.X ;  /* 0x0000000000997919 */ /* 0x000e220000002100 */
[----:B------:R-:W-:-:S02]  /*1f640*/  PRMT R194, RZ, 0x7610, R194 ;  /* 0x00007610ffc27816 */ /* 0x000fc400000000c2 */
[----:B------:R1:W-:Y:S04]  /*1f650*/  STS.U8 [R154+UR4+0x2100], R197 ;  /* 0x002100c59a007988 */ /* 0x0003e80008000004 */
[----:B------:R-:W-:Y:S04]  /*1f660*/  STS.U8 [R154+UR4+0x2300], R193 ;  /* 0x002300c19a007988 */ /* 0x000fe80008000004 */
[----:B------:R-:W-:Y:S04]  /*1f670*/  STS.U8 [R154+UR4+0x2500], R190 ;  /* 0x002500be9a007988 */ /* 0x000fe80008000004 */
[----:B------:R-:W-:Y:S04]  /*1f680*/  STS.U8 [R154+UR4+0x2700], R189 ;  /* 0x002700bd9a007988 */ /* 0x000fe80008000004 */
[----:B------:R-:W-:Y:S04]  /*1f690*/  STS.U8 [R154+UR4+0x2900], R188 ;  /* 0x002900bc9a007988 */ /* 0x000fe80008000004 */
[----:B------:R-:W-:Y:S04]  /*1f6a0*/  STS.U8 [R154+UR4+0x2b00], R187 ;  /* 0x002b00bb9a007988 */ /* 0x000fe80008000004 */
[----:B------:R-:W-:Y:S01]  /*1f6b0*/  STS.U8 [R154+UR4+0x2d00], R186 ;  /* 0x002d00ba9a007988 */ /* 0x000fe20008000004 */
[----:B0-----:R-:W-:-:S03]  /*1f6c0*/  LOP3.LUT R153, R153, 0x7f, RZ, 0xc0, !PT ;  /* 0x0000007f99997812 */ /* 0x001fc600078ec0ff */
[----:B------:R-:W-:Y:S01]  /*1f6d0*/  STS.U8 [R154+UR4+0x2f00], R185 ;  /* 0x002f00b99a007988 */ /* 0x000fe20008000004 */
[----:B------:R-:W-:-:S03]  /*1f6e0*/  LOP3.LUT R153, R153, 0x30, RZ, 0x3c, !PT ;  /* 0x0000003099997812 */ /* 0x000fc600078e3cff */
        /* <DEDUP_REMOVED lines=37> */
[----:B--2---:R-:W-:Y:S04]  /*1f940*/  STS.U8 [R154+UR4+0x7b00], R15 ;  /* 0x007b000f9a007988 */ /* 0x004fe80008000004 */
[----:B------:R-:W-:Y:S04]  /*1f950*/  STS.U8 [R154+UR4+0x7d00], R14 ;  /* 0x007d000e9a007988 */ /* 0x000fe80008000004 */
[----:B------:R0:W-:Y:S04]  /*1f960*/  STS.U8 [R154+UR4+0x7f00], R13 ;  /* 0x007f000d9a007988 */ /* 0x0001e80008000004 */
[----:B-1----:R-:W2:Y:S04]  /*1f970*/  LDL.LU R197, [R1+0x67c] ;  /* 0x00067c0001c57983 */ /* 0x002ea80000300800 */
[----:B------:R-:W-:Y:S04]  /*1f980*/  STS.U8 [R153+UR4+0x180], R12 ;  /* 0x0001800c99007988 */ /* 0x000fe80008000004 */
[----:B------:R-:W-:Y:S04]  /*1f990*/  STS.U8 [R153+UR4+0x380], R11 ;  /* 0x0003800b99007988 */ /* 0x000fe80008000004 */
[----:B------:R-:W-:Y:S04]  /*1f9a0*/  STS.U8 [R153+UR4+0x580], R10 ;  /* 0x0005800a99007988 */ /* 0x000fe80008000004 */
[----:B------:R-:W-:Y:S04]  /*1f9b0*/  STS.U8 [R153+UR4+0x780], R7 ;  /* 0x0007800799007988 */ /* 0x000fe80008000004 */
[----:B------:R-:W-:Y:S04]  /*1f9c0*/  STS.U8 [R153+UR4+0x980], R6 ;  /* 0x0009800699007988 */ /* 0x000fe80008000004 */
[----:B------:R-:W-:Y:S04]  /*1f9d0*/  STS.U8 [R153+UR4+0xb80], R5 ;  /* 0x000b800599007988 */ /* 0x000fe80008000004 */
[----:B0-----:R-:W2:Y:S04]  /*1f9e0*/  LDL.LU R154, [R1+0x6bc] ;  /* 0x0006bc00019a7983 */ /* 0x001ea80000300800 */
[----:B----4-:R-:W-:Y:S04]  /*1f9f0*/  STS.U8 [R153+UR4+0xd80], R4 ;  /* 0x000d800499007988 */ /* 0x010fe80008000004 */
[----:B---3--:R0:W3:Y:S04]  /*1fa00*/  @!P0 LDG.E.U8 R194, desc[UR32][R2.64] ;  /* 0x0000002002c28981 */ /* 0x0080e8000c1e1100 */
[----:B------:R-:W0:Y:S04]  /*1fa10*/  LDL R2, [R1+0xeb0] ;  /* 0x000eb00001027983 */ /* 0x000e280000100800 */
[----:B------:R-:W0:Y:S01]  /*1fa20*/  LDL R3, [R1+0xeb4] ;  /* 0x000eb40001037983 */ /* 0x000e220000100800 */
[----:B------:R-:W-:-:S02]  /*1fa30*/  PRMT R193, RZ, 0x7610, R193 ;  /* 0x00007610ffc17816 */ /* 0x000fc400000000c1 */
[----:B0-----:R-:W-:-:S04]  /*1fa40*/  @!P0 LOP3.LUT R3, R3, R2, RZ, 0x3c, !PT ;  /* 0x0000000203038212 */ /* 0x001fc800078e3cff */
[----:B------:R-:W-:-:S04]  /*1fa50*/  @!P0 LOP3.LUT R2, R3, R2, RZ, 0x3c, !PT ;  /* 0x0000000203028212 */ /* 0x000fc800078e3cff */
[----:B------:R-:W-:-:S05]  /*1fa60*/  @!P0 LOP3.LUT R3, R3, R2, RZ, 0x3c, !PT ;  /* 0x0000000203038212 */ /* 0x000fca00078e3cff */
[----:B------:R0:W4:Y:S04]  /*1fa70*/  @!P0 LDG.E.U8 R193, desc[UR32][R2.64] ;  /* 0x0000002002c18981 */ /* 0x000128000c1e1100 */
[----:B------:R-:W0:Y:S04]  /*1fa80*/  LDL R2, [R1+0xe90] ;  /* 0x000e900001027983 */ /* 0x000e280000100800 */
[----:B------:R-:W0:Y:S01]  /*1fa90*/  LDL R3, [R1+0xe94] ;  /* 0x000e940001037983 */ /* 0x000e220000100800 */
[----:B------:R-:W-:Y:S02]  /*1faa0*/  PRMT R192, RZ, 0x7610, R192 ;  /* 0x00007610ffc07816 */ /* 0x000fe400000000c0 */
        /* <DEDUP_REMOVED lines=60> */
[----:B------:R-:W0:Y:S01]  /*1fe70*/  LDL R3, [R1+0xd74] ;  /* 0x000d740001037983 */ /* 0x000e220000100800 */
[----:B------:R-:W-:Y:S02]  /*1fe80*/  PRMT R183, RZ, 0x7610, R183 ;  /* 0x00007610ffb77816 */ /* 0x000fe400000000b7 */
[----:B------:R-:W-:Y:S02]  /*1fe90*/  PRMT R182, RZ, 0x7610, R182 ;  /* 0x00007610ffb67816 */ /* 0x000fe400000000b6 */
[----:B------:R-:W-:Y:S01]  /*1fea0*/  PRMT R181, RZ, 0x7610, R181 ;  /* 0x00007610ffb57816 */ /* 0x000fe200000000b5 */
[----:B0-----:R-:W-:-:S02]  /*1feb0*/  @!P0 IMAD.MOV.U32 R2, RZ, RZ, R3 ;  /* 0x000000ffff028224 */ /* 0x001fc400078e0003 */
[----:B------:R-:W-:-:S05]  /*1fec0*/  @!P0 IMAD.MOV.U32 R3, RZ, RZ, R132 ;  /* 0x000000ffff038224 */ /* 0x000fca00078e0084 */
[----:B------:R0:W4:Y:S02]  /*1fed0*/  @!P0 LDG.E.U8 R183, desc[UR32][R2.64] ;  /* 0x0000002002b78981 */ /* 0x000124000c1e1100 */
[----:B0-----:R-:W-:Y:S02]  /*1fee0*/  @!P0 IMAD.MOV.U32 R2, RZ, RZ, R129 ;  /* 0x000000ffff028224 */ /* 0x001fe400078e0081 */
[----:B------:R-:W-:-:S05]  /*1fef0*/  @!P0 IMAD.MOV.U32 R3, RZ, RZ, R140 ;  /* 0x000000ffff038224 */ /* 0x000fca00078e008c */
[----:B------:R0:W4:Y:S02]  /*1ff00*/  @!P0 LDG.E.U8 R182, desc[UR32][R2.64] ;  /* 0x0000002002b68981 */ /* 0x000124000c1e1100 */
[----:B0-----:R-:W-:Y:S02]  /*1ff10*/  @!P0 IMAD.MOV.U32 R2, RZ, RZ, R137 ;  /* 0x000000ffff028224 */ /* 0x001fe400078e0089 */
[----:B------:R-:W-:-:S05]  /*1ff20*/  @!P0 IMAD.MOV.U32 R3, RZ, RZ, R148 ;  /* 0x000000ffff038224 */ /* 0x000fca00078e0094 */
[----:B------:R0:W4:Y:S04]  /*1ff30*/  @!P0 LDG.E.U8 R181, desc[UR32][R2.64] ;  /* 0x0000002002b58981 */ /* 0x000128000c1e1100 */
[----:B------:R-:W2:Y:S04]  /*1ff40*/  LDL R3, [R1+0xd10] ;  /* 0x000d100001037983 */ /* 0x000ea80000100800 */
[----:B------:R1:W-:Y:S04]  /*1ff50*/  STL.64 [R1+0x1308], R150 ;  /* 0x0013089601007387 */ /* 0x0003e80000100a00 */
[----:B------:R3:W-:Y:S01]  /*1ff60*/  STL.64 [R1+0x1300], R148 ;  /* 0x0013009401007387 */ /* 0x0007e20000100a00 */
[----:B-1----:R-:W-:-:S02]  /*1ff70*/  IMAD.MOV.U32 R151, RZ, RZ, R236 ;  /* 0x000000ffff977224 */ /* 0x002fc400078e00ec */
[----:B---3--:R-:W-:Y:S02]  /*1ff80*/  IMAD.MOV.U32 R149, RZ, RZ, R244 ;  /* 0x000000ffff957224 */ /* 0x008fe400078e00f4 */
[----:B------:R-:W3:Y:S01]  /*1ff90*/  LDL.LU R244, [R1+0x1374] ;  /* 0x0013740001f47983 */ /* 0x000ee20000300800 */
[----:B------:R-:W-:Y:S02]  /*1ffa0*/  IMAD.MOV.U32 R148, RZ, RZ, R243 ;  /* 0x000000ffff947224 */ /* 0x000fe400078e00f3 */
[----:B------:R-:W-:Y:S01]  /*1ffb0*/  IMAD.MOV.U32 R150, RZ, RZ, R235 ;  /* 0x000000ffff967224 */ /* 0x000fe200078e00eb */
[----:B------:R-:W4:Y:S04]  /*1ffc0*/  LDL.LU R243, [R1+0x1370] ;  /* 0x0013700001f37983 */ /* 0x000f280000300800 */
[----:B------:R-:W4:Y:S04]  /*1ffd0*/  LDL.LU R236, [R1+0x136c] ;  /* 0x00136c0001ec7983 */ /* 0x000f280000300800 */
[----:B------:R-:W4:Y:S04]  /*1ffe0*/  LDL.LU R235, [R1+0x1368] ;  /* 0x0013680001eb7983 */ /* 0x000f280000300800 */
[----:B------:R1:W-:Y:S04]  /*1fff0*/  STL.64 [R1+0x12f8], R146 ;  /* 0x0012f89201007387 */ /* 0x0003e80000100a00 */
[----:B-1----:R-:W3:Y:S04]  /*20000*/  LDL R146, [R1+0xcf0] ;  /* 0x000cf00001927983 */ /* 0x002ee80000100800 */
[----:B------:R-:W4:Y:S04]  /*20010*/  LDL R147, [R1+0xcf4] ;  /* 0x000cf40001937983 */ /* 0x000f280000100800 */
[----:B------:R-:W-:Y:S04]  /*20020*/  STL.64 [R1+0x12f0], R144 ;  /* 0x0012f09001007387 */ /* 0x000fe80000100a00 */
        /* <DEDUP_REMOVED lines=58> */
[----:B------:R1:W-:Y:S04]  /*203d0*/  STL.64 [R1+0x1118], R26 ;  /* 0x0011181a01007387 */ /* 0x0003e80000100a00 */
[----:B------:R0:W-:Y:S04]  /*203e0*/  STL.64 [R1+0x1110], R24 ;  /* 0x0011101801007387 */ /* 0x0001e80000100a00 */
[----:B-1----:R-:W4:Y:S04]  /*203f0*/  LDL R27, [R1+0xcd0] ;  /* 0x000cd000011b7983 */ /* 0x002f280000100800 */
[----:B------:R-:W4:Y:S04]  /*20400*/  LDL R26, [R1+0xcd4] ;  /* 0x000cd400011a7983 */ /* 0x000f280000100800 */
[----:B0-----:R-:W4:Y:S01]  /*20410*/  LDL R24, [R1+0xcb4] ;  /* 0x000cb40001187983 */ /* 0x001f220000100800 */
[----:B------:R-:W-:Y:S01]  /*20420*/  PRMT R180, RZ, 0x7610, R180 ;  /* 0x00007610ffb47816 */ /* 0x000fe200000000b4 */
[----:B------:R-:W-:Y:S01]  /*20430*/  @!P0 IMAD.MOV.U32 R2, RZ, RZ, R145 ;  /* 0x000000ffff028224 */ /* 0x000fe200078e0091 */
[----:B------:R-:W-:Y:S01]  /*20440*/  PRMT R179, RZ, 0x7610, R179 ;  /* 0x00007610ffb37816 */ /* 0x000fe200000000b3 */
[----:B------:R-:W4:Y:S04]  /*20450*/  LDL R25, [R1+0xcb0] ;  /* 0x000cb00001197983 */ /* 0x000f280000100800 */
[----:B--2---:R3:W2:Y:S01]  /*20460*/  @!P0 LDG.E.U8 R180, desc[UR32][R2.64] ;  /* 0x0000002002b48981 */ /* 0x0046a2000c1e1100 */
[----:B------:R-:W-:Y:S01]  /*20470*/  PRMT R178, RZ, 0x7610, R178 ;  /* 0x00007610ffb27816 */ /* 0x000fe200000000b2 */
[----:B---3--:R-:W-:-:S02]  /*20480*/  @!P0 IMAD.MOV.U32 R3, RZ, RZ, R146 ;  /* 0x000000ffff038224 */ /* 0x008fc400078e0092 */
[----:B----4-:R-:W-:-:S05]  /*20490*/  @!P0 IMAD.MOV.U32 R2, RZ, RZ, R147 ;  /* 0x000000ffff028224 */ /* 0x010fca00078e0093 */
[----:B------:R0:W3:Y:S02]  /*204a0*/  @!P0 LDG.E.U8 R179, desc[UR32][R2.64] ;  /* 0x0000002002b38981 */ /* 0x0000e4000c1e1100 */
[----:B0-----:R-:W-:Y:S02]  /*204b0*/  @!P0 IMAD.MOV.U32 R3, RZ, RZ, R27 ;  /* 0x000000ffff038224 */ /* 0x001fe400078e001b */
[----:B------:R-:W4:Y:S01]  /*204c0*/  LDL R27, [R1+0xc90] ;  /* 0x000c9000011b7983 */ /* 0x000f220000100800 */
[----:B------:R-:W-:-:S03]  /*204d0*/  @!P0 IMAD.MOV.U32 R2, RZ, RZ, R26 ;  /* 0x000000ffff028224 */ /* 0x000fc600078e001a */
[----:B------:R-:W2:Y:S04]  /*204e0*/  LDL R26, [R1+0xc94] ;  /* 0x000c9400011a7983 */ /* 0x000ea80000100800 */
[----:B------:R0:W3:Y:S02]  /*204f0*/  @!P0 LDG.E.U8 R178, desc[UR32][R2.64] ;  /* 0x0000002002b28981 */ /* 0x0000e4000c1e1100 */
[----:B0-----:R-:W-:Y:S02]  /*20500*/  @!P0 IMAD.MOV.U32 R2, RZ, RZ, R24 ;  /* 0x000000ffff028224 */ /* 0x001fe400078e0018 */
[----:B------:R-:W3:Y:S01]  /*20510*/  LDL R24, [R1+0xc74] ;  /* 0x000c740001187983 */ /* 0x000ee20000100800 */
[----:B------:R-:W-:Y:S01]  /*20520*/  PRMT R177, RZ, 0x7610, R177 ;  /* 0x00007610ffb17816 */ /* 0x000fe200000000b1 */
[----:B------:R-:W-:-:S02]  /*20530*/  @!P0 IMAD.MOV.U32 R3, RZ, RZ, R25 ;  /* 0x000000ffff038224 */ /* 0x000fc400078e0019 */
[----:B------:R-:W3:Y:S01]  /*20540*/  LDL R25, [R1+0xc70] ;  /* 0x000c700001197983 */ /* 0x000ee20000100800 */
[----:B------:R-:W-:-:S03]  /*20550*/  PRMT R176, RZ, 0x7610, R176 ;  /* 0x00007610ffb07816 */ /* 0x000fc600000000b0 */
[----:B------:R4:W3:Y:S02]  /*20560*/  @!P0 LDG.E.U8 R177, desc[UR32][R2.64] ;  /* 0x0000002002b18981 */ /* 0x0008e4000c1e1100 */
[----:B----4-:R-:W-:Y:S02]  /*20570*/  @!P0 IMAD.MOV.U32 R3, RZ, RZ, R27 ;  /* 0x000000ffff038224 */ /* 0x010fe400078e001b */
[----:B------:R-:W4:Y:S01]  /*20580*/  LDL R27, [R1+0xc50] ;  /* 0x000c5000011b7983 */ /* 0x000f220000100800 */
[----:B--2---:R-:W-:-:S03]  /*20590*/  @!P0 IMAD.MOV.U32 R2, RZ, RZ, R26 ;  /* 0x000000ffff028224 */ /* 0x004fc600078e001a */
[----:B------:R-:W2:Y:S04]  /*205a0*/  LDL R26, [R1+0xc54] ;  /* 0x000c5400011a7983 */ /* 0x000ea80000100800 */
[----:B------:R3:W2:Y:S02]  /*205b0*/  @!P0 LDG.E.U8 R176, desc[UR32][R2.64] ;  /* 0x0000002002b08981 */ /* 0x0006a4000c1e1100 */
[----:B---3--:R-:W-:Y:S02]  /*205c0*/  @!P0 IMAD.MOV.U32 R2, RZ, RZ, R24 ;  /* 0x000000ffff028224 */ /* 0x008fe400078e0018 */
        /* <DEDUP_REMOVED lines=86> */
[----:B------:R-:W-:Y:S01]  /*20b30*/  @!P0 IMAD.MOV.U32 R3, RZ, RZ, R25 ;  /* 0x000000ffff038224 */ /* 0x000fe200078e0019 */
[----:B------:R-:W-:Y:S01]  /*20b40*/  PRMT R160, RZ, 0x7610, R160 ;  /* 0x00007610ffa07816 */ /* 0x000fe200000000a0 */
[----:B------:R-:W3:Y:S04]  /*20b50*/  LDL R25, [R1+0x858] ;  /* 0x0008580001197983 */ /* 0x000ee80000100800 */
[----:B------:R4:W3:Y:S02]  /*20b60*/  @!P0 LDG.E.U8 R161, desc[UR32][R2.64] ;  /* 0x0000002002a18981 */ /* 0x0008e4000c1e1100 */
[----:B----4-:R-:W-:-:S02]  /*20b70*/  @!P0 IMAD.MOV.U32 R3, RZ, RZ, R27 ;  /* 0x000000ffff038224 */ /* 0x010fc400078e001b */
[----:B--2---:R-:W-:Y:S01]  /*20b80*/  @!P0 IMAD.MOV.U32 R2, RZ, RZ, R26 ;  /* 0x000000ffff028224 */ /* 0x004fe200078e001a */
[----:B------:R-:W-:Y:S01]  /*20b90*/  PRMT R159, RZ, 0x7610, R159 ;  /* 0x00007610ff9f7816 */ /* 0x000fe2000000009f */
[----:B------:R-:W2:Y:S04]  /*20ba0*/  LDL R26, [R1+0x818] ;  /* 0x00081800011a7983 */ /* 0x000ea80000100800 */
[----:B------:R3:W4:Y:S02]  /*20bb0*/  @!P0 LDG.E.U8 R160, desc[UR32][R2.64] ;  /* 0x0000002002a08981 */ /* 0x000724000c1e1100 */
[----:B---3--:R-:W-:Y:S02]  /*20bc0*/  @!P0 IMAD.MOV.U32 R2, RZ, RZ, R24 ;  /* 0x000000ffff028224 */ /* 0x008fe400078e0018 */
[----:B------:R-:W3:Y:S01]  /*20bd0*/  LDL R24, [R1+0x838] ;  /* 0x0008380001187983 */ /* 0x000ee20000100800 */
[----:B------:R-:W-:-:S03]  /*20be0*/  @!P0 IMAD.MOV.U32 R3, RZ, RZ, R25 ;  /* 0x000000ffff038224 */ /* 0x000fc600078e0019 */
[----:B------:R-:W2:Y:S04]  /*20bf0*/  LDL R25, [R1+0x81c] ;  /* 0x00081c0001197983 */ /* 0x000ea80000100800 */
[----:B------:R3:W4:Y:S01]  /*20c00*/  @!P0 LDG.E.U8 R159, desc[UR32][R2.64] ;  /* 0x00000020029f8981 */ /* 0x000722000c1e1100 */
[----:B------:R-:W-:Y:S01]  /*20c10*/  PRMT R158, RZ, 0x7610, R158 ;  /* 0x00007610ff9e7816 */ /* 0x000fe2000000009e */
[----:B---3--:R-:W-:Y:S02]  /*20c20*/  @!P0 IMAD.MOV.U32 R3, RZ, RZ, R24 ;  /* 0x000000ffff038224 */ /* 0x008fe400078e0018 */
[----:B------:R-:W3:Y:S01]  /*20c30*/  LDL R24, [R1+0x7fc] ;  /* 0x0007fc0001187983 */ /* 0x000ee20000100800 */
[----:B------:R-:W-:Y:S01]  /*20c40*/  @!P0 IMAD.MOV.U32 R2, RZ, RZ, R213 ;  /* 0x000000ffff028224 */ /* 0x000fe200078e00d5 */
[----:B------:R-:W-:-:S04]  /*20c50*/  PRMT R157, RZ, 0x7610, R157 ;  /* 0x00007610ff9d7816 */ /* 0x000fc8000000009d */
[----:B------:R2:W4:Y:S02]  /*20c60*/  @!P0 LDG.E.U8 R158, desc[UR32][R2.64] ;  /* 0x00000020029e8981 */ /* 0x000524000c1e1100 */
[----:B--2---:R-:W-:Y:S02]  /*20c70*/  @!P0 IMAD.MOV.U32 R2, RZ, RZ, R25 ;  /* 0x000000ffff028224 */ /* 0x004fe400078e0019 */
[----:B------:R-:W-:-:S05]  /*20c80*/  @!P0 IMAD.MOV.U32 R3, RZ, RZ, R26 ;  /* 0x000000ffff038224 */ /* 0x000fca00078e001a */
[----:B------:R0:W2:Y:S01]  /*20c90*/  @!P0 LDG.E.U8 R157, desc[UR32][R2.64] ;  /* 0x00000020029d8981 */ /* 0x0000a2000c1e1100 */
[----:B------:R-:W-:Y:S02]  /*20ca0*/  PRMT R156, RZ, 0x7610, R156 ;  /* 0x00007610ff9c7816 */ /* 0x000fe4000000009c */
[----:B------:R-:W-:Y:S01]  /*20cb0*/  PRMT R23, RZ, 0x7610, R23 ;  /* 0x00007610ff177816 */ /* 0x000fe20000000017 */
[----:B0-----:R-:W-:Y:S01]  /*20cc0*/  @!P0 IMAD.MOV.U32 R3, RZ, RZ, R237 ;  /* 0x000000ffff038224 */ /* 0x001fe200078e00ed */
[----:B------:R-:W-:Y:S02]  /*20cd0*/  PRMT R22, RZ, 0x7610, R22 ;  /* 0x00007610ff167816 */ /* 0x000fe40000000016 */
[----:B------:R-:W-:Y:S01]  /*20ce0*/  PRMT R21, RZ, 0x7610, R21 ;  /* 0x00007610ff157816 */ /* 0x000fe20000000015 */
[----:B---3--:R-:W-:Y:S02]  /*20cf0*/  @!P0 IMAD.MOV.U32 R2, RZ, RZ, R24 ;  /* 0x000000ffff028224 */ /* 0x008fe400078e0018 */
[----:B------:R-:W3:Y:S04]  /*20d00*/  LDL.LU R24, [R1+0x6b8] ;  /* 0x0006b80001187983 */ /* 0x000ee80000300800 */
[----:B------:R0:W2:Y:S02]  /*20d10*/  @!P0 LDG.E.U8 R156, desc[UR32][R2.64] ;  /* 0x00000020029c8981 */ /* 0x0000a4000c1e1100 */
[----:B0-----:R-:W-:-:S02]  /*20d20*/  @!P0 IMAD.MOV.U32 R2, RZ, RZ, R238 ;  /* 0x000000ffff028224 */ /* 0x001fc400078e00ee */
[----:B------:R-:W-:-:S05]  /*20d30*/  @!P0 IMAD.MOV.U32 R3, RZ, RZ, R245 ;  /* 0x000000ffff038224 */ /* 0x000fca00078e00f5 */
[----:B------:R0:W2:Y:S02]  /*20d40*/  @!P0 LDG.E.U8 R23, desc[UR32][R2.64] ;  /* 0x0000002002178981 */ /* 0x0000a4000c1e1100 */
[----:B0-----:R-:W-:Y:S02]  /*20d50*/  @!P0 IMAD.MOV.U32 R2, RZ, RZ, R246 ;  /* 0x000000ffff028224 */ /* 0x001fe400078e00f6 */
[----:B------:R-:W-:-:S05]  /*20d60*/  @!P0 IMAD.MOV.U32 R3, RZ, RZ, R195 ;  /* 0x000000ffff038224 */ /* 0x000fca00078e00c3 */
[----:B------:R0:W2:Y:S01]  /*20d70*/  @!P0 LDG.E.U8 R22, desc[UR32][R2.64] ;  /* 0x0000002002168981 */ /* 0x0000a2000c1e1100 */
[----:B------:R-:W-:Y:S01]  /*20d80*/  PRMT R20, RZ, 0x7610, R20 ;  /* 0x00007610ff147816 */ /* 0x000fe20000000014 */
        /* <DEDUP_REMOVED lines=28> */
[----:B0-----:R-:W-:Y:S01]  /*20f50*/  @!P0 IMAD.MOV.U32 R2, RZ, RZ, R154 ;  /* 0x000000ffff028224 */ /* 0x001fe200078e009a */
[----:B------:R-:W-:Y:S02]  /*20f60*/  PRMT R12, RZ, 0x7610, R12 ;  /* 0x00007610ff0c7816 */ /* 0x000fe4000000000c */
[----:B------:R-:W-:Y:S02]  /*20f70*/  PRMT R11, RZ, 0x7610, R11 ;  /* 0x00007610ff0b7816 */ /* 0x000fe4000000000b */
[----:B------:R-:W-:Y:S02]  /*20f80*/  PRMT R10, RZ, 0x7610, R10 ;  /* 0x00007610ff0a7816 */ /* 0x000fe4000000000a */
[----:B------:R-:W-:Y:S02]  /*20f90*/  PRMT R7, RZ, 0x7610, R7 ;  /* 0x00007610ff077816 */ /* 0x000fe40000000007 */
[----:B------:R-:W-:-:S02]  /*20fa0*/  PRMT R6, RZ, 0x7610, R6 ;  /* 0x00007610ff067816 */ /* 0x000fc40000000006 */
[----:B------:R-:W-:Y:S02]  /*20fb0*/  PRMT R5, RZ, 0x7610, R5 ;  /* 0x00007610ff057816 */ /* 0x000fe40000000005 */
[----:B------:R-:W-:Y:S01]  /*20fc0*/  PRMT R4, RZ, 0x7610, R4 ;  /* 0x00007610ff047816 */ /* 0x000fe20000000004 */
[----:B---3--:R-:W-:-:S05]  /*20fd0*/  @!P0 IMAD.MOV.U32 R3, RZ, RZ, R24 ;  /* 0x000000ffff038224 */ /* 0x008fca00078e0018 */
        /* <DEDUP_REMOVED lines=24> */
[----:B------:R-:W3:Y:S04]  /*21160*/  @!P0 LDG.E.U8 R4, desc[UR32][R2.64] ;  /* 0x0000002002048981 */ /* 0x000ee8000c1e1100 */
[----:B------:R-:W-:Y:S04]  /*21170*/  STL.64 [R1+0x1360], R154 ;  /* 0x0013609a01007387 */ /* 0x000fe80000100a00 */
[----:B------:R-:W-:Y:S04]  /*21180*/  STL [R1+0x1358], R152 ;  /* 0x0013589801007387 */ /* 0x000fe80000100800 */
[----:B------:R-:W-:Y:S04]  /*21190*/  STL.64 [R1+0x1350], R150 ;  /* 0x0013509601007387 */ /* 0x000fe80000100a00 */
[----:B------:R0:W-:Y:S04]  /*211a0*/  STL.64 [R1+0x1348], R148 ;  /* 0x0013489401007387 */ /* 0x0001e80000100a00 */
[----:B------:R-:W3:Y:S04]  /*211b0*/  LDL.LU.64 R28, [R1+0x400] ;  /* 0x00040000011c7983 */ /* 0x000ee80000300a00 */
        /* <DEDUP_REMOVED lines=59> */
[----:B------:R-:W-:Y:S04]  /*21570*/  STS.U8 [R153+UR4+0xf80], R194 ;  /* 0x000f80c299007988 */ /* 0x000fe80008000004 */
[----:B0-----:R-:W3:Y:S04]  /*21580*/  LDL.LU.64 R148, [R1+0x5e0] ;  /* 0x0005e00001947983 */ /* 0x001ee80000300a00 */
        /* <DEDUP_REMOVED lines=33> */
[----:B----4-:R-:W-:Y:S04]  /*217a0*/  STS.U8 [R153+UR4+0x5380], R160 ;  /* 0x005380a099007988 */ /* 0x010fe80008000004 */
[----:B------:R-:W-:Y:S04]  /*217b0*/  STS.U8 [R153+UR4+0x5580], R159 ;  /* 0x0055809f99007988 */ /* 0x000fe80008000004 */
[----:B------:R-:W-:Y:S04]  /*217c0*/  STS.U8 [R153+UR4+0x5780], R158 ;  /* 0x0057809e99007988 */ /* 0x000fe80008000004 */
[----:B--2---:R-:W-:Y:S04]  /*217d0*/  STS.U8 [R153+UR4+0x5980], R157 ;  /* 0x0059809d99007988 */ /* 0x004fe80008000004 */
        /* <DEDUP_REMOVED lines=10> */
[----:B---3--:R-:W-:Y:S04]  /*21880*/  STS.U8 [R153+UR4+0x6f80], R14 ;  /* 0x006f800e99007988 */ /* 0x008fe80008000004 */
[----:B------:R-:W-:Y:S04]  /*21890*/  STS.U8 [R153+UR4+0x7180], R13 ;  /* 0x0071800d99007988 */ /* 0x000fe80008000004 */
[----:B------:R-:W-:Y:S04]  /*218a0*/  STS.U8 [R153+UR4+0x7380], R12 ;  /* 0x0073800c99007988 */ /* 0x000fe80008000004 */
[----:B------:R-:W-:Y:S04]  /*218b0*/  STS.U8 [R153+UR4+0x7580], R11 ;  /* 0x0075800b99007988 */ /* 0x000fe80008000004 */
[----:B------:R-:W-:Y:S04]  /*218c0*/  STS.U8 [R153+UR4+0x7780], R10 ;  /* 0x0077800a99007988 */ /* 0x000fe80008000004 */
[----:B------:R-:W-:Y:S04]  /*218d0*/  STS.U8 [R153+UR4+0x7980], R7 ;  /* 0x0079800799007988 */ /* 0x000fe80008000004 */
[----:B------:R-:W-:Y:S04]  /*218e0*/  STS.U8 [R153+UR4+0x7b80], R6 ;  /* 0x007b800699007988 */ /* 0x000fe80008000004 */
[----:B------:R-:W-:Y:S04]  /*218f0*/  STS.U8 [R153+UR4+0x7d80], R5 ;  /* 0x007d800599007988 */ /* 0x000fe80008000004 */
[----:B------:R0:W-:Y:S04]  /*21900*/  STS.U8 [R153+UR4+0x7f80], R4 ;  /* 0x007f800499007988 */ /* 0x0001e80008000004 */
[----:B------:R-:W2:Y:S01]  /*21910*/  LDL.LU.64 R150, [R1+0x5e8] ;  /* 0x0005e80001967983 */ /* 0x000ea20000300a00 */
[----:B------:R1:W-:Y:S06]  /*21920*/  MEMBAR.ALL.CTA ;  /* 0x0000000000007992 */ /* 0x0003ec0000008000 */
[----:B-1----:R-:W1:Y:S04]  /*21930*/  FENCE.VIEW.ASYNC.S ;  /* 0x00000000000073c6 */ /* 0x002e680000000000 */
[----:B0-----:R-:W2:Y:S04]  /*21940*/  LDL.LU.64 R152, [R1+0x5f0] ;  /* 0x0005f00001987983 */ /* 0x001ea80000300a00 */
[----:B------:R-:W2:Y:S01]  /*21950*/  LDL.LU.64 R154, [R1+0x5f8] ;  /* 0x0005f800019a7983 */ /* 0x000ea20000300a00 */
[----:B-1----:R-:W-:Y:S06]  /*21960*/  BAR.SYNC.DEFER_BLOCKING 0x0 ;  /* 0x0000000000007b1d */ /* 0x002fec0000010000 */
[----:B--2---:R-:W-:-:S06]  /*21970*/  WARPGROUP.ARRIVE ;  /* 0x00000000000079c5 */ /* 0x004fcc0000000000 */
[----:B------:R-:W-:Y:S01]  /*21980*/  QGMMA.64x256x32.F32.E4M3.E4M3 R28, gdesc[UR20], R28, gsb0 ;  /* 0x03e00000141c79f3 */ /* 0x000fe2000800081c */
[----:B------:R-:W-:Y:S04]  /*21990*/  STL [R1+0x1340], R24 ;  /* 0x0013401801007387 */ /* 0x000fe80000100800 */
[----:B------:R-:W-:Y:S01]  /*219a0*/  STL.64 [R1+0x1338], R8 ;  /* 0x0013380801007387 */ /* 0x000fe20000100a00 */
[----:B------:R-:W-:Y:S02]  /*219b0*/  WARPGROUP.DEPBAR.LE gsb0, 0x0 ;  /* 0x00008000000079c5 */ /* 0x000fe40000010000 */
[----:B------:R-:W-:-:S15]  /*219c0*/  WARPGROUP.ARRIVE ;  /* 0x00000000000079c5 */ /* 0x000fde0000000000 */
[----:B------:R-:W-:-:S05]  /*219d0*/  NOP ;  /* 0x0000000000007918 */ /* 0x000fca0000000000 */
[----:B------:R-:W-:Y:S03]  /*219e0*/  QGMMA.64x256x32.F32.E4M3.E4M3 R28, gdesc[UR12], R28, gsb0 ;  /* 0x03e000000c1c79f3 */ /* 0x000fe6000800081c */
[----:B------:R-:W-:Y:S02]  /*219f0*/  WARPGROUP.DEPBAR.LE gsb0, 0x0 ;  /* 0x00008000000079c5 */ /* 0x000fe40000010000 */
        /* <DEDUP_REMOVED lines=64> */
[----:B0-----:R-:W2:Y:S04]  /*21e00*/  LDL.LU.64 R154, [R1+0x1360] ;  /* 0x00136000019a7983 */ /* 0x001ea80000300a00 */
[----:B------:R-:W3:Y:S04]  /*21e10*/  LDL.LU R152, [R1+0x1358] ;  /* 0x0013580001987983 */ /* 0x000ee80000300800 */
[----:B------:R-:W4:Y:S04]  /*21e20*/  LDL.LU.64 R150, [R1+0x1350] ;  /* 0x0013500001967983 */ /* 0x000f280000300a00 */
[----:B------:R-:W2:Y:S04]  /*21e30*/  LDL.LU.64 R148, [R1+0x1348] ;  /* 0x0013480001947983 */ /* 0x000ea80000300a00 */
        /* <DEDUP_REMOVED lines=63> */
[----:B------:R-:W3:Y:S01]  /*22230*/  LDL.LU.64 R130, [R1+0x3f8] ;  /* 0x0003f80001827983 */ /* 0x000ee20000300a00 */
[----:B------:R-:W-:Y:S01]  /*22240*/  UMOV UR16, UR20 ;  /* 0x0000001400107c82 */ /* 0x000fe20008000000 */
[----:B------:R-:W-:Y:S01]  /*22250*/  UMOV UR17, UR21 ;  /* 0x0000001500117c82 */ /* 0x000fe20008000000 */
[----:B---3--:R-:W-:-:S06]  /*22260*/  WARPGROUP.ARRIVE ;  /* 0x00000000000079c5 */ /* 0x008fcc0000000000 */
[----:B------:R-:W-:Y:S01]  /*22270*/  QGMMA.64x256x32.F32.E4M3.E4M3 R4, gdesc[UR16], R4, gsb0 ;  /* 0x03e00000100479f3 */ /* 0x000fe20008000804 */
[----:B--2---:R-:W-:Y:S02]  /*22280*/  IMAD.MOV.U32 R146, RZ, RZ, R149 ;  /* 0x000000ffff927224 */ /* 0x004fe400078e0095 */
[----:B----4-:R-:W-:Y:S02]  /*22290*/  IMAD.MOV.U32 R149, RZ, RZ, R151 ;  /* 0x000000ffff957224 */ /* 0x010fe400078e0097 */
[----:B------:R-:W-:Y:S01]  /*222a0*/  IMAD.MOV.U32 R151, RZ, RZ, R234 ;  /* 0x000000ffff977224 */ /* 0x000fe200078e00ea */
        /* <DEDUP_REMOVED lines=64> */
[----:B0-----:R-:W4:Y:S04]  /*226b0*/  LDL.LU R24, [R1+0x1340] ;  /* 0x0013400001187983 */ /* 0x001f280000300800 */
[----:B------:R-:W4:Y:S04]  /*226c0*/  LDL.LU.64 R8, [R1+0x1338] ;  /* 0x0013380001087983 */ /* 0x000f280000300a00 */
[----:B-1----:R-:W4:Y:S04]  /*226d0*/  LDL.LU R26, [R1+0x208] ;  /* 0x00020800011a7983 */ /* 0x002f280000300800 */
[----:B------:R-:W4:Y:S04]  /*226e0*/  LDL.LU R27, [R1+0x20c] ;  /* 0x00020c00011b7983 */ /* 0x000f280000300800 */
[----:B--2---:R-:W2:Y:S04]  /*226f0*/  LDL.LU R28, [R1+0x210] ;  /* 0x00021000011c7983 */ /* 0x004ea80000300800 */
[----:B------:R-:W2:Y:S04]  /*22700*/  LDL.LU R29, [R1+0x214] ;  /* 0x00021400011d7983 */ /* 0x000ea80000300800 */
[----:B---3--:R-:W2:Y:S04]  /*22710*/  LDL.LU R30, [R1+0x218] ;  /* 0x00021800011e7983 */ /* 0x008ea80000300800 */
[----:B------:R-:W2:Y:S04]  /*22720*/  LDL.LU R31, [R1+0x21c] ;  /* 0x00021c00011f7983 */ /* 0x000ea80000300800 */
[----:B----4-:R-:W2:Y:S04]  /*22730*/  LDL.LU R32, [R1+0x220] ;  /* 0x0002200001207983 */ /* 0x010ea80000300800 */
[----:B------:R-:W2:Y:S04]  /*22740*/  LDL.LU R33, [R1+0x224] ;  /* 0x0002240001217983 */ /* 0x000ea80000300800 */
        /* <DEDUP_REMOVED lines=98> */
[----:B------:R-:W3:Y:S04]  /*22d70*/  LDL.LU R23, [R1+0x3b0] ;  /* 0x0003b00001177983 */ /* 0x000ee80000300800 */
[----:B------:R-:W4:Y:S04]  /*22d80*/  LDL.LU R22, [R1+0x3b4] ;  /* 0x0003b40001167983 */ /* 0x000f280000300800 */
[----:B------:R-:W2:Y:S04]  /*22d90*/  LDL.LU R21, [R1+0x3b8] ;  /* 0x0003b80001157983 */ /* 0x000ea80000300800 */
[----:B------:R-:W3:Y:S04]  /*22da0*/  LDL.LU R20, [R1+0x3bc] ;  /* 0x0003bc0001147983 */ /* 0x000ee80000300800 */
[----:B------:R-:W4:Y:S04]  /*22db0*/  LDL.LU R19, [R1+0x3c0] ;  /* 0x0003c00001137983 */ /* 0x000f280000300800 */
[----:B------:R-:W4:Y:S04]  /*22dc0*/  LDL.LU R18, [R1+0x3c4] ;  /* 0x0003c40001127983 */ /* 0x000f280000300800 */
[----:B------:R-:W4:Y:S04]  /*22dd0*/  LDL.LU R17, [R1+0x3c8] ;  /* 0x0003c80001117983 */ /* 0x000f280000300800 */
[----:B------:R-:W4:Y:S04]  /*22de0*/  LDL.LU R16, [R1+0x3cc] ;  /* 0x0003cc0001107983 */ /* 0x000f280000300800 */
[----:B------:R-:W4:Y:S04]  /*22df0*/  LDL.LU R15, [R1+0x3d0] ;  /* 0x0003d000010f7983 */ /* 0x000f280000300800 */
[----:B------:R-:W4:Y:S04]  /*22e00*/  LDL.LU R14, [R1+0x3d4] ;  /* 0x0003d400010e7983 */ /* 0x000f280000300800 */
[----:B------:R-:W4:Y:S04]  /*22e10*/  LDL.LU R13, [R1+0x3d8] ;  /* 0x0003d800010d7983 */ /* 0x000f280000300800 */
[----:B------:R-:W4:Y:S01]  /*22e20*/  LDL.LU R12, [R1+0x3dc] ;  /* 0x0003dc00010c7983 */ /* 0x000f220000300800 */
[----:B------:R-:W-:-:S03]  /*22e30*/  IMAD.MOV.U32 R25, RZ, RZ, R5 ;  /* 0x000000ffff197224 */ /* 0x000fc600078e0005 */
[----:B------:R-:W4:Y:S01]  /*22e40*/  LDL.LU R11, [R1+0x3e0] ;  /* 0x0003e000010b7983 */ /* 0x000f220000300800 */
[----:B------:R-:W-:-:S03]  /*22e50*/  IMAD.MOV.U32 R132, RZ, RZ, R4 ;  /* 0x000000ffff847224 */ /* 0x000fc600078e0004 */
[----:B------:R-:W4:Y:S04]  /*22e60*/  LDL.LU R10, [R1+0x3e4] ;  /* 0x0003e400010a7983 */ /* 0x000f280000300800 */
[----:B------:R-:W4:Y:S04]  /*22e70*/  LDL.LU R7, [R1+0x3e8] ;  /* 0x0003e80001077983 */ /* 0x000f280000300800 */
[----:B------:R-:W4:Y:S04]  /*22e80*/  LDL.LU R6, [R1+0x3ec] ;  /* 0x0003ec0001067983 */ /* 0x000f280000300800 */
[----:B------:R-:W4:Y:S04]  /*22e90*/  LDL.LU R5, [R1+0x3f0] ;  /* 0x0003f00001057983 */ /* 0x000f280000300800 */
[----:B------:R-:W4:Y:S04]  /*22ea0*/  LDL.LU R4, [R1+0x3f4] ;  /* 0x0003f40001047983 */ /* 0x000f280000300800 */
[----:B------:R-:W2:Y:S04]  /*22eb0*/  LDL.LU R234, [R1+0x1334] ;  /* 0x0013340001ea7983 */ /* 0x000ea80000300800 */
[----:B------:R-:W4:Y:S04]  /*22ec0*/  LDL.LU R3, [R1+0x3f8] ;  /* 0x0003f80001037983 */ /* 0x000f280000300800 */
[----:B------:R-:W4:Y:S04]  /*22ed0*/  LDL.LU R2, [R1+0x3fc] ;  /* 0x0003fc0001027983 */ /* 0x000f280000300800 */
[----:B------:R-:W4:Y:S04]  /*22ee0*/  LDL R133, [R1+0xfb4] ;  /* 0x000fb40001857983 */ /* 0x000f280000100800 */
[----:B------:R-:W3:Y:S04]  /*22ef0*/  LDL.LU R143, [R1+0xb90] ;  /* 0x000b9000018f7983 */ /* 0x000ee80000300800 */
[----:B------:R-:W2:Y:S04]  /*22f00*/  LDL.LU R144, [R1+0xb88] ;  /* 0x000b880001907983 */ /* 0x000ea80000300800 */
[----:B------:R-:W4:Y:S01]  /*22f10*/  LDL.LU R145, [R1+0xb80] ;  /* 0x000b800001917983 */ /* 0x000f220000300800 */
[----:B------:R-:W-:-:S02]  /*22f20*/  IMAD.MOV.U32 R147, RZ, RZ, R148 ;  /* 0x000000ffff937224 */ /* 0x000fc400078e0094 */
[----:B------:R-:W-:Y:S02]  /*22f30*/  IMAD.MOV.U32 R148, RZ, RZ, R150 ;  /* 0x000000ffff947224 */ /* 0x000fe400078e0096 */
[----:B------:R-:W-:Y:S02]  /*22f40*/  IMAD.MOV.U32 R150, RZ, RZ, R216 ;  /* 0x000000ffff967224 */ /* 0x000fe400078e00d8 */
[----:B------:R-:W-:Y:S02]  /*22f50*/  IMAD.MOV.U32 R216, RZ, RZ, R233 ;  /* 0x000000ffffd87224 */ /* 0x000fe400078e00e9 */
[----:B------:R-:W0:Y:S02]  /*22f60*/  LDC R233, c[0x0][0x238] ;  /* 0x00008e00ffe97b82 */ /* 0x000e240000000800 */
[----:B0-----:R-:W-:-:S05]  /*22f70*/  IMAD.SHL.U32 R233, R233, 0x40, RZ ;  /* 0x00000040e9e97824 */ /* 0x001fca00078e00ff */
[C---:B------:R-:W-:Y:S02]  /*22f80*/  IADD3 R8, P4, R233.reuse, R8, RZ ;  /* 0x00000008e9087210 */ /* 0x040fe40007f9e0ff */
[C---:B------:R-:W-:Y:S02]  /*22f90*/  IADD3 R152, P5, R233.reuse, R152, RZ ;  /* 0x00000098e9987210 */ /* 0x040fe40007fbe0ff */
[C---:B---3--:R-:W-:Y:S02]  /*22fa0*/  IADD3 R143, P1, R233.reuse, R143, RZ ;  /* 0x0000008fe98f7210 */ /* 0x048fe40007f3e0ff */
[----:B--2---:R-:W-:-:S03]  /*22fb0*/  IADD3 R144, P2, R233, R144, RZ ;  /* 0x00000090e9907210 */ /* 0x004fc60007f5e0ff */
[----:B------:R-:W-:Y:S01]  /*22fc0*/  STL [R1+0xb90], R143 ;  /* 0x000b908f01007387 */ /* 0x000fe20000100800 */
[----:B----4-:R-:W-:-:S03]  /*22fd0*/  IADD3 R145, P3, R233, R145, RZ ;  /* 0x00000091e9917210 */ /* 0x010fc60007f7e0ff */
[----:B------:R-:W-:Y:S04]  /*22fe0*/  STL [R1+0xb88], R144 ;  /* 0x000b889001007387 */ /* 0x000fe80000100800 */
[----:B------:R0:W-:Y:S04]  /*22ff0*/  STL [R1+0xb78], R8 ;  /* 0x000b780801007387 */ /* 0x0001e80000100800 */
[----:B0-----:R-:W2:Y:S04]  /*23000*/  LDL.LU R8, [R1+0x1330] ;  /* 0x0013300001087983 */ /* 0x001ea80000300800 */
[----:B------:R0:W-:Y:S04]  /*23010*/  STL [R1+0xb80], R145 ;  /* 0x000b809101007387 */ /* 0x0001e80000100800 */
[----:B------:R1:W-:Y:S04]  /*23020*/  STL [R1+0xb70], R152 ;  /* 0x000b709801007387 */ /* 0x0003e80000100800 */
[----:B------:R-:W3:Y:S04]  /*23030*/  LDL.LU R143, [R1+0xb68] ;  /* 0x000b6800018f7983 */ /* 0x000ee80000300800 */
[----:B------:R-:W4:Y:S04]  /*23040*/  LDL.LU R144, [R1+0xb8c] ;  /* 0x000b8c0001907983 */ /* 0x000f280000300800 */
[----:B0-----:R-:W4:Y:S01]  /*23050*/  LDL.LU R145, [R1+0xb60] ;  /* 0x000b600001917983 */ /* 0x001f220000300800 */
[----:B------:R-:W-:-:S02]  /*23060*/  IADD3 R9, P6, R233, R9, RZ ;  /* 0x00000009e9097210 */ /* 0x000fc40007fde0ff */
[----:B-1----:R-:W-:-:S05]  /*23070*/  SHF.R.S32.HI R152, RZ, 0x1f, R233 ;  /* 0x0000001fff987819 */ /* 0x002fca00000114e9 */
[C---:B--2---:R-:W-:Y:S01]  /*23080*/  IMAD.X R8, R152.reuse, 0x1, R8, P6 ;  /* 0x0000000198087824 */ /* 0x044fe200030e0608 */
[----:B---3--:R-:W-:Y:S01]  /*23090*/  IADD3 R143, P6, R233, R143, RZ ;  /* 0x0000008fe98f7210 */ /* 0x008fe20007fde0ff */
[----:B----4-:R-:W-:-:S04]  /*230a0*/  IMAD.X R144, R152, 0x1, R144, P1 ;  /* 0x0000000198907824 */ /* 0x010fc800008e0690 */
[----:B------:R0:W-:Y:S01]  /*230b0*/  STL [R1+0xb68], R143 ;  /* 0x000b688f01007387 */ /* 0x0001e20000100800 */
[----:B------:R-:W-:-:S03]  /*230c0*/  IADD3 R145, P1, R233, R145, RZ ;  /* 0x00000091e9917210 */ /* 0x000fc60007f3e0ff */
[----:B------:R1:W-:Y:S04]  /*230d0*/  STL [R1+0xb8c], R144 ;  /* 0x000b8c9001007387 */ /* 0x0003e80000100800 */
[----:B------:R2:W-:Y:S04]  /*230e0*/  STL [R1+0xb60], R145 ;  /* 0x000b609101007387 */ /* 0x0005e80000100800 */
[----:B0-----:R-:W3:Y:S04]  /*230f0*/  LDL.LU R143, [R1+0xb84] ;  /* 0x000b8400018f7983 */ /* 0x001ee80000300800 */
[----:B-1----:R-:W4:Y:S04]  /*23100*/  LDL.LU R144, [R1+0xb58] ;  /* 0x000b580001907983 */ /* 0x002f280000300800 */
[----:B--2---:R-:W2:Y:S01]  /*23110*/  LDL.LU R145, [R1+0xb7c] ;  /* 0x000b7c0001917983 */ /* 0x004ea20000300800 */
[----:B---3--:R-:W-:Y:S01]  /*23120*/  IMAD.X R143, R152, 0x1, R143, P2 ;  /* 0x00000001988f7824 */ /* 0x008fe200010e068f */
[----:B----4-:R-:W-:-:S04]  /*23130*/  IADD3 R144, P2, R233, R144, RZ ;  /* 0x00000090e9907210 */ /* 0x010fc80007f5e0ff */
[----:B------:R0:W-:Y:S01]  /*23140*/  STL [R1+0xb84], R143 ;  /* 0x000b848f01007387 */ /* 0x0001e20000100800 */
[----:B--2---:R-:W-:-:S03]  /*23150*/  IMAD.X R145, R152, 0x1, R145, P3 ;  /* 0x0000000198917824 */ /* 0x004fc600018e0691 */
[----:B------:R1:W-:Y:S04]  /*23160*/  STL [R1+0xb58], R144 ;  /* 0x000b589001007387 */ /* 0x0003e80000100800 */
[----:B------:R2:W-:Y:S04]  /*23170*/  STL [R1+0xb7c], R145 ;  /* 0x000b7c9101007387 */ /* 0x0005e80000100800 */
[----:B0-----:R-:W3:Y:S04]  /*23180*/  LDL.LU R143, [R1+0xb50] ;  /* 0x000b5000018f7983 */ /* 0x001ee80000300800 */
[----:B-1----:R-:W4:Y:S04]  /*23190*/  LDL.LU R144, [R1+0xb74] ;  /* 0x000b740001907983 */ /* 0x002f280000300800 */
[----:B--2---:R-:W2:Y:S01]  /*231a0*/  LDL.LU R145, [R1+0xb48] ;  /* 0x000b480001917983 */ /* 0x004ea20000300800 */
[----:B---3--:R-:W-:Y:S01]  /*231b0*/  IADD3 R143, P3, R233, R143, RZ ;  /* 0x0000008fe98f7210 */ /* 0x008fe20007f7e0ff */
[----:B----4-:R-:W-:-:S04]  /*231c0*/  IMAD.X R144, R152, 0x1, R144, P4 ;  /* 0x0000000198907824 */ /* 0x010fc800020e0690 */
[----:B------:R0:W-:Y:S01]  /*231d0*/  STL [R1+0xb50], R143 ;  /* 0x000b508f01007387 */ /* 0x0001e20000100800 */
[----:B--2---:R-:W-:-:S03]  /*231e0*/  IADD3 R145, P4, R233, R145, RZ ;  /* 0x00000091e9917210 */ /* 0x004fc60007f9e0ff */
        /* <DEDUP_REMOVED lines=185> */
[----:B------:R-:W-:-:S02]  /*23d80*/  VIADD R234, R234, 0x1 ;  /* 0x00000001eaea7836 */ /* 0x000fc40000000000 */
[----:B------:R-:W-:Y:S02]  /*23d90*/  IMAD.MOV.U32 R134, RZ, RZ, R21 ;  /* 0x000000ffff867224 */ /* 0x000fe400078e0015 */
[----:B------:R-:W-:Y:S01]  /*23da0*/  IMAD.MOV.U32 R135, RZ, RZ, R20 ;  /* 0x000000ffff877224 */ /* 0x000fe200078e0014 */
[----:B------:R-:W-:Y:S01]  /*23db0*/  ISETP.NE.U32.AND P0, PT, R234, R133, PT ;  /* 0x00000085ea00720c */ /* 0x000fe20003f05070 */
[----:B------:R-:W-:Y:S02]  /*23dc0*/  IMAD.MOV.U32 R133, RZ, RZ, R22 ;  /* 0x000000ffff857224 */ /* 0x000fe400078e0016 */
[----:B------:R-:W-:Y:S02]  /*23dd0*/  IMAD.MOV.U32 R136, RZ, RZ, R19 ;  /* 0x000000ffff887224 */ /* 0x000fe400078e0013 */
[----:B------:R-:W-:Y:S02]  /*23de0*/  IMAD.MOV.U32 R137, RZ, RZ, R18 ;  /* 0x000000ffff897224 */ /* 0x000fe400078e0012 */
[----:B------:R-:W-:-:S02]  /*23df0*/  IMAD.MOV.U32 R138, RZ, RZ, R17 ;  /* 0x000000ffff8a7224 */ /* 0x000fc400078e0011 */
[----:B------:R-:W-:Y:S02]  /*23e00*/  IMAD.MOV.U32 R139, RZ, RZ, R16 ;  /* 0x000000ffff8b7224 */ /* 0x000fe400078e0010 */
[----:B------:R-:W-:Y:S02]  /*23e10*/  IMAD.MOV.U32 R140, RZ, RZ, R15 ;  /* 0x000000ffff8c7224 */ /* 0x000fe400078e000f */
[----:B------:R-:W-:Y:S02]  /*23e20*/  IMAD.MOV.U32 R141, RZ, RZ, R14 ;  /* 0x000000ffff8d7224 */ /* 0x000fe400078e000e */
[----:B------:R-:W-:Y:S01]  /*23e30*/  IMAD.MOV.U32 R142, RZ, RZ, R13 ;  /* 0x000000ffff8e7224 */ /* 0x000fe200078e000d */
[----:B------:R-:W-:Y:S01]  /*23e40*/  UMOV UR8, UR12 ;  /* 0x0000000c00087c82 */ /* 0x000fe20008000000 */
[----:B------:R-:W-:Y:S01]  /*23e50*/  UMOV UR9, UR13 ;  /* 0x0000000d00097c82 */ /* 0x000fe20008000000 */
[----:B---3--:R-:W-:Y:S01]  /*23e60*/  IMAD.X R143, R152, 0x1, R143, P5 ;  /* 0x00000001988f7824 */ /* 0x008fe200028e068f */
[----:B----4-:R-:W-:-:S04]  /*23e70*/  IADD3 R144, P5, R233, R144, RZ ;  /* 0x00000090e9907210 */ /* 0x010fc80007fbe0ff */
[----:B------:R-:W-:Y:S01]  /*23e80*/  STL [R1+0xa7c], R143 ;  /* 0x000a7c8f01007387 */ /* 0x000fe20000100800 */
[----:B--2---:R-:W-:-:S03]  /*23e90*/  IMAD.X R145, R152, 0x1, R145, P6 ;  /* 0x0000000198917824 */ /* 0x004fc600030e0691 */
[----:B------:R-:W-:Y:S04]  /*23ea0*/  STL [R1+0xa50], R144 ;  /* 0x000a509001007387 */ /* 0x000fe80000100800 */
[----:B------:R0:W-:Y:S02]  /*23eb0*/  STL [R1+0xa74], R145 ;  /* 0x000a749101007387 */ /* 0x0001e40000100800 */
[----:B0-----:R-:W-:Y:S02]  /*23ec0*/  IMAD.MOV.U32 R145, RZ, RZ, R146 ;  /* 0x000000ffff917224 */ /* 0x001fe400078e0092 */
[----:B------:R-:W-:Y:S02]  /*23ed0*/  IMAD.MOV.U32 R146, RZ, RZ, R147 ;  /* 0x000000ffff927224 */ /* 0x000fe400078e0093 */
[----:B------:R-:W-:-:S02]  /*23ee0*/  IMAD.MOV.U32 R147, RZ, RZ, R148 ;  /* 0x000000ffff937224 */ /* 0x000fc400078e0094 */
[----:B------:R-:W-:Y:S02]  /*23ef0*/  IMAD.MOV.U32 R148, RZ, RZ, R149 ;  /* 0x000000ffff947224 */ /* 0x000fe400078e0095 */
[----:B------:R-:W-:Y:S02]  /*23f00*/  IMAD.MOV.U32 R149, RZ, RZ, R150 ;  /* 0x000000ffff957224 */ /* 0x000fe400078e0096 */
[----:B------:R-:W-:Y:S02]  /*23f10*/  IMAD.MOV.U32 R150, RZ, RZ, R151 ;  /* 0x000000ffff967224 */ /* 0x000fe400078e0097 */
[----:B------:R-:W-:-:S05]  /*23f20*/  IMAD.MOV.U32 R151, RZ, RZ, R217 ;  /* 0x000000ffff977224 */ /* 0x000fca00078e00d9 */
[----:B------:R-:W-:Y:S04]  /*23f30*/  STL.64 [R1+0x1328], R150 ;  /* 0x0013289601007387 */ /* 0x000fe80000100a00 */
[----:B------:R0:W-:Y:S04]  /*23f40*/  STL.64 [R1+0x1320], R148 ;  /* 0x0013209401007387 */ /* 0x0001e80000100a00 */
[----:B------:R1:W-:Y:S01]  /*23f50*/  STL.64 [R1+0x1318], R146 ;  /* 0x0013189201007387 */ /* 0x0003e20000100a00 */
[----:B------:R-:W-:-:S03]  /*23f60*/  IMAD.MOV.U32 R143, RZ, RZ, R12 ;  /* 0x000000ffff8f7224 */ /* 0x000fc600078e000c */
[----:B------:R2:W-:Y:S01]  /*23f70*/  STL [R1+0x1314], R145 ;  /* 0x0013149101007387 */ /* 0x0005e20000100800 */
[----:B------:R-:W-:-:S03]  /*23f80*/  IMAD.MOV.U32 R144, RZ, RZ, R11 ;  /* 0x000000ffff907224 */ /* 0x000fc600078e000b */
[----:B------:R3:W-:Y:S01]  /*23f90*/  STL [R1+0x1310], R24 ;  /* 0x0013101801007387 */ /* 0x0007e20000100800 */
[----:B0-----:R-:W-:Y:S02]  /*23fa0*/  IMAD.MOV.U32 R148, RZ, RZ, R5 ;  /* 0x000000ffff947224 */ /* 0x001fe400078e0005 */
[----:B------:R-:W-:Y:S01]  /*23fb0*/  IMAD.MOV.U32 R149, RZ, RZ, R4 ;  /* 0x000000ffff957224 */ /* 0x000fe200078e0004 */
[----:B------:R-:W4:Y:S01]  /*23fc0*/  LDL.LU R217, [R1+0x6b0] ;  /* 0x0006b00001d97983 */ /* 0x000f220000300800 */
[----:B-1----:R-:W-:Y:S02]  /*23fd0*/  IMAD.MOV.U32 R146, RZ, RZ, R7 ;  /* 0x000000ffff927224 */ /* 0x002fe400078e0007 */
[----:B--2---:R-:W-:Y:S02]  /*23fe0*/  IMAD.MOV.U32 R145, RZ, RZ, R10 ;  /* 0x000000ffff917224 */ /* 0x004fe400078e000a */
[----:B------:R-:W-:Y:S02]  /*23ff0*/  IMAD.MOV.U32 R147, RZ, RZ, R6 ;  /* 0x000000ffff937224 */ /* 0x000fe400078e0006 */
[----:B---3--:R-:W-:-:S02]  /*24000*/  IMAD.MOV.U32 R24, RZ, RZ, R132 ;  /* 0x000000ffff187224 */ /* 0x008fc400078e0084 */
[----:B------:R-:W-:Y:S02]  /*24010*/  IMAD.MOV.U32 R132, RZ, RZ, R23 ;  /* 0x000000ffff847224 */ /* 0x000fe400078e0017 */
[----:B------:R-:W-:Y:S02]  /*24020*/  IMAD.MOV.U32 R150, RZ, RZ, R3 ;  /* 0x000000ffff967224 */ /* 0x000fe400078e0003 */
[----:B------:R-:W-:-:S06]  /*24030*/  IMAD.MOV.U32 R151, RZ, RZ, R2 ;  /* 0x000000ffff977224 */ /* 0x000fcc00078e0002 */
[----:B------:R-:W-:-:S06]  /*24040*/  WARPGROUP.ARRIVE ;  /* 0x00000000000079c5 */ /* 0x000fcc0000000000 */
        /* <DEDUP_REMOVED lines=67> */
[----:B------:R-:W3:Y:S04]  /*24480*/  LDL.LU.64 R148, [R1+0x1320] ;  /* 0x0013200001947983 */ /* 0x000ee80000300a00 */
[----:B------:R-:W4:Y:S04]  /*24490*/  LDL.LU.64 R146, [R1+0x1318] ;  /* 0x0013180001927983 */ /* 0x000f280000300a00 */
[----:B------:R-:W2:Y:S04]  /*244a0*/  LDL.LU R145, [R1+0x1314] ;  /* 0x0013140001917983 */ /* 0x000ea80000300800 */
[----:B------:R-:W3:Y:S04]  /*244b0*/  LDL.LU R24, [R1+0x1310] ;  /* 0x0013100001187983 */ /* 0x000ee80000300800 */
[----:B------:R-:W4:Y:S04]  /*244c0*/  LDL.LU R143, [R1+0xa48] ;  /* 0x000a4800018f7983 */ /* 0x000f280000300800 */
[----:B------:R-:W2:Y:S01]  /*244d0*/  LDL.LU R144, [R1+0xa6c] ;  /* 0x000a6c0001907983 */ /* 0x000ea20000300800 */
[----:B----4-:R-:W-:Y:S01]  /*244e0*/  IADD3 R143, P6, R233, R143, RZ ;  /* 0x0000008fe98f7210 */ /* 0x010fe20007fde0ff */
[----:B--2---:R-:W-:-:S04]  /*244f0*/  IMAD.X R144, R152, 0x1, R144, P1 ;  /* 0x0000000198907824 */ /* 0x004fc800008e0690 */
[----:B------:R0:W-:Y:S04]  /*24500*/  STL [R1+0xa48], R143 ;  /* 0x000a488f01007387 */ /* 0x0001e80000100800 */
[----:B------:R1:W-:Y:S04]  /*24510*/  STL [R1+0xa6c], R144 ;  /* 0x000a6c9001007387 */ /* 0x0003e80000100800 */
[----:B0-----:R-:W2:Y:S04]  /*24520*/  LDL.LU R143, [R1+0xa40] ;  /* 0x000a4000018f7983 */ /* 0x001ea80000300800 */
[----:B-1----:R-:W4:Y:S01]  /*24530*/  LDL.LU R144, [R1+0xa64] ;  /* 0x000a640001907983 */ /* 0x002f220000300800 */
[----:B--2---:R-:W-:Y:S01]  /*24540*/  IADD3 R143, P1, R233, R143, RZ ;  /* 0x0000008fe98f7210 */ /* 0x004fe20007f3e0ff */
[----:B----4-:R-:W-:-:S04]  /*24550*/  IMAD.X R144, R152, 0x1, R144, P2 ;  /* 0x0000000198907824 */ /* 0x010fc800010e0690 */
        /* <DEDUP_REMOVED lines=22> */
[----:B---3--:R-:W-:Y:S01]  /*246c0*/  IMAD.MOV.U32 R2, RZ, RZ, R24 ;  /* 0x000000ffff027224 */ /* 0x008fe200078e0018 */
[----:B--2---:R-:W-:Y:S01]  /*246d0*/  IADD3 R143, P5, R233, R143, RZ ;  /* 0x0000008fe98f7210 */ /* 0x004fe20007fbe0ff */
[----:B----4-:R-:W-:-:S04]  /*246e0*/  IMAD.X R144, R152, 0x1, R144, P6 ;  /* 0x0000000198907824 */ /* 0x010fc800030e0690 */
[----:B------:R0:W-:Y:S04]  /*246f0*/  STL [R1+0xa20], R143 ;  /* 0x000a208f01007387 */ /* 0x0001e80000100800 */
[----:B------:R1:W-:Y:S04]  /*24700*/  STL [R1+0xa44], R144 ;  /* 0x000a449001007387 */ /* 0x0003e80000100800 */
[----:B------:R-:W2:Y:S04]  /*24710*/  LDL.LU R188, [R1+0xa18] ;  /* 0x000a180001bc7983 */ /* 0x000ea80000300800 */
[----:B------:R-:W3:Y:S04]  /*24720*/  LDL.LU.64 R24, [R1] ;  /* 0x0000000001187983 */ /* 0x000ee80000300a00 */
        /* <DEDUP_REMOVED lines=55> */
[----:B------:R-:W-:-:S03]  /*24aa0*/  IMAD.MOV.U32 R194, RZ, RZ, R145 ;  /* 0x000000ffffc27224 */ /* 0x000fc600078e0091 */
[----:B------:R-:W3:Y:S01]  /*24ab0*/  LDL.LU.64 R136, [R1+0x1c0] ;  /* 0x0001c00001887983 */ /* 0x000ee20000300a00 */
[----:B------:R-:W-:-:S03]  /*24ac0*/  IMAD.MOV.U32 R193, RZ, RZ, R146 ;  /* 0x000000ffffc17224 */ /* 0x000fc600078e0092 */
[----:B------:R-:W3:Y:S01]  /*24ad0*/  LDL.LU.64 R138, [R1+0x1c8] ;  /* 0x0001c800018a7983 */ /* 0x000ee20000300a00 */
[----:B------:R-:W-:-:S03]  /*24ae0*/  IMAD.MOV.U32 R192, RZ, RZ, R147 ;  /* 0x000000ffffc07224 */ /* 0x000fc600078e0093 */
[----:B------:R-:W3:Y:S01]  /*24af0*/  LDL.LU.64 R140, [R1+0x1d0] ;  /* 0x0001d000018c7983 */ /* 0x000ee20000300a00 */
[----:B------:R-:W-:-:S03]  /*24b00*/  IMAD.MOV.U32 R3, RZ, RZ, R148 ;  /* 0x000000ffff037224 */ /* 0x000fc600078e0094 */
[----:B0-----:R-:W3:Y:S01]  /*24b10*/  LDL.LU.64 R142, [R1+0x1d8] ;  /* 0x0001d800018e7983 */ /* 0x001ee20000300a00 */
[----:B------:R-:W-:-:S03]  /*24b20*/  IMAD.MOV.U32 R191, RZ, RZ, R149 ;  /* 0x000000ffffbf7224 */ /* 0x000fc600078e0095 */
[----:B-1----:R-:W3:Y:S01]  /*24b30*/  LDL.LU.64 R144, [R1+0x1e0] ;  /* 0x0001e00001907983 */ /* 0x002ee20000300a00 */
[----:B------:R-:W-:Y:S02]  /*24b40*/  IMAD.MOV.U32 R190, RZ, RZ, R150 ;  /* 0x000000ffffbe7224 */ /* 0x000fe400078e0096 */
[----:B------:R-:W-:Y:S01]  /*24b50*/  IMAD.MOV.U32 R189, RZ, RZ, R151 ;  /* 0x000000ffffbd7224 */ /* 0x000fe200078e0097 */
[----:B------:R-:W3:Y:S04]  /*24b60*/  LDL.LU.64 R146, [R1+0x1e8] ;  /* 0x0001e80001927983 */ /* 0x000ee80000300a00 */
[----:B------:R-:W3:Y:S04]  /*24b70*/  LDL.LU.64 R148, [R1+0x1f0] ;  /* 0x0001f00001947983 */ /* 0x000ee80000300a00 */
[----:B------:R-:W3:Y:S01]  /*24b80*/  LDL.LU.64 R150, [R1+0x1f8] ;  /* 0x0001f80001967983 */ /* 0x000ee20000300a00 */
[----:B--2---:R-:W-:-:S05]  /*24b90*/  IADD3 R188, P6, R233, R188, RZ ;  /* 0x000000bce9bc7210 */ /* 0x004fca0007fde0ff */
[----:B------:R0:W-:Y:S04]  /*24ba0*/  STL [R1+0xa18], R188 ;  /* 0x000a18bc01007387 */ /* 0x0001e80000100800 */
[----:B0-----:R-:W2:Y:S02]  /*24bb0*/  LDL.LU R188, [R1+0xa3c] ;  /* 0x000a3c0001bc7983 */ /* 0x001ea40000300800 */
[----:B--2---:R-:W-:-:S05]  /*24bc0*/  IMAD.X R188, R152, 0x1, R188, P1 ;  /* 0x0000000198bc7824 */ /* 0x004fca00008e06bc */
[----:B------:R0:W-:Y:S04]  /*24bd0*/  STL [R1+0xa3c], R188 ;  /* 0x000a3cbc01007387 */ /* 0x0001e80000100800 */
[----:B0-----:R-:W2:Y:S02]  /*24be0*/  LDL.LU R188, [R1+0xa10] ;  /* 0x000a100001bc7983 */ /* 0x001ea40000300800 */
        /* <DEDUP_REMOVED lines=37> */
[----:B------:R0:W-:Y:S02]  /*24e40*/  STL [R1+0x9e0], R188 ;  /* 0x0009e0bc01007387 */ /* 0x0001e40000100800 */
[----:B0-----:R-:W-:Y:S02]  /*24e50*/  IMAD.MOV.U32 R188, RZ, RZ, R189 ;  /* 0x000000ffffbc7224 */ /* 0x001fe400078e00bd */
[----:B------:R-:W-:Y:S02]  /*24e60*/  IMAD.MOV.U32 R189, RZ, RZ, R190 ;  /* 0x000000ffffbd7224 */ /* 0x000fe400078e00be */
[----:B------:R-:W-:Y:S02]  /*24e70*/  IMAD.MOV.U32 R190, RZ, RZ, R191 ;  /* 0x000000ffffbe7224 */ /* 0x000fe400078e00bf */
[----:B------:R-:W-:Y:S02]  /*24e80*/  IMAD.MOV.U32 R191, RZ, RZ, R192 ;  /* 0x000000ffffbf7224 */ /* 0x000fe400078e00c0 */
[----:B------:R-:W-:-:S02]  /*24e90*/  IMAD.MOV.U32 R192, RZ, RZ, R193 ;  /* 0x000000ffffc07224 */ /* 0x000fc400078e00c1 */
[----:B------:R-:W-:Y:S02]  /*24ea0*/  IMAD.MOV.U32 R193, RZ, RZ, R194 ;  /* 0x000000ffffc17224 */ /* 0x000fe400078e00c2 */
[----:B------:R-:W-:Y:S02]  /*24eb0*/  IMAD.X R188, R152, 0x1, R188, P2 ;  /* 0x0000000198bc7824 */ /* 0x000fe400010e06bc */
[----:B------:R-:W-:Y:S02]  /*24ec0*/  IMAD.MOV.U32 R194, RZ, RZ, R2 ;  /* 0x000000ffffc27224 */ /* 0x000fe400078e0002 */
[----:B------:R-:W-:Y:S02]  /*24ed0*/  IMAD.MOV.U32 R2, RZ, RZ, R222 ;  /* 0x000000ffff027224 */ /* 0x000fe400078e00de */
[----:B------:R-:W-:Y:S02]  /*24ee0*/  IMAD.MOV.U32 R222, RZ, RZ, R220 ;  /* 0x000000ffffde7224 */ /* 0x000fe400078e00dc */
[----:B------:R-:W2:Y:S04]  /*24ef0*/  LDL.LU R220, [R1+0x634] ;  /* 0x0006340001dc7983 */ /* 0x000ea80000300800 */
[----:B------:R0:W-:Y:S04]  /*24f00*/  STL [R1+0xa04], R188 ;  /* 0x000a04bc01007387 */ /* 0x0001e80000100800 */
[----:B0-----:R-:W4:Y:S02]  /*24f10*/  LDL.LU R188, [R1+0x9d8] ;  /* 0x0009d80001bc7983 */ /* 0x001f240000300800 */
[----:B----4-:R-:W-:-:S05]  /*24f20*/  IADD3 R188, P2, R233, R188, RZ ;  /* 0x000000bce9bc7210 */ /* 0x010fca0007f5e0ff */
[----:B------:R0:W-:Y:S04]  /*24f30*/  STL [R1+0x9d8], R188 ;  /* 0x0009d8bc01007387 */ /* 0x0001e80000100800 */
[----:B0-----:R-:W4:Y:S02]  /*24f40*/  LDL.LU R188, [R1+0x9fc] ;  /* 0x0009fc0001bc7983 */ /* 0x001f240000300800 */
[----:B----4-:R-:W-:-:S05]  /*24f50*/  IMAD.X R188, R152, 0x1, R188, P3 ;  /* 0x0000000198bc7824 */ /* 0x010fca00018e06bc */
        /* <DEDUP_REMOVED lines=44> */
[----:B----4-:R-:W-:-:S05]  /*25220*/  IADD3 R188, P4, R188, UR34, RZ ;  /* 0x00000022bcbc7c10 */ /* 0x010fca000ff9e0ff */
        /* <DEDUP_REMOVED lines=32> */
[----:B----4-:R-:W-:-:S05]  /*25430*/  IADD3.X R188, R188, UR5, RZ, P4, !PT ;  /* 0x00000005bcbc7c10 */ /* 0x010fca000a7fe4ff */
        /* <DEDUP_REMOVED lines=418> */
[----:B0-----:R-:W4:Y:S01]  /*26e60*/  LDL.LU R188, [R1+0xd98] ;  /* 0x000d980001bc7983 */ /* 0x001f220000300800 */
[----:B---3--:R-:W-:Y:S01]  /*26e70*/  WARPGROUP.ARRIVE ;  /* 0x00000000000079c5 */ /* 0x008fe20000000000 */
[----:B------:R-:W-:Y:S01]  /*26e80*/  UMOV UR26, UR22 ;  /* 0x00000016001a7c82 */ /* 0x000fe20008000000 */
[----:B------:R-:W-:-:S04]  /*26e90*/  UMOV UR27, UR23 ;  /* 0x00000017001b7c82 */ /* 0x000fc80008000000 */
[----:B------:R-:W-:Y:S01]  /*26ea0*/  QGMMA.64x256x32.F32.E4M3.E4M3 R24, gdesc[UR24], R24, gsb0 ;  /* 0x03e00000181879f3 */ /* 0x000fe20008000818 */
[----:B----4-:R-:W-:-:S05]  /*26eb0*/  IADD3.X R188, R188, UR5, RZ, P2, !PT ;  /* 0x00000005bcbc7c10 */ /* 0x010fca00097fe4ff */
[----:B------:R0:W-:Y:S04]  /*26ec0*/  STL [R1+0xd98], R188 ;  /* 0x000d98bc01007387 */ /* 0x0001e80000100800 */
[----:B0-----:R-:W3:Y:S01]  /*26ed0*/  LDL.LU R188, [R1+0xd6c] ;  /* 0x000d6c0001bc7983 */ /* 0x001ee20000300800 */
[----:B------:R-:W-:Y:S02]  /*26ee0*/  WARPGROUP.DEPBAR.LE gsb0, 0x0 ;  /* 0x00008000000079c5 */ /* 0x000fe40000010000 */
[----:B------:R-:W-:Y:S01]  /*26ef0*/  WARPGROUP.ARRIVE ;  /* 0x00000000000079c5 */ /* 0x000fe20000000000 */
[----:B------:R-:W-:Y:S01]  /*26f00*/  UMOV UR30, UR14 ;  /* 0x0000000e001e7c82 */ /* 0x000fe20008000000 */
[----:B------:R-:W-:-:S13]  /*26f10*/  UMOV UR31, UR15 ;  /* 0x0000000f001f7c82 */ /* 0x000fda0008000000 */
[----:B------:R-:W-:Y:S01]  /*26f20*/  QGMMA.64x256x32.F32.E4M3.E4M3 R24, gdesc[UR28], R24, gsb0 ;  /* 0x03e000001c1879f3 */ /* 0x000fe20008000818 */
[----:B---3--:R-:W-:-:S05]  /*26f30*/  IADD3 R188, P2, R188, UR34, RZ ;  /* 0x00000022bcbc7c10 */ /* 0x008fca000ff5e0ff */
[----:B------:R0:W-:Y:S04]  /*26f40*/  STL [R1+0xd6c], R188 ;  /* 0x000d6cbc01007387 */ /* 0x0001e80000100800 */
[----:B0-----:R-:W3:Y:S01]  /*26f50*/  LDL.LU R188, [R1+0xd90] ;  /* 0x000d900001bc7983 */ /* 0x001ee20000300800 */
[----:B------:R-:W-:Y:S02]  /*26f60*/  WARPGROUP.DEPBAR.LE gsb0, 0x0 ;  /* 0x00008000000079c5 */ /* 0x000fe40000010000 */
[----:B---3--:R-:W-:-:S05]  /*26f70*/  IADD3.X R188, R188, UR5, RZ, P3, !PT ;  /* 0x00000005bcbc7c10 */ /* 0x008fca0009ffe4ff */
[----:B------:R-:W-:Y:S04]  /*26f80*/  STL [R1+0xd90], R188 ;  /* 0x000d90bc01007387 */ /* 0x000fe80000100800 */
[----:B------:R-:W-:Y:S04]  /*26f90*/  STL.64 [R1], R24 ;  /* 0x0000001801007387 */ /* 0x000fe80000100a00 */
        /* <DEDUP_REMOVED lines=63> */
[----:B0-----:R-:W3:Y:S04]  /*27390*/  LDL.LU.64 R150, [R1+0x1308] ;  /* 0x0013080001967983 */ /* 0x001ee80000300a00 */
[----:B------:R-:W4:Y:S04]  /*273a0*/  LDL.LU.64 R148, [R1+0x1300] ;  /* 0x0013000001947983 */ /* 0x000f280000300a00 */
[----:B------:R-:W2:Y:S04]  /*273b0*/  LDL.LU.64 R146, [R1+0x12f8] ;  /* 0x0012f80001927983 */ /* 0x000ea80000300a00 */
[----:B------:R-:W3:Y:S04]  /*273c0*/  LDL.LU.64 R144, [R1+0x12f0] ;  /* 0x0012f00001907983 */ /* 0x000ee80000300a00 */
[----:B------:R-:W4:Y:S04]  /*273d0*/  LDL.LU.64 R142, [R1+0x12e8] ;  /* 0x0012e800018e7983 */ /* 0x000f280000300a00 */
[----:B------:R-:W2:Y:S04]  /*273e0*/  LDL.LU.64 R140, [R1+0x12e0] ;  /* 0x0012e000018c7983 */ /* 0x000ea80000300a00 */
[----:B------:R-:W3:Y:S04]  /*273f0*/  LDL.LU.64 R138, [R1+0x12d8] ;  /* 0x0012d800018a7983 */ /* 0x000ee80000300a00 */
[----:B------:R-:W4:Y:S04]  /*27400*/  LDL.LU.64 R136, [R1+0x12d0] ;  /* 0x0012d00001887983 */ /* 0x000f280000300a00 */
[----:B------:R-:W2:Y:S04]  /*27410*/  LDL.LU.64 R134, [R1+0x12c8] ;  /* 0x0012c80001867983 */ /* 0x000ea80000300a00 */
[----:B------:R-:W3:Y:S04]  /*27420*/  LDL.LU.64 R132, [R1+0x12c0] ;  /* 0x0012c00001847983 */ /* 0x000ee80000300a00 */
[----:B------:R-:W4:Y:S04]  /*27430*/  LDL.LU.64 R130, [R1+0x12b8] ;  /* 0x0012b80001827983 */ /* 0x000f280000300a00 */
        /* <DEDUP_REMOVED lines=52> */
[----:B------:R-:W4:Y:S01]  /*27780*/  LDL.LU.64 R24, [R1+0x1110] ;  /* 0x0011100001187983 */ /* 0x000f220000300a00 */
[----:B------:R-:W-:-:S02]  /*27790*/  IMAD.MOV.U32 R188, RZ, RZ, R189 ;  /* 0x000000ffffbc7224 */ /* 0x000fc400078e00bd */
[----:B------:R-:W-:Y:S02]  /*277a0*/  IMAD.MOV.U32 R189, RZ, RZ, R190 ;  /* 0x000000ffffbd7224 */ /* 0x000fe400078e00be */
[----:B------:R-:W-:Y:S02]  /*277b0*/  IMAD.MOV.U32 R190, RZ, RZ, R191 ;  /* 0x000000ffffbe7224 */ /* 0x000fe400078e00bf */
[----:B------:R-:W-:Y:S02]  /*277c0*/  IMAD.MOV.U32 R191, RZ, RZ, R192 ;  /* 0x000000ffffbf7224 */ /* 0x000fe400078e00c0 */
[----:B------:R-:W-:Y:S02]  /*277d0*/  IMAD.MOV.U32 R192, RZ, RZ, R193 ;  /* 0x000000ffffc07224 */ /* 0x000fe400078e00c1 */
[----:B------:R-:W-:Y:S02]  /*277e0*/  IMAD.MOV.U32 R193, RZ, RZ, R194 ;  /* 0x000000ffffc17224 */ /* 0x000fe400078e00c2 */
[----:B------:R-:W-:-:S02]  /*277f0*/  IMAD.MOV.U32 R194, RZ, RZ, R2 ;  /* 0x000000ffffc27224 */ /* 0x000fc400078e0002 */
[----:B------:R-:W-:Y:S01]  /*27800*/  IMAD.MOV.U32 R2, RZ, RZ, R217 ;  /* 0x000000ffff027224 */ /* 0x000fe200078e00d9 */
[----:B--2---:R-:W-:Y:S02]  /*27810*/  IADD3.X R134, R134, UR5, RZ, P2, !PT ;  /* 0x0000000586867c10 */ /* 0x004fe400097fe4ff */
[----:B---3--:R-:W-:Y:S02]  /*27820*/  IADD3.X R132, R132, UR5, RZ, P1, !PT ;  /* 0x0000000584847c10 */ /* 0x008fe40008ffe4ff */
[----:B----4-:R-:W-:Y:S02]  /*27830*/  IADD3.X R130, R130, UR5, RZ, P6, !PT ;  /* 0x0000000582827c10 */ /* 0x010fe4000b7fe4ff */
[----:B------:R-:W-:Y:S02]  /*27840*/  IADD3.X R128, R128, UR5, RZ, P5, !PT ;  /* 0x0000000580807c10 */ /* 0x000fe4000affe4ff */
[----:B------:R-:W-:Y:S02]  /*27850*/  IADD3.X R126, R126, UR5, RZ, P4, !PT ;  /* 0x000000057e7e7c10 */ /* 0x000fe4000a7fe4ff */
[----:B------:R-:W-:-:S02]  /*27860*/  IADD3 R125, P3, R125, UR34, RZ ;  /* 0x000000227d7d7c10 */ /* 0x000fc4000ff7e0ff */
[----:B------:R-:W-:-:S03]  /*27870*/  IADD3 R127, P4, R127, UR34, RZ ;  /* 0x000000227f7f7c10 */ /* 0x000fc6000ff9e0ff */
[----:B------:R0:W-:Y:S01]  /*27880*/  STL [R1+0xd64], R125 ;  /* 0x000d647d01007387 */ /* 0x0001e20000100800 */
[----:B------:R-:W-:Y:S02]  /*27890*/  IADD3 R129, P5, R129, UR34, RZ ;  /* 0x0000002281817c10 */ /* 0x000fe4000ffbe0ff */
[----:B------:R-:W-:Y:S01]  /*278a0*/  IADD3 R131, P6, R131, UR34, RZ ;  /* 0x0000002283837c10 */ /* 0x000fe2000ffde0ff */
[----:B0-----:R-:W2:Y:S04]  /*278b0*/  LDL.LU R125, [R1+0x1108] ;  /* 0x00110800017d7983 */ /* 0x001ea80000300800 */
[----:B------:R0:W-:Y:S01]  /*278c0*/  STL [R1+0xd88], R126 ;  /* 0x000d887e01007387 */ /* 0x0001e20000100800 */
[----:B------:R-:W-:-:S03]  /*278d0*/  IADD3 R133, P1, R133, UR34, RZ ;  /* 0x0000002285857c10 */ /* 0x000fc6000ff3e0ff */
[----:B0-----:R-:W2:Y:S04]  /*278e0*/  LDL.LU R126, [R1+0x1104] ;  /* 0x00110400017e7983 */ /* 0x001ea80000300800 */
[----:B------:R0:W-:Y:S04]  /*278f0*/  STL [R1+0xd5c], R127 ;  /* 0x000d5c7f01007387 */ /* 0x0001e80000100800 */
[----:B0-----:R-:W2:Y:S04]  /*27900*/  LDL.LU R127, [R1+0x1100] ;  /* 0x00110000017f7983 */ /* 0x001ea80000300800 */
[----:B------:R0:W-:Y:S01]  /*27910*/  STL [R1+0xd80], R128 ;  /* 0x000d808001007387 */ /* 0x0001e20000100800 */
[----:B------:R-:W-:-:S03]  /*27920*/  IADD3 R135, P2, R135, UR34, RZ ;  /* 0x0000002287877c10 */ /* 0x000fc6000ff5e0ff */
[----:B0-----:R-:W2:Y:S04]  /*27930*/  LDL.LU R128, [R1+0x10fc] ;  /* 0x0010fc0001807983 */ /* 0x001ea80000300800 */
[----:B------:R0:W-:Y:S01]  /*27940*/  STL [R1+0xd54], R129 ;  /* 0x000d548101007387 */ /* 0x0001e20000100800 */
[----:B------:R-:W-:-:S03]  /*27950*/  IADD3.X R136, R136, UR5, RZ, P3, !PT ;  /* 0x0000000588887c10 */ /* 0x000fc60009ffe4ff */
        /* <DEDUP_REMOVED lines=49> */
[----:B------:R0:W-:Y:S04]  /*27c70*/  STL [R1+0xd38], R146 ;  /* 0x000d389201007387 */ /* 0x0001e80000100800 */
        /* <DEDUP_REMOVED lines=11> */
[----:B------:R-:W3:Y:S04]  /*27d30*/  LDL.LU R217, [R1+0x62c] ;  /* 0x00062c0001d97983 */ /* 0x000ee80000300800 */
        /* <DEDUP_REMOVED lines=503> */
[----:B------:R-:W-:Y:S02]  /*29cb0*/  IADD3.X R189, R189, UR5, RZ, P6, !PT ;  /* 0x00000005bdbd7c10 */ /* 0x000fe4000b7fe4ff */
[----:B----4-:R-:W-:Y:S02]  /*29cc0*/  IADD3.X R188, R188, UR5, RZ, P5, !PT ;  /* 0x00000005bcbc7c10 */ /* 0x010fe4000affe4ff */
[----:B------:R-:W-:-:S03]  /*29cd0*/  IADD3 R213, P5, R213, UR34, RZ ;  /* 0x00000022d5d57c10 */ /* 0x000fc6000ffbe0ff */
[----:B------:R-:W-:Y:S04]  /*29ce0*/  STL [R1+0x868], R188 ;  /* 0x000868bc01007387 */ /* 0x000fe80000100800 */
[----:B------:R0:W-:Y:S04]  /*29cf0*/  STL [R1+0x83c], R213 ;  /* 0x00083cd501007387 */ /* 0x0001e80000100800 */
[----:B0-----:R-:W4:Y:S04]  /*29d00*/  LDL.LU R213, [R1+0x109c] ;  /* 0x00109c0001d57983 */ /* 0x001f280000300800 */
[----:B------:R0:W-:Y:S02]  /*29d10*/  STL [R1+0x860], R189 ;  /* 0x000860bd01007387 */ /* 0x0001e40000100800 */
[----:B0-----:R-:W-:-:S02]  /*29d20*/  IMAD.MOV.U32 R189, RZ, RZ, R190 ;  /* 0x000000ffffbd7224 */ /* 0x001fc400078e00be */
[----:B------:R-:W-:Y:S02]  /*29d30*/  IMAD.MOV.U32 R190, RZ, RZ, R191 ;  /* 0x000000ffffbe7224 */ /* 0x000fe400078e00bf */
[----:B------:R-:W-:Y:S02]  /*29d40*/  IMAD.MOV.U32 R191, RZ, RZ, R192 ;  /* 0x000000ffffbf7224 */ /* 0x000fe400078e00c0 */
[----:B------:R-:W-:Y:S02]  /*29d50*/  IMAD.MOV.U32 R192, RZ, RZ, R193 ;  /* 0x000000ffffc07224 */ /* 0x000fe400078e00c1 */
[----:B------:R-:W-:Y:S01]  /*29d60*/  IMAD.MOV.U32 R193, RZ, RZ, R194 ;  /* 0x000000ffffc17224 */ /* 0x000fe200078e00c2 */
[----:B------:R-:W-:Y:S01]  /*29d70*/  IADD3 R189, P6, R189, UR34, RZ ;  /* 0x00000022bdbd7c10 */ /* 0x000fe2000ffde0ff */
[----:B------:R-:W-:Y:S02]  /*29d80*/  IMAD.MOV.U32 R194, RZ, RZ, R2 ;  /* 0x000000ffffc27224 */ /* 0x000fe400078e0002 */
[----:B----4-:R-:W-:-:S02]  /*29d90*/  IMAD.MOV.U32 R2, RZ, RZ, R213 ;  /* 0x000000ffff027224 */ /* 0x010fc400078e00d5 */
[----:B------:R-:W4:Y:S04]  /*29da0*/  LDL.LU R213, [R1+0x648] ;  /* 0x0006480001d57983 */ /* 0x000f280000300800 */
[----:B------:R0:W-:Y:S04]  /*29db0*/  STL [R1+0x834], R189 ;  /* 0x000834bd01007387 */ /* 0x0001e80000100800 */
[----:B0-----:R-:W2:Y:S02]  /*29dc0*/  LDL.LU R189, [R1+0x858] ;  /* 0x0008580001bd7983 */ /* 0x001ea40000300800 */
[----:B--2---:R-:W-:-:S05]  /*29dd0*/  IADD3.X R189, R189, UR5, RZ, P1, !PT ;  /* 0x00000005bdbd7c10 */ /* 0x004fca0008ffe4ff */
[----:B------:R0:W-:Y:S04]  /*29de0*/  STL [R1+0x858], R189 ;  /* 0x000858bd01007387 */ /* 0x0001e80000100800 */
[----:B0-----:R-:W2:Y:S02]  /*29df0*/  LDL.LU R189, [R1+0x82c] ;  /* 0x00082c0001bd7983 */ /* 0x001ea40000300800 */
[----:B--2---:R-:W-:-:S05]  /*29e00*/  IADD3 R189, P1, R189, UR34, RZ ;  /* 0x00000022bdbd7c10 */ /* 0x004fca000ff3e0ff */
        /* <DEDUP_REMOVED lines=56> */
[----:B--2---:R-:W-:Y:S02]  /*2a190*/  IADD3.X R189, R189, UR5, RZ, P5, !PT ;  /* 0x00000005bdbd7c10 */ /* 0x004fe4000affe4ff */
[----:B------:R-:W-:-:S03]  /*2a1a0*/  IADD3 R238, P5, R238, UR34, RZ ;  /* 0x00000022eeee7c10 */ /* 0x000fc6000ffbe0ff */
[----:B------:R-:W-:Y:S04]  /*2a1b0*/  STL [R1+0x808], R189 ;  /* 0x000808bd01007387 */ /* 0x000fe80000100800 */
[----:B------:R0:W-:Y:S04]  /*2a1c0*/  STL [R1+0x7dc], R238 ;  /* 0x0007dcee01007387 */ /* 0x0001e80000100800 */
[----:B0-----:R-:W2:Y:S04]  /*2a1d0*/  LDL.LU R238, [R1+0x1098] ;  /* 0x0010980001ee7983 */ /* 0x001ea80000300800 */
[----:B------:R-:W3:Y:S02]  /*2a1e0*/  LDL.LU R189, [R1+0x800] ;  /* 0x0008000001bd7983 */ /* 0x000ee40000300800 */
[----:B---3--:R-:W-:-:S05]  /*2a1f0*/  IADD3.X R189, R189, UR5, RZ, P6, !PT ;  /* 0x00000005bdbd7c10 */ /* 0x008fca000b7fe4ff */
[----:B------:R0:W-:Y:S04]  /*2a200*/  STL [R1+0x800], R189 ;  /* 0x000800bd01007387 */ /* 0x0001e80000100800 */
[----:B0-----:R-:W3:Y:S01]  /*2a210*/  LDL.LU R189, [R1+0x7d4] ;  /* 0x0007d40001bd7983 */ /* 0x001ee20000300800 */
[----:B------:R-:W-:Y:S02]  /*2a220*/  IADD3.X R237, R237, UR5, RZ, P1, !PT ;  /* 0x00000005eded7c10 */ /* 0x000fe40008ffe4ff */
[----:B---3--:R-:W-:-:S05]  /*2a230*/  IADD3 R189, P6, R189, UR34, RZ ;  /* 0x00000022bdbd7c10 */ /* 0x008fca000ffde0ff */
[----:B------:R-:W-:Y:S04]  /*2a240*/  STL [R1+0x7d4], R189 ;  /* 0x0007d4bd01007387 */ /* 0x000fe80000100800 */
[----:B------:R0:W-:Y:S04]  /*2a250*/  STL [R1+0x7f8], R237 ;  /* 0x0007f8ed01007387 */ /* 0x0001e80000100800 */
[----:B0-----:R-:W3:Y:S04]  /*2a260*/  LDL.LU R237, [R1+0x1094] ;  /* 0x0010940001ed7983 */ /* 0x001ee80000300800 */
[----:B------:R-:W4:Y:S02]  /*2a270*/  LDL.LU R189, [R1+0x7cc] ;  /* 0x0007cc0001bd7983 */ /* 0x000f240000300800 */
        /* <DEDUP_REMOVED lines=9> */
[----:B----4-:R-:W-:Y:S02]  /*2a310*/  IADD3.X R189, R189, UR5, RZ, P3, !PT ;  /* 0x00000005bdbd7c10 */ /* 0x010fe40009ffe4ff */
[----:B------:R-:W-:-:S03]  /*2a320*/  IADD3 R246, P3, R246, UR34, RZ ;  /* 0x00000022f6f67c10 */ /* 0x000fc6000ff7e0ff */
[----:B------:R-:W-:Y:S04]  /*2a330*/  STL [R1+0x7e8], R189 ;  /* 0x0007e8bd01007387 */ /* 0x000fe80000100800 */
[----:B------:R0:W-:Y:S04]  /*2a340*/  STL [R1+0x7bc], R246 ;  /* 0x0007bcf601007387 */ /* 0x0001e80000100800 */
[----:B0-----:R-:W4:Y:S04]  /*2a350*/  LDL.LU R246, [R1+0x1090] ;  /* 0x0010900001f67983 */ /* 0x001f280000300800 */
[----:B------:R-:W2:Y:S02]  /*2a360*/  LDL.LU R189, [R1+0x7e0] ;  /* 0x0007e00001bd7983 */ /* 0x000ea40000300800 */
[----:B--2---:R-:W-:-:S05]  /*2a370*/  IADD3.X R189, R189, UR5, RZ, P4, !PT ;  /* 0x00000005bdbd7c10 */ /* 0x004fca000a7fe4ff */
[----:B------:R0:W-:Y:S04]  /*2a380*/  STL [R1+0x7e0], R189 ;  /* 0x0007e0bd01007387 */ /* 0x0001e80000100800 */
[----:B0-----:R-:W2:Y:S01]  /*2a390*/  LDL.LU R189, [R1+0x7b4] ;  /* 0x0007b40001bd7983 */ /* 0x001ea20000300800 */
[----:B------:R-:W-:Y:S02]  /*2a3a0*/  IADD3.X R245, R245, UR5, RZ, P5, !PT ;  /* 0x00000005f5f57c10 */ /* 0x000fe4000affe4ff */
[----:B--2---:R-:W-:-:S05]  /*2a3b0*/  IADD3 R189, P4, R189, UR34, RZ ;  /* 0x00000022bdbd7c10 */ /* 0x004fca000ff9e0ff */
[----:B------:R-:W-:Y:S04]  /*2a3c0*/  STL [R1+0x7b4], R189 ;  /* 0x0007b4bd01007387 */ /* 0x000fe80000100800 */
[----:B------:R0:W-:Y:S04]  /*2a3d0*/  STL [R1+0x7d8], R245 ;  /* 0x0007d8f501007387 */ /* 0x0001e80000100800 */
[----:B0-----:R-:W2:Y:S04]  /*2a3e0*/  LDL.LU R245, [R1+0x108c] ;  /* 0x00108c0001f57983 */ /* 0x001ea80000300800 */
[----:B------:R-:W3:Y:S02]  /*2a3f0*/  LDL.LU R189, [R1+0x7ac] ;  /* 0x0007ac0001bd7983 */ /* 0x000ee40000300800 */
[----:B---3--:R-:W-:-:S05]  /*2a400*/  IADD3 R189, P5, R189, UR34, RZ ;  /* 0x00000022bdbd7c10 */ /* 0x008fca000ffbe0ff */
[----:B------:R0:W-:Y:S04]  /*2a410*/  STL [R1+0x7ac], R189 ;  /* 0x0007acbd01007387 */ /* 0x0001e80000100800 */
[----:B0-----:R-:W3:Y:S02]  /*2a420*/  LDL.LU R189, [R1+0x7d0] ;  /* 0x0007d00001bd7983 */ /* 0x001ee40000300800 */
[----:B---3--:R-:W-:-:S05]  /*2a430*/  IADD3.X R189, R189, UR5, RZ, P6, !PT ;  /* 0x00000005bdbd7c10 */ /* 0x008fca000b7fe4ff */
[----:B------:R0:W-:Y:S04]  /*2a440*/  STL [R1+0x7d0], R189 ;  /* 0x0007d0bd01007387 */ /* 0x0001e80000100800 */
[----:B0-----:R-:W3:Y:S02]  /*2a450*/  LDL.LU R189, [R1+0x7a4] ;  /* 0x0007a40001bd7983 */ /* 0x001ee40000300800 */
[----:B---3--:R-:W-:-:S05]  /*2a460*/  IADD3 R189, P6, R189, UR34, RZ ;  /* 0x00000022bdbd7c10 */ /* 0x008fca000ffde0ff */
[----:B------:R0:W-:Y:S04]  /*2a470*/  STL [R1+0x7a4], R189 ;  /* 0x0007a4bd01007387 */ /* 0x0001e80000100800 */
[----:B0-----:R-:W3:Y:S02]  /*2a480*/  LDL.LU R189, [R1+0x7c8] ;  /* 0x0007c80001bd7983 */ /* 0x001ee40000300800 */
[----:B---3--:R-:W-:Y:S02]  /*2a490*/  IADD3.X R189, R189, UR5, RZ, P1, !PT ;  /* 0x00000005bdbd7c10 */ /* 0x008fe40008ffe4ff */
[----:B------:R-:W-:-:S03]  /*2a4a0*/  IADD3 R203, P1, R203, UR34, RZ ;  /* 0x00000022cbcb7c10 */ /* 0x000fc6000ff3e0ff */
[----:B------:R-:W-:Y:S04]  /*2a4b0*/  STL [R1+0x7c8], R189 ;  /* 0x0007c8bd01007387 */ /* 0x000fe80000100800 */
[----:B------:R0:W-:Y:S04]  /*2a4c0*/  STL [R1+0x79c], R203 ;  /* 0x00079ccb01007387 */ /* 0x0001e80000100800 */
[----:B0-----:R-:W3:Y:S04]  /*2a4d0*/  LDL.LU R203, [R1+0x1088] ;  /* 0x0010880001cb7983 */ /* 0x001ee80000300800 */
[----:B------:R-:W4:Y:S02]  /*2a4e0*/  LDL.LU R189, [R1+0x7c0] ;  /* 0x0007c00001bd7983 */ /* 0x000f240000300800 */
[----:B----4-:R-:W-:-:S05]  /*2a4f0*/  IADD3.X R189, R189, UR5, RZ, P2, !PT ;  /* 0x00000005bdbd7c10 */ /* 0x010fca00097fe4ff */
[----:B------:R0:W-:Y:S04]  /*2a500*/  STL [R1+0x7c0], R189 ;  /* 0x0007c0bd01007387 */ /* 0x0001e80000100800 */
[----:B0-----:R-:W4:Y:S01]  /*2a510*/  LDL.LU R189, [R1+0x794] ;  /* 0x0007940001bd7983 */ /* 0x001f220000300800 */
[----:B------:R-:W-:Y:S02]  /*2a520*/  IADD3.X R195, R195, UR5, RZ, P3, !PT ;  /* 0x00000005c3c37c10 */ /* 0x000fe40009ffe4ff */
[----:B----4-:R-:W-:-:S05]  /*2a530*/  IADD3 R189, P2, R189, UR34, RZ ;  /* 0x00000022bdbd7c10 */ /* 0x010fca000ff5e0ff */
[----:B------:R-:W-:Y:S04]  /*2a540*/  STL [R1+0x794], R189 ;  /* 0x000794bd01007387 */ /* 0x000fe80000100800 */
[----:B------:R0:W-:Y:S04]  /*2a550*/  STL [R1+0x7b8], R195 ;  /* 0x0007b8c301007387 */ /* 0x0001e80000100800 */
[----:B0-----:R-:W4:Y:S04]  /*2a560*/  LDL.LU R195, [R1+0x1084] ;  /* 0x0010840001c37983 */ /* 0x001f280000300800 */
[----:B------:R-:W2:Y:S02]  /*2a570*/  LDL.LU R189, [R1+0x78c] ;  /* 0x00078c0001bd7983 */ /* 0x000ea40000300800 */
        /* <DEDUP_REMOVED lines=109> */
[----:B0-----:R-:W4:Y:S02]  /*2ac50*/  LDL.LU R240, [R1+0x1060] ;  /* 0x0010600001f07983 */ /* 0x001f240000300800 */
[----:B----4-:R-:W-:-:S05]  /*2ac60*/  IADD3.X R240, R240, UR5, RZ, P4, !PT ;  /* 0x00000005f0f07c10 */ /* 0x010fca000a7fe4ff */
[----:B------:R0:W-:Y:S04]  /*2ac70*/  STL [R1+0x720], R240 ;  /* 0x000720f001007387 */ /* 0x0001e80000100800 */
[----:B0-----:R-:W4:Y:S04]  /*2ac80*/  LDL.LU R240, [R1+0x105c] ;  /* 0x00105c0001f07983 */ /* 0x001f280000300800 */
[----:B------:R-:W2:Y:S01]  /*2ac90*/  LDL.LU R189, [R1+0x6f4] ;  /* 0x0006f40001bd7983 */ /* 0x000ea20000300800 */
        /* <DEDUP_REMOVED lines=14> */
[----:B------:R-:W4:Y:S01]  /*2ad80*/  LDL.LU R189, [R1+0x708] ;  /* 0x0007080001bd7983 */ /* 0x000f220000300800 */
[----:B------:R-:W-:-:S02]  /*2ad90*/  IADD3.X R250, R250, UR5, RZ, P2, !PT ;  /* 0x00000005fafa7c10 */ /* 0x000fc400097fe4ff */
[----:B----4-:R-:W-:Y:S02]  /*2ada0*/  IADD3.X R189, R189, UR5, RZ, P1, !PT ;  /* 0x00000005bdbd7c10 */ /* 0x010fe40008ffe4ff */
[----:B------:R-:W-:-:S03]  /*2adb0*/  IADD3 R247, P1, R247, UR34, RZ ;  /* 0x00000022f7f77c10 */ /* 0x000fc6000ff3e0ff */
[----:B------:R-:W-:Y:S04]  /*2adc0*/  STL [R1+0x708], R189 ;  /* 0x000708bd01007387 */ /* 0x000fe80000100800 */
[----:B------:R0:W-:Y:S04]  /*2add0*/  STL [R1+0x6dc], R247 ;  /* 0x0006dcf701007387 */ /* 0x0001e80000100800 */
[----:B0-----:R-:W4:Y:S04]  /*2ade0*/  LDL.LU R247, [R1+0x1050] ;  /* 0x0010500001f77983 */ /* 0x001f280000300800 */
[----:B------:R0:W-:Y:S04]  /*2adf0*/  STL [R1+0x700], R250 ;  /* 0x000700fa01007387 */ /* 0x0001e80000100800 */
[----:B0-----:R-:W2:Y:S04]  /*2ae00*/  LDL.LU R250, [R1+0x104c] ;  /* 0x00104c0001fa7983 */ /* 0x001ea80000300800 */
[----:B------:R-:W3:Y:S01]  /*2ae10*/  LDL.LU R189, [R1+0x6d4] ;  /* 0x0006d40001bd7983 */ /* 0x000ee20000300800 */
[----:B------:R-:W-:-:S02]  /*2ae20*/  IADD3.X R0, R0, UR5, RZ, P3, !PT ;  /* 0x0000000500007c10 */ /* 0x000fc40009ffe4ff */
        /* <DEDUP_REMOVED lines=8> */
[----:B----4-:R-:W-:Y:S02]  /*2aeb0*/  IADD3.X R189, R189, UR5, RZ, P4, !PT ;  /* 0x00000005bdbd7c10 */ /* 0x010fe4000a7fe4ff */
[----:B------:R-:W-:-:S03]  /*2aec0*/  IADD3 R242, P4, R242, UR34, RZ ;  /* 0x00000022f2f27c10 */ /* 0x000fc6000ff9e0ff */
[----:B------:R-:W-:Y:S04]  /*2aed0*/  STL [R1+0x6f0], R189 ;  /* 0x0006f0bd01007387 */ /* 0x000fe80000100800 */
[----:B------:R0:W-:Y:S04]  /*2aee0*/  STL [R1+0x6c4], R242 ;  /* 0x0006c4f201007387 */ /* 0x0001e80000100800 */
[----:B0-----:R-:W4:Y:S01]  /*2aef0*/  LDL.LU R242, [R1+0x1044] ;  /* 0x0010440001f27983 */ /* 0x001f220000300800 */
[----:B------:R-:W-:Y:S02]  /*2af00*/  IADD3.X R241, R241, UR5, RZ, P6, !PT ;  /* 0x00000005f1f17c10 */ /* 0x000fe4000b7fe4ff */
[----:B----4-:R-:W-:-:S02]  /*2af10*/  IADD3.X R242, R242, UR5, RZ, P5, !PT ;  /* 0x00000005f2f27c10 */ /* 0x010fc4000affe4ff */
[----:B------:R-:W-:-:S03]  /*2af20*/  IADD3 R154, P5, R154, UR34, RZ ;  /* 0x000000229a9a7c10 */ /* 0x000fc6000ffbe0ff */
[----:B------:R0:W-:Y:S04]  /*2af30*/  STL [R1+0x6e8], R242 ;  /* 0x0006e8f201007387 */ /* 0x0001e80000100800 */
[----:B0-----:R-:W4:Y:S04]  /*2af40*/  LDL.LU R242, [R1+0x1040] ;  /* 0x0010400001f27983 */ /* 0x001f280000300800 */
[----:B------:R-:W-:Y:S04]  /*2af50*/  STL [R1+0x6bc], R154 ;  /* 0x0006bc9a01007387 */ /* 0x000fe80000100800 */
[----:B------:R0:W-:Y:S04]  /*2af60*/  STL [R1+0x6e0], R241 ;  /* 0x0006e0f101007387 */ /* 0x0001e80000100800 */
[----:B0-----:R-:W4:Y:S04]  /*2af70*/  LDL.LU R241, [R1+0x103c] ;  /* 0x00103c0001f17983 */ /* 0x001f280000300800 */
[----:B------:R-:W3:Y:S01]  /*2af80*/  LDL.LU R189, [R1+0x6b4] ;  /* 0x0006b40001bd7983 */ /* 0x000ee20000300800 */
[----:B------:R-:W-:-:S02]  /*2af90*/  IADD3.X R155, R155, UR5, RZ, P1, !PT ;  /* 0x000000059b9b7c10 */ /* 0x000fc40008ffe4ff */
[----:B--2---:R-:W-:Y:S01]  /*2afa0*/  IADD3 R250, P1, R250, UR34, RZ ;  /* 0x00000022fafa7c10 */ /* 0x004fe2000ff3e0ff */
[----:B------:R-:W-:Y:S01]  /*2afb0*/  WARPGROUP.ARRIVE ;  /* 0x00000000000079c5 */ /* 0x000fe20000000000 */
[----:B------:R-:W-:Y:S01]  /*2afc0*/  UMOV UR16, UR24 ;  /* 0x0000001800107c82 */ /* 0x000fe20008000000 */
[----:B------:R-:W-:-:S04]  /*2afd0*/  UMOV UR17, UR25 ;  /* 0x0000001900117c82 */ /* 0x000fc80008000000 */
[----:B------:R-:W-:Y:S01]  /*2afe0*/  QGMMA.64x256x32.F32.E4M3.E4M3 R24, gdesc[UR16], R24, gsb0 ;  /* 0x03e00000101879f3 */ /* 0x000fe20008000818 */
[----:B---3--:R-:W-:-:S05]  /*2aff0*/  IADD3 R189, P6, R189, UR34, RZ ;  /* 0x00000022bdbd7c10 */ /* 0x008fca000ffde0ff */
[----:B------:R-:W-:Y:S04]  /*2b000*/  STL [R1+0x6b4], R189 ;  /* 0x0006b4bd01007387 */ /* 0x000fe80000100800 */
[----:B------:R-:W-:Y:S04]  /*2b010*/  STL [R1+0x6d8], R155 ;  /* 0x0006d89b01007387 */ /* 0x000fe80000100800 */
[----:B------:R0:W-:Y:S04]  /*2b020*/  STL [R1+0x6ac], R250 ;  /* 0x0006acfa01007387 */ /* 0x0001e80000100800 */
[----:B0-----:R-:W2:Y:S04]  /*2b030*/  LDL.LU R250, [R1+0x1038] ;  /* 0x0010380001fa7983 */ /* 0x001ea80000300800 */
[----:B------:R-:W3:Y:S01]  /*2b040*/  LDL.LU R189, [R1+0x6d0] ;  /* 0x0006d00001bd7983 */ /* 0x000ee20000300800 */
[----:B------:R-:W-:-:S02]  /*2b050*/  WARPGROUP.DEPBAR.LE gsb0, 0x0 ;  /* 0x00008000000079c5 */ /* 0x000fc40000010000 */
[----:B------:R-:W-:Y:S01]  /*2b060*/  WARPGROUP.ARRIVE ;  /* 0x00000000000079c5 */ /* 0x000fe20000000000 */
[----:B------:R-:W-:Y:S01]  /*2b070*/  UMOV UR36, UR28 ;  /* 0x0000001c00247c82 */ /* 0x000fe20008000000 */
[----:B------:R-:W-:Y:S01]  /*2b080*/  UMOV UR37, UR29 ;  /* 0x0000001d00257c82 */ /* 0x000fe20008000000 */
[----:B------:R-:W-:Y:S01]  /*2b090*/  UMOV UR38, UR10 ;  /* 0x0000000a00267c82 */ /* 0x000fe20008000000 */
[----:B------:R-:W-:Y:S02]  /*2b0a0*/  UMOV UR39, UR11 ;  /* 0x0000000b00277c82 */ /* 0x000fe40008000000 */
[----:B------:R-:W-:Y:S01]  /*2b0b0*/  QGMMA.64x256x32.F32.E4M3.E4M3 R24, gdesc[UR36], R24, gsb0 ;  /* 0x03e00000241879f3 */ /* 0x000fe20008000818 */
[----:B------:R-:W-:Y:S02]  /*2b0c0*/  IADD3.X R0, R0, UR5, RZ, P3, !PT ;  /* 0x0000000500007c10 */ /* 0x000fe40009ffe4ff */
[----:B------:R-:W-:Y:S02]  /*2b0d0*/  IADD3 R232, P3, R232, UR34, RZ ;  /* 0x00000022e8e87c10 */ /* 0x000fe4000ff7e0ff */
[----:B------:R-:W-:-:S02]  /*2b0e0*/  IADD3.X R190, R190, UR5, RZ, P4, !PT ;  /* 0x00000005bebe7c10 */ /* 0x000fc4000a7fe4ff */
[----:B------:R-:W-:Y:S02]  /*2b0f0*/  IADD3 R191, P4, R191, UR34, RZ ;  /* 0x00000022bfbf7c10 */ /* 0x000fe4000ff9e0ff */
[----:B------:R-:W-:Y:S02]  /*2b100*/  IADD3.X R192, R192, UR5, RZ, P5, !PT ;  /* 0x00000005c0c07c10 */ /* 0x000fe4000affe4ff */
[----:B------:R-:W-:Y:S02]  /*2b110*/  IADD3 R193, P5, R193, UR34, RZ ;  /* 0x00000022c1c17c10 */ /* 0x000fe4000ffbe0ff */
        /* <DEDUP_REMOVED lines=15> */
[----:B---3--:R-:W-:Y:S02]  /*2b210*/  IADD3.X R189, R189, UR5, RZ, P2, !PT ;  /* 0x00000005bdbd7c10 */ /* 0x008fe400097fe4ff */
[----:B------:R-:W-:-:S03]  /*2b220*/  IADD3 R249, P2, R249, UR34, RZ ;  /* 0x00000022f9f97c10 */ /* 0x000fc6000ff5e0ff */
[----:B------:R-:W-:Y:S04]  /*2b230*/  STL [R1+0x6d0], R189 ;  /* 0x0006d0bd01007387 */ /* 0x000fe80000100800 */
[----:B------:R0:W-:Y:S04]  /*2b240*/  STL [R1+0x6a4], R249 ;  /* 0x0006a4f901007387 */ /* 0x0001e80000100800 */
[----:B0-----:R-:W3:Y:S04]  /*2b250*/  LDL.LU R249, [R1+0x1034] ;  /* 0x0010340001f97983 */ /* 0x001ee80000300800 */
[----:B------:R0:W-:Y:S01]  /*2b260*/  STL [R1+0x6c8], R0 ;  /* 0x0006c80001007387 */ /* 0x0001e20000100800 */
[----:B------:R-:W-:-:S02]  /*2b270*/  IADD3.X R200, R200, UR5, RZ, P2, !PT ;  /* 0x00000005c8c87c10 */ /* 0x000fc400097fe4ff */
[----:B------:R-:W-:Y:S01]  /*2b280*/  IADD3 R204, P2, R204, UR34, RZ ;  /* 0x00000022cccc7c10 */ /* 0x000fe2000ff5e0ff */
[----:B0-----:R0:W5:Y:S04]  /*2b290*/  LDL.LU R0, [R1+0x1030] ;  /* 0x0010300001007983 */ /* 0x0011680000300800 */
[----:B------:R1:W-:Y:S04]  /*2b2a0*/  STL [R1+0x69c], R232 ;  /* 0x00069ce801007387 */ /* 0x0003e80000100800 */
        /* <DEDUP_REMOVED lines=15> */
[----:B------:R0:W-:Y:S01]  /*2b3a0*/  STL [R1+0x65c], R223 ;  /* 0x00065cdf01007387 */ /* 0x0001e20000100800 */
[----:B------:R-:W-:-:S03]  /*2b3b0*/  IADD3.X R228, R228, UR5, RZ, P2, !PT ;  /* 0x00000005e4e47c10 */ /* 0x000fc600097fe4ff */
[----:B------:R0:W-:Y:S01]  /*2b3c0*/  STL [R1+0x680], R224 ;  /* 0x000680e001007387 */ /* 0x0001e20000100800 */
[----:B------:R-:W-:-:S03]  /*2b3d0*/  IADD3 R229, P2, R229, UR34, RZ ;  /* 0x00000022e5e57c10 */ /* 0x000fc6000ff5e0ff */
[----:B------:R0:W-:Y:S04]  /*2b3e0*/  STL [R1+0x654], R225 ;  /* 0x000654e101007387 */ /* 0x0001e80000100800 */
[----:B------:R0:W-:Y:S01]  /*2b3f0*/  STL [R1+0x678], R226 ;  /* 0x000678e201007387 */ /* 0x0001e20000100800 */
[----:B------:R-:W-:-:S03]  /*2b400*/  IADD3 R231, P3, R231, UR34, RZ ;  /* 0x00000022e7e77c10 */ /* 0x000fc6000ff7e0ff */
[----:B------:R0:W-:Y:S01]  /*2b410*/  STL [R1+0x64c], R227 ;  /* 0x00064ce301007387 */ /* 0x0001e20000100800 */
[----:B------:R-:W-:-:S03]  /*2b420*/  IADD3.X R222, R222, UR5, RZ, P4, !PT ;  /* 0x00000005dede7c10 */ /* 0x000fc6000a7fe4ff */
        /* <DEDUP_REMOVED lines=13> */
[----:B------:R-:W-:Y:S01]  /*2b500*/  IADD3 R212, P1, R212, UR34, RZ ;  /* 0x00000022d4d47c10 */ /* 0x000fe2000ff3e0ff */
[----:B------:R-:W0:Y:S01]  /*2b510*/  S2R R153, SR_TID.X ;  /* 0x0000000000997919 */ /* 0x000e220000002100 */
[----:B------:R-:W0:Y:S01]  /*2b520*/  S2R R154, SR_TID.X ;  /* 0x00000000009a7919 */ /* 0x000e220000002100 */
[----:B------:R-:W0:Y:S01]  /*2b530*/  S2R R155, SR_TID.X ;  /* 0x00000000009b7919 */ /* 0x000e220000002100 */
        /* <DEDUP_REMOVED lines=8> */
[----:B-1----:R-:W1:Y:S02]  /*2b5c0*/  S2R R232, SR_TID.X ;  /* 0x0000000000e87919 */ /* 0x002e640000002100 */
[----:B------:R0:W-:Y:S01]  /*2b5d0*/  STL [R1+0x61c], R212 ;  /* 0x00061cd401007387 */ /* 0x0001e20000100800 */
[----:B------:R-:W-:-:S03]  /*2b5e0*/  IADD3.X R205, R205, UR5, RZ, P4, !PT ;  /* 0x00000005cdcd7c10 */ /* 0x000fc6000a7fe4ff */
[----:B------:R0:W-:Y:S01]  /*2b5f0*/  STL [R1+0x640], R210 ;  /* 0x000640d201007387 */ /* 0x0001e20000100800 */
[----:B------:R-:W-:-:S03]  /*2b600*/  IADD3 R203, P4, R203, UR34, RZ ;  /* 0x00000022cbcb7c10 */ /* 0x000fc6000ff9e0ff */
[----:B------:R0:W-:Y:S01]  /*2b610*/  STL [R1+0x614], R209 ;  /* 0x000614d101007387 */ /* 0x0001e20000100800 */
[----:B------:R-:W-:-:S03]  /*2b620*/  IADD3.X R202, R202, UR5, RZ, P5, !PT ;  /* 0x00000005caca7c10 */ /* 0x000fc6000affe4ff */
        /* <DEDUP_REMOVED lines=10> */
[----:B------:R0:W-:Y:S04]  /*2b6d0*/  STL [R1+0x620], R201 ;  /* 0x000620c901007387 */ /* 0x0001e80000100800 */
[----:B------:R0:W-:Y:S04]  /*2b6e0*/  STL [R1+0x618], R199 ;  /* 0x000618c701007387 */ /* 0x0001e80000100800 */
[----:B------:R0:W-:Y:S04]  /*2b6f0*/  STL [R1+0x610], R198 ;  /* 0x000610c601007387 */ /* 0x0001e80000100800 */
[----:B------:R0:W-:Y:S04]  /*2b700*/  STL [R1+0x608], R196 ;  /* 0x000608c401007387 */ /* 0x0001e80000100800 */
[----:B------:R0:W-:Y:S01]  /*2b710*/  STL [R1+0x600], R195 ;  /* 0x000600c301007387 */ /* 0x0001e20000100800 */
[----:B------:R-:W-:-:S02]  /*2b720*/  IADD3 R252, P5, R252, UR34, RZ ;  /* 0x00000022fcfc7c10 */ /* 0x000fc4000ffbe0ff */
[----:B--2---:R-:W-:Y:S02]  /*2b730*/  IADD3 R250, P6, R250, UR34, RZ ;  /* 0x00000022fafa7c10 */ /* 0x004fe4000ffde0ff */
[----:B------:R-:W-:Y:S02]  /*2b740*/  IADD3 R248, P1, R248, UR34, RZ ;  /* 0x00000022f8f87c10 */ /* 0x000fe4000ff3e0ff */
[----:B------:R-:W-:Y:S02]  /*2b750*/  IADD3 R246, P2, R246, UR34, RZ ;  /* 0x00000022f6f67c10 */ /* 0x000fe4000ff5e0ff */
[----:B------:R-:W-:Y:S02]  /*2b760*/  IADD3.X R251, R251, UR5, RZ, P5, !PT ;  /* 0x00000005fbfb7c10 */ /* 0x000fe4000affe4ff */
[----:B------:R-:W-:Y:S02]  /*2b770*/  IADD3 R244, P3, R244, UR34, RZ ;  /* 0x00000022f4f47c10 */ /* 0x000fe4000ff7e0ff */
[----:B------:R-:W-:-:S02]  /*2b780*/  IADD3.X R247, R247, UR5, RZ, P1, !PT ;  /* 0x00000005f7f77c10 */ /* 0x000fc40008ffe4ff */
[----:B----4-:R-:W-:Y:S02]  /*2b790*/  IADD3 R242, P4, R242, UR34, RZ ;  /* 0x00000022f2f27c10 */ /* 0x010fe4000ff9e0ff */
[----:B------:R-:W-:Y:S02]  /*2b7a0*/  IADD3 R240, P5, R240, UR34, RZ ;  /* 0x00000022f0f07c10 */ /* 0x000fe4000ffbe0ff */
[----:B------:R-:W-:Y:S02]  /*2b7b0*/  IADD3 R236, P1, R236, UR34, RZ ;  /* 0x00000022ecec7c10 */ /* 0x000fe4000ff3e0ff */
[----:B0-----:R-:W-:Y:S02]  /*2b7c0*/  LOP3.LUT R153, R153, 0x7f, RZ, 0xc0, !PT ;  /* 0x0000007f99997812 */ /* 0x001fe400078ec0ff */
[----:B------:R-:W-:Y:S02]  /*2b7d0*/  LOP3.LUT R154, R154, 0x7f, RZ, 0xc0, !PT ;  /* 0x0000007f9a9a7812 */ /* 0x000fe400078ec0ff */
[----:B------:R-:W-:Y:S01]  /*2b7e0*/  LOP3.LUT R155, R155, 0x7f, RZ, 0xc0, !PT ;  /* 0x0000007f9b9b7812 */ /* 0x000fe200078ec0ff */
[----:B------:R-:W-:-:S02]  /*2b7f0*/  WARPGROUP.DEPBAR.LE gsb0, 0x0 ;  /* 0x00008000000079c5 */ /* 0x000fc40000010000 */
[----:B------:R-:W-:Y:S02]  /*2b800*/  IADD3.X R245, R245, UR5, RZ, P2, !PT ;  /* 0x00000005f5f57c10 */ /* 0x000fe400097fe4ff */
[----:B------:R-:W-:Y:S02]  /*2b810*/  IADD3.X R243, R243, UR5, RZ, P3, !PT ;  /* 0x00000005f3f37c10 */ /* 0x000fe40009ffe4ff */
[----:B------:R-:W-:Y:S02]  /*2b820*/  IADD3.X R241, R241, UR5, RZ, P4, !PT ;  /* 0x00000005f1f17c10 */ /* 0x000fe4000a7fe4ff */
[----:B------:R-:W-:Y:S02]  /*2b830*/  IADD3.X R239, R239, UR5, RZ, P5, !PT ;  /* 0x00000005efef7c10 */ /* 0x000fe4000affe4ff */
[----:B------:R-:W-:Y:S02]  /*2b840*/  IADD3.X R235, R235, UR5, RZ, P1, !PT ;  /* 0x00000005ebeb7c10 */ /* 0x000fe40008ffe4ff */
[----:B------:R-:W-:-:S02]  /*2b850*/  LOP3.LUT R153, R153, 0x30, RZ, 0x3c, !PT ;  /* 0x0000003099997812 */ /* 0x000fc400078e3cff */
[----:B------:R-:W-:Y:S02]  /*2b860*/  LOP3.LUT R154, R154, 0x20, RZ, 0x3c, !PT ;  /* 0x000000209a9a7812 */ /* 0x000fe400078e3cff */
[----:B------:R-:W-:Y:S02]  /*2b870*/  LOP3.LUT R155, R155, 0x10, RZ, 0x3c, !PT ;  /* 0x000000109b9b7812 */ /* 0x000fe400078e3cff */
[----:B-1----:R-:W-:Y:S02]  /*2b880*/  LOP3.LUT R232, R232, 0x7f, RZ, 0xc0, !PT ;  /* 0x0000007fe8e87812 */ /* 0x002fe400078ec0ff */
[----:B---3--:R-:W-:Y:S02]  /*2b890*/  IADD3.X R249, R249, UR5, RZ, P6, !PT ;  /* 0x00000005f9f97c10 */ /* 0x008fe4000b7fe4ff */
[----:B------:R-:W-:-:S04]  /*2b8a0*/  IADD3 R238, P6, R238, UR34, RZ ;  /* 0x00000022eeee7c10 */ /* 0x000fc8000ffde0ff */
[----:B------:R-:W-:Y:S01]  /*2b8b0*/  IADD3.X R237, R237, UR5, RZ, P6, !PT ;  /* 0x00000005eded7c10 */ /* 0x000fe2000b7fe4ff */
[----:B------:R-:W-:Y:S08]  /*2b8c0*/  @P0 BRA `(.L_x_2) ;  /* 0xfffffebc00000947 */ /* 0x000ff0000383ffff */
.L_x_1:
[----:B------:R-:W2:Y:S01]  /*2b8d0*/  LDL.LU R169, [R1+0x408] ;  /* 0x0004080001a97983 */ /* 0x000ea20000300800 */
[----:B------:R-:W-:Y:S01]  /*2b8e0*/  ULDC UR5, c[0x0][0x248] ;  /* 0x0000920000057ab9 */ /* 0x000fe20000000800 */
[----:B------:R-:W-:Y:S01]  /*2b8f0*/  MOV R153, UR33 ;  /* 0x0000002100997c02 */ /* 0x000fe20008000f00 */
[----:B------:R-:W-:Y:S01]  /*2b900*/  ULDC.64 UR6, c[0x0][0x228] ;  /* 0x00008a0000067ab9 */ /* 0x000fe20000000a00 */
[----:B------:R-:W3:Y:S01]  /*2b910*/  LDL.LU R168, [R1+0x40c] ;  /* 0x00040c0001a87983 */ /* 0x000ee20000300800 */
[----:B------:R-:W-:Y:S01]  /*2b920*/  MOV R152, UR32 ;  /* 0x0000002000987c02 */ /* 0x000fe20008000f00 */
[----:B------:R-:W-:Y:S01]  /*2b930*/  ULDC UR8, c[0x0][0x22c] ;  /* 0x00008b0000087ab9 */ /* 0x000fe20000000800 */
[----:B------:R-:W-:Y:S01]  /*2b940*/  LOP3.LUT R3, R3, 0xfeffffff, RZ, 0xc0, !PT ;  /* 0xfeffffff03037812 */ /* 0x000fe200078ec0ff */
[----:B------:R-:W4:Y:S01]  /*2b950*/  LDL.LU R167, [R1+0x418] ;  /* 0x0004180001a77983 */ /* 0x000f220000300800 */
[----:B------:R-:W-:Y:S01]  /*2b960*/  ULDC UR32, c[0x0][0x22c] ;  /* 0x00008b0000207ab9 */ /* 0x000fe20000000800 */
[----:B------:R-:W-:Y:S01]  /*2b970*/  ULDC UR61, c[0x0][0x22c] ;  /* 0x00008b00003d7ab9 */ /* 0x000fe20000000800 */
[----:B------:R-:W-:Y:S01]  /*2b980*/  ULDC UR33, c[0x0][0x22c] ;  /* 0x00008b0000217ab9 */ /* 0x000fe20000000800 */
[----:B------:R-:W4:Y:S01]  /*2b990*/  LDL.LU R166, [R1+0x41c] ;  /* 0x00041c0001a67983 */ /* 0x000f220000300800 */
[C---:B-----5:R-:W-:Y:S01]  /*2b9a0*/  VIADD R154, R0.reuse, 0x29 ;  /* 0x00000029009a7836 */ /* 0x060fe20000000000 */
[----:B------:R-:W-:Y:S01]  /*2b9b0*/  ULDC UR60, c[0x0][0x22c] ;  /* 0x00008b00003c7ab9 */ /* 0x000fe20000000800 */
[C---:B------:R-:W-:Y:S01]  /*2b9c0*/  VIADD R155, R0.reuse, 0x28 ;  /* 0x00000028009b7836 */ /* 0x040fe20000000000 */
[----:B------:R-:W4:Y:S01]  /*2b9d0*/  LDL.LU R165, [R1+0x428] ;  /* 0x0004280001a57983 */ /* 0x000f220000300800 */
[C---:B------:R-:W-:Y:S01]  /*2b9e0*/  VIADD R177, R0.reuse, 0x12 ;  /* 0x0000001200b17836 */ /* 0x040fe20000000000 */
        /* <DEDUP_REMOVED lines=66> */
[----:B0-----:R-:W4:Y:S01]  /*2be10*/  LDL.LU R16, [R1+0x4ac] ;  /* 0x0004ac0001107983 */ /* 0x001f220000300800 */
        /* <DEDUP_REMOVED lines=27> */
[----:B-1----:R-:W4:Y:S01]  /*2bfd0*/  LDL.LU R2, [R1+0x518] ;  /* 0x0005180001027983 */ /* 0x002f220000300800 */
[C---:B------:R-:W-:Y:S01]  /*2bfe0*/  VIADD R225, R0.reuse, 0xd4 ;  /* 0x000000d400e17836 */ /* 0x040fe20000000000 */
[----:B------:R-:W-:Y:S01]  /*2bff0*/  ULDC UR35, c[0x0][0x22c] ;  /* 0x00008b0000237ab9 */ /* 0x000fe20000000800 */
[C---:B------:R-:W-:Y:S01]  /*2c000*/  VIADD R226, R0.reuse, 0xd5 ;  /* 0x000000d500e27836 */ /* 0x040fe20000000000 */
[----:B------:R-:W-:Y:S01]  /*2c010*/  STL [R1+0x1080], R243 ;  /* 0x001080f301007387 */ /* 0x000fe20000100800 */
        /* <DEDUP_REMOVED lines=32> */
[----:B------:R-:W-:Y:S01]  /*2c220*/  VIADD R252, R0, 0xe8 ;  /* 0x000000e800fc7836 */ /* 0x000fe20000000000 */
[----:B------:R-:W-:Y:S01]  /*2c230*/  ULDC UR24, c[0x0][0x22c] ;  /* 0x00008b0000187ab9 */ /* 0x000fe20000000800 */
        /* <DEDUP_REMOVED lines=15> */
[----:B--2---:R-:W-:-:S02]  /*2c330*/  IMAD.MOV.U32 R173, RZ, RZ, R169 ;  /* 0x000000ffffad7224 */ /* 0x004fc400078e00a9 */
[----:B---3--:R-:W-:Y:S02]  /*2c340*/  IMAD.MOV.U32 R172, RZ, RZ, R168 ;  /* 0x000000ffffac7224 */ /* 0x008fe400078e00a8 */
[----:B------:R-:W-:Y:S02]  /*2c350*/  IMAD.MOV.U32 R174, RZ, RZ, R173 ;  /* 0x000000ffffae7224 */ /* 0x000fe400078e00ad */
[----:B----4-:R-:W-:Y:S02]  /*2c360*/  IMAD.MOV.U32 R171, RZ, RZ, R167 ;  /* 0x000000ffffab7224 */ /* 0x010fe400078e00a7 */
[----:B------:R-:W-:Y:S02]  /*2c370*/  IMAD.MOV.U32 R173, RZ, RZ, R172 ;  /* 0x000000ffffad7224 */ /* 0x000fe400078e00ac */
[----:B------:R-:W-:Y:S02]  /*2c380*/  IMAD.MOV.U32 R170, RZ, RZ, R166 ;  /* 0x000000ffffaa7224 */ /* 0x000fe400078e00a6 */
[----:B------:R-:W-:-:S02]  /*2c390*/  IMAD.MOV.U32 R172, RZ, RZ, R171 ;  /* 0x000000ffffac7224 */ /* 0x000fc400078e00ab */
[----:B------:R-:W-:Y:S02]  /*2c3a0*/  IMAD.MOV.U32 R169, RZ, RZ, R165 ;  /* 0x000000ffffa97224 */ /* 0x000fe400078e00a5 */
[----:B------:R-:W-:Y:S02]  /*2c3b0*/  IMAD.MOV.U32 R171, RZ, RZ, R170 ;  /* 0x000000ffffab7224 */ /* 0x000fe400078e00aa */
[----:B------:R-:W-:Y:S02]  /*2c3c0*/  IMAD.MOV.U32 R168, RZ, RZ, R164 ;  /* 0x000000ffffa87224 */ /* 0x000fe400078e00a4 */
        /* <DEDUP_REMOVED lines=38> */
[----:B------:R-:W-:Y:S01]  /*2c630*/  IMAD R13, R0, UR5, RZ ;  /* 0x00000005000d7c24 */ /* 0x000fe2000f8e02ff */
[----:B------:R-:W-:Y:S01]  /*2c640*/  ULDC UR5, c[0x0][0x248] ;  /* 0x0000920000057ab9 */ /* 0x000fe20000000800 */
[----:B------:R-:W-:-:S02]  /*2c650*/  IMAD.MOV.U32 R16, RZ, RZ, R12 ;  /* 0x000000ffff107224 */ /* 0x000fc400078e000c */
[----:B------:R-:W-:Y:S01]  /*2c660*/  VIADD R15, R13, UR5 ;  /* 0x000000050d0f7c36 */ /* 0x000fe20008000000 */
[----:B------:R-:W-:Y:S01]  /*2c670*/  ULDC UR5, c[0x0][0x248] ;  /* 0x0000920000057ab9 */ /* 0x000fe20000000800 */
[----:B------:R-:W-:Y:S02]  /*2c680*/  IMAD.MOV.U32 R14, RZ, RZ, R11 ;  /* 0x000000ffff0e7224 */ /* 0x000fe400078e000b */
[----:B------:R-:W-:Y:S01]  /*2c690*/  VIADD R11, R15, UR5 ;  /* 0x000000050f0b7c36 */ /* 0x000fe20008000000 */
[----:B------:R-:W-:Y:S01]  /*2c6a0*/  ULDC UR5, c[0x0][0x248] ;  /* 0x0000920000057ab9 */ /* 0x000fe20000000800 */
[----:B------:R-:W-:Y:S02]  /*2c6b0*/  IMAD.MOV.U32 R12, RZ, RZ, R10 ;  /* 0x000000ffff0c7224 */ /* 0x000fe400078e000a */
[----:B------:R-:W-:Y:S02]  /*2c6c0*/  IMAD.MOV.U32 R19, RZ, RZ, R18 ;  /* 0x000000ffff137224 */ /* 0x000fe400078e0012 */
[----:B------:R-:W-:-:S02]  /*2c6d0*/  IMAD.MOV.U32 R10, RZ, RZ, R2 ;  /* 0x000000ffff0a7224 */ /* 0x000fc400078e0002 */
[----:B------:R-:W-:Y:S01]  /*2c6e0*/  VIADD R2, R11, UR5 ;  /* 0x000000050b027c36 */ /* 0x000fe20008000000 */
[----:B------:R-:W-:Y:S01]  /*2c6f0*/  ULDC UR5, c[0x0][0x248] ;  /* 0x0000920000057ab9 */ /* 0x000fe20000000800 */
[----:B------:R-:W-:Y:S02]  /*2c700*/  IMAD.MOV.U32 R18, RZ, RZ, R17 ;  /* 0x000000ffff127224 */ /* 0x000fe400078e0011 */
[----:B------:R-:W-:Y:S01]  /*2c710*/  IMAD.MOV.U32 R17, RZ, RZ, R16 ;  /* 0x000000ffff117224 */ /* 0x000fe200078e0010 */
[----:B------:R0:W-:Y:S01]  /*2c720*/  STL [R1+0x600], R2 ;  /* 0x0006000201007387 */ /* 0x0001e20000100800 */
[----:B------:R-:W-:Y:S02]  /*2c730*/  IMAD.MOV.U32 R16, RZ, RZ, R14 ;  /* 0x000000ffff107224 */ /* 0x000fe400078e000e */
[----:B------:R-:W-:Y:S02]  /*2c740*/  IMAD.MOV.U32 R14, RZ, RZ, R12 ;  /* 0x000000ffff0e7224 */ /* 0x000fe400078e000c */
[----:B------:R-:W-:-:S02]  /*2c750*/  IMAD.MOV.U32 R12, RZ, RZ, R10 ;  /* 0x000000ffff0c7224 */ /* 0x000fc400078e000a */
[----:B0-----:R-:W-:Y:S01]  /*2c760*/  VIADD R2, R2, UR5 ;  /* 0x0000000502027c36 */ /* 0x001fe20008000000 */
[----:B------:R-:W-:-:S04]  /*2c770*/  ULDC UR5, c[0x0][0x248] ;  /* 0x0000920000057ab9 */ /* 0x000fc80000000800 */
[----:B------:R0:W-:Y:S02]  /*2c780*/  STL [R1+0x604], R2 ;  /* 0x0006040201007387 */ /* 0x0001e40000100800 */
        /* <DEDUP_REMOVED lines=782> */
[----:B------:R0:W-:Y:S04]  /*2f870*/  STL [R1+0x1020], R2 ;  /* 0x0010200201007387 */ /* 0x0001e80000100800 */
[----:B------:R-:W2:Y:S04]  /*2f880*/  LDL.LU R10, [R1+0x51c] ;  /* 0x00051c00010a7983 */ /* 0x000ea80000300800 */
[----:B------:R-:W3:Y:S01]  /*2f890*/  LDL.LU R176, [R1+0x400] ;  /* 0x0004000001b07983 */ /* 0x000ee20000300800 */
[----:B0-----:R-:W-:Y:S01]  /*2f8a0*/  VIADD R2, R2, UR5 ;  /* 0x0000000502027c36 */ /* 0x001fe20008000000 */
[----:B------:R-:W-:-:S02]  /*2f8b0*/  ULDC UR5, c[0x0][0x248] ;  /* 0x0000920000057ab9 */ /* 0x000fc40000000800 */
[----:B------:R-:W3:Y:S01]  /*2f8c0*/  LDL.LU R175, [R1+0x404] ;  /* 0x0004040001af7983 */ /* 0x000ee20000300800 */
[----:B------:R-:W-:Y:S02]  /*2f8d0*/  LOP3.LUT R9, R9, 0x7fffffff, RZ, 0xc0, !PT ;  /* 0x7fffffff09097812 */ /* 0x000fe400078ec0ff */
[----:B------:R-:W-:Y:S02]  /*2f8e0*/  LOP3.LUT R8, R8, 0x7fffffff, RZ, 0xc0, !PT ;  /* 0x7fffffff08087812 */ /* 0x000fe400078ec0ff */
[----:B------:R-:W-:Y:S02]  /*2f8f0*/  LOP3.LUT R7, R7, 0x7fffffff, RZ, 0xc0, !PT ;  /* 0x7fffffff07077812 */ /* 0x000fe400078ec0ff */
[----:B------:R-:W-:Y:S02]  /*2f900*/  LOP3.LUT R6, R6, 0x7fffffff, RZ, 0xc0, !PT ;  /* 0x7fffffff06067812 */ /* 0x000fe400078ec0ff */
[----:B------:R-:W-:Y:S02]  /*2f910*/  LOP3.LUT R5, R5, 0x7fffffff, RZ, 0xc0, !PT ;  /* 0x7fffffff05057812 */ /* 0x000fe400078ec0ff */
[----:B------:R-:W-:-:S02]  /*2f920*/  LOP3.LUT R4, R4, 0xfffffff7, RZ, 0xc0, !PT ;  /* 0xfffffff704047812 */ /* 0x000fc400078ec0ff */
[----:B------:R-:W-:Y:S01]  /*2f930*/  LOP3.LUT R242, R242, 0x7fffffff, RZ, 0xc0, !PT ;  /* 0x7ffffffff2f27812 */ /* 0x000fe200078ec0ff */
[----:B------:R-:W-:Y:S01]  /*2f940*/  BAR.SYNC.DEFER_BLOCKING 0x0 ;  /* 0x0000000000007b1d */ /* 0x000fe20000010000 */
[----:B---3--:R-:W-:Y:S01]  /*2f950*/  F2FP.SATFINITE.E4M3.F32.PACK_AB_MERGE_C R152, R175, R176, RZ ;  /* 0x000000b0af98723e */ /* 0x008fe200048070ff */
        /* <DEDUP_REMOVED lines=27> */
[----:B------:R-:W-:Y:S01]  /*2fb10*/  IMAD.MOV.U32 R16, RZ, RZ, R14 ;  /* 0x000000ffff107224 */ /* 0x000fe200078e000e */
[----:B------:R0:W-:Y:S01]  /*2fb20*/  STL [R1+0x848], R152 ;  /* 0x0008489801007387 */ /* 0x0001e20000100800 */
[----:B------:R-:W-:-:S02]  /*2fb30*/  IMAD.MOV.U32 R14, RZ, RZ, R12 ;  /* 0x000000ffff0e7224 */ /* 0x000fc400078e000c */
[----:B--2---:R-:W-:Y:S02]  /*2fb40*/  IMAD.MOV.U32 R12, RZ, RZ, R10 ;  /* 0x000000ffff0c7224 */ /* 0x004fe400078e000a */
[----:B------:R-:W2:Y:S01]  /*2fb50*/  LDL.LU R10, [R1+0x520] ;  /* 0x00052000010a7983 */ /* 0x000ea20000300800 */
[----:B0-----:R-:W-:Y:S01]  /*2fb60*/  F2FP.SATFINITE.E4M3.F32.PACK_AB_MERGE_C R152, R174, R175, RZ ;  /* 0x000000afae98723e */ /* 0x001fe200048070ff */
        /* <DEDUP_REMOVED lines=26> */
[----:B------:R-:W-:Y:S01]  /*2fd10*/  STL [R1+0x1024], R2 ;  /* 0x0010240201007387 */ /* 0x000fe20000100800 */
[----:B------:R-:W-:Y:S02]  /*2fd20*/  IMAD.MOV.U32 R16, RZ, RZ, R14 ;  /* 0x000000ffff107224 */ /* 0x000fe400078e000e */
[----:B------:R-:W-:Y:S01]  /*2fd30*/  IMAD.MOV.U32 R14, RZ, RZ, R12 ;  /* 0x000000ffff0e7224 */ /* 0x000fe200078e000c */
[----:B------:R0:W-:Y:S01]  /*2fd40*/  STL [R1+0x844], R152 ;  /* 0x0008449801007387 */ /* 0x0001e20000100800 */
[----:B--2---:R-:W-:-:S03]  /*2fd50*/  IMAD.MOV.U32 R12, RZ, RZ, R10 ;  /* 0x000000ffff0c7224 */ /* 0x004fc600078e000a */
[----:B------:R-:W2:Y:S04]  /*2fd60*/  LDL.LU R10, [R1+0x524] ;  /* 0x00052400010a7983 */ /* 0x000ea80000300800 */
[----:B------:R-:W0:Y:S04]  /*2fd70*/  LDL.LU R176, [R1+0x410] ;  /* 0x0004100001b07983 */ /* 0x000e280000300800 */
[----:B------:R-:W0:Y:S02]  /*2fd80*/  LDL.LU R175, [R1+0x414] ;  /* 0x0004140001af7983 */ /* 0x000e240000300800 */
[----:B0-----:R-:W-:Y:S01]  /*2fd90*/  F2FP.SATFINITE.E4M3.F32.PACK_AB_MERGE_C R152, R175, R176, RZ ;  /* 0x000000b0af98723e */ /* 0x001fe200048070ff */
        /* <DEDUP_REMOVED lines=27> */
[----:B------:R-:W-:Y:S01]  /*2ff50*/  IMAD.MOV.U32 R16, RZ, RZ, R14 ;  /* 0x000000ffff107224 */ /* 0x000fe200078e000e */
[----:B------:R0:W-:Y:S01]  /*2ff60*/  STL [R1+0x834], R152 ;  /* 0x0008349801007387 */ /* 0x0001e20000100800 */
[----:B------:R-:W-:Y:S02]  /*2ff70*/  IMAD.MOV.U32 R14, RZ, RZ, R12 ;  /* 0x000000ffff0e7224 */ /* 0x000fe400078e000c */
[----:B--2---:R-:W-:Y:S02]  /*2ff80*/  IMAD.MOV.U32 R12, RZ, RZ, R10 ;  /* 0x000000ffff0c7224 */ /* 0x004fe400078e000a */
[----:B------:R-:W2:Y:S01]  /*2ff90*/  LDL.LU R10, [R1+0x528] ;  /* 0x00052800010a7983 */ /* 0x000ea20000300800 */
        /* <DEDUP_REMOVED lines=23> */
[----:B------:R-:W-:Y:S01]  /*30110*/  VIADD R2, R2, UR5 ;  /* 0x0000000502027c36 */ /* 0x000fe20008000000 */
[----:B------:R-:W-:Y:S01]  /*30120*/  ULDC UR5, c[0x0][0x248] ;  /* 0x0000920000057ab9 */ /* 0x000fe20000000800 */
[----:B------:R-:W-:Y:S02]  /*30130*/  IMAD.MOV.U32 R20, RZ, RZ, R19 ;  /* 0x000000ffff147224 */ /* 0x000fe400078e0013 */
[----:B------:R-:W-:-:S02]  /*30140*/  IMAD.MOV.U32 R19, RZ, RZ, R18 ;  /* 0x000000ffff137224 */ /* 0x000fc400078e0012 */
        /* <DEDUP_REMOVED lines=509> */
[----:B------:R-:W-:Y:S02]  /*32120*/  IMAD.MOV.U32 R168, RZ, RZ, R167 ;  /* 0x000000ffffa87224 */ /* 0x000fe400078e00a7 */
[----:B------:R-:W3:Y:S01]  /*32130*/  LDL.LU R167, [R1+0x4e8] ;  /* 0x0004e80001a77983 */ /* 0x000ee20000300800 */
[----:B------:R-:W-:Y:S01]  /*32140*/  VIADD R2, R2, UR5 ;  /* 0x0000000502027c36 */ /* 0x000fe20008000000 */
[----:B------:R-:W-:Y:S01]  /*32150*/  ULDC UR5, c[0x0][0x248] ;  /* 0x0000920000057ab9 */ /* 0x000fe20000000800 */
[----:B0-----:R-:W-:Y:S01]  /*32160*/  F2FP.SATFINITE.E4M3.F32.PACK_AB_MERGE_C R152, R174, R175, RZ ;  /* 0x000000afae98723e */ /* 0x001fe200048070ff */
[----:B------:R-:W-:Y:S02]  /*32170*/  IMAD.MOV.U32 R174, RZ, RZ, R173 ;  /* 0x000000ffffae7224 */ /* 0x000fe400078e00ad */
[----:B------:R-:W-:Y:S02]  /*32180*/  IMAD.MOV.U32 R173, RZ, RZ, R172 ;  /* 0x000000ffffad7224 */ /* 0x000fe400078e00ac */
[----:B------:R-:W-:-:S02]  /*32190*/  IMAD.MOV.U32 R172, RZ, RZ, R171 ;  /* 0x000000ffffac7224 */ /* 0x000fc400078e00ab */
[----:B------:R-:W-:Y:S01]  /*321a0*/  IMAD.MOV.U32 R171, RZ, RZ, R170 ;  /* 0x000000ffffab7224 */ /* 0x000fe200078e00aa */
[----:B------:R0:W-:Y:S01]  /*321b0*/  STL [R1+0xfdc], R2 ;  /* 0x000fdc0201007387 */ /* 0x0001e20000100800 */
[----:B------:R-:W-:Y:S02]  /*321c0*/  IMAD.MOV.U32 R170, RZ, RZ, R169 ;  /* 0x000000ffffaa7224 */ /* 0x000fe400078e00a9 */
[----:B------:R-:W-:Y:S01]  /*321d0*/  IMAD.MOV.U32 R169, RZ, RZ, R168 ;  /* 0x000000ffffa97224 */ /* 0x000fe200078e00a8 */
[----:B------:R1:W-:Y:S01]  /*321e0*/  STL [R1+0x868], R152 ;  /* 0x0008689801007387 */ /* 0x0003e20000100800 */
[----:B---3--:R-:W-:-:S03]  /*321f0*/  IMAD.MOV.U32 R168, RZ, RZ, R167 ;  /* 0x000000ffffa87224 */ /* 0x008fc600078e00a7 */
[----:B------:R-:W3:Y:S04]  /*32200*/  LDL.LU R167, [R1+0x4ec] ;  /* 0x0004ec0001a77983 */ /* 0x000ee80000300800 */
[----:B------:R-:W1:Y:S04]  /*32210*/  LDL.LU R176, [R1+0x4a0] ;  /* 0x0004a00001b07983 */ /* 0x000e680000300800 */
[----:B------:R-:W1:Y:S01]  /*32220*/  LDL.LU R175, [R1+0x4a4] ;  /* 0x0004a40001af7983 */ /* 0x000e620000300800 */
[----:B0-----:R-:W-:Y:S01]  /*32230*/  VIADD R2, R2, UR5 ;  /* 0x0000000502027c36 */ /* 0x001fe20008000000 */
[----:B------:R-:W-:Y:S01]  /*32240*/  ULDC UR5, c[0x0][0x248] ;  /* 0x0000920000057ab9 */ /* 0x000fe20000000800 */
[----:B-1----:R-:W-:Y:S01]  /*32250*/  F2FP.SATFINITE.E4M3.F32.PACK_AB_MERGE_C R152, R175, R176, RZ ;  /* 0x000000b0af98723e */ /* 0x002fe200048070ff */
[----:B------:R-:W-:-:S02]  /*32260*/  IMAD.MOV.U32 R175, RZ, RZ, R174 ;  /* 0x000000ffffaf7224 */ /* 0x000fc400078e00ae */
[----:B------:R-:W-:Y:S02]  /*32270*/  IMAD.MOV.U32 R174, RZ, RZ, R173 ;  /* 0x000000ffffae7224 */ /* 0x000fe400078e00ad */
[----:B------:R-:W-:Y:S01]  /*32280*/  IMAD.MOV.U32 R173, RZ, RZ, R172 ;  /* 0x000000ffffad7224 */ /* 0x000fe200078e00ac */
[----:B------:R0:W-:Y:S01]  /*32290*/  STL [R1+0x894], R152 ;  /* 0x0008949801007387 */ /* 0x0001e20000100800 */
[----:B------:R-:W-:Y:S02]  /*322a0*/  IMAD.MOV.U32 R172, RZ, RZ, R171 ;  /* 0x000000ffffac7224 */ /* 0x000fe400078e00ab */
[----:B------:R-:W-:Y:S02]  /*322b0*/  IMAD.MOV.U32 R171, RZ, RZ, R170 ;  /* 0x000000ffffab7224 */ /* 0x000fe400078e00aa */
[----:B------:R-:W-:Y:S02]  /*322c0*/  IMAD.MOV.U32 R170, RZ, RZ, R169 ;  /* 0x000000ffffaa7224 */ /* 0x000fe400078e00a9 */
[----:B------:R-:W-:Y:S01]  /*322d0*/  IMAD.MOV.U32 R169, RZ, RZ, R168 ;  /* 0x000000ffffa97224 */ /* 0x000fe200078e00a8 */
[----:B0-----:R-:W-:Y:S01]  /*322e0*/  F2FP.SATFINITE.E4M3.F32.PACK_AB_MERGE_C R152, R174, R175, RZ ;  /* 0x000000afae98723e */ /* 0x001fe200048070ff */
[----:B---3--:R-:W-:-:S02]  /*322f0*/  IMAD.MOV.U32 R168, RZ, RZ, R167 ;  /* 0x000000ffffa87224 */ /* 0x008fc400078e00a7 */
[----:B------:R-:W-:Y:S01]  /*32300*/  IMAD.MOV.U32 R174, RZ, RZ, R173 ;  /* 0x000000ffffae7224 */ /* 0x000fe200078e00ad */
[----:B------:R-:W3:Y:S01]  /*32310*/  LDL.LU R167, [R1+0x4f0] ;  /* 0x0004f00001a77983 */ /* 0x000ee20000300800 */
[----:B------:R-:W-:Y:S02]  /*32320*/  IMAD.MOV.U32 R173, RZ, RZ, R172 ;  /* 0x000000ffffad7224 */ /* 0x000fe400078e00ac */
[----:B------:R-:W-:Y:S01]  /*32330*/  IMAD.MOV.U32 R172, RZ, RZ, R171 ;  /* 0x000000ffffac7224 */ /* 0x000fe200078e00ab */
[----:B------:R-:W-:Y:S01]  /*32340*/  STL [R1+0xfd4], R2 ;  /* 0x000fd40201007387 */ /* 0x000fe20000100800 */
[----:B------:R-:W-:-:S03]  /*32350*/  IMAD.MOV.U32 R171, RZ, RZ, R170 ;  /* 0x000000ffffab7224 */ /* 0x000fc600078e00aa */
[----:B------:R0:W-:Y:S04]  /*32360*/  STL [R1+0x88c], R152 ;  /* 0x00088c9801007387 */ /* 0x0001e80000100800 */
[----:B------:R-:W4:Y:S04]  /*32370*/  LDL.LU R170, [R1+0x4d0] ;  /* 0x0004d00001aa7983 */ /* 0x000f280000300800 */
[----:B------:R-:W0:Y:S04]  /*32380*/  LDL.LU R176, [R1+0x4b0] ;  /* 0x0004b00001b07983 */ /* 0x000e280000300800 */
[----:B------:R-:W0:Y:S02]  /*32390*/  LDL.LU R175, [R1+0x4b4] ;  /* 0x0004b40001af7983 */ /* 0x000e240000300800 */
[----:B0-----:R-:W-:Y:S01]  /*323a0*/  F2FP.SATFINITE.E4M3.F32.PACK_AB_MERGE_C R152, R175, R176, RZ ;  /* 0x000000b0af98723e */ /* 0x001fe200048070ff */
[----:B------:R-:W-:-:S02]  /*323b0*/  IMAD.MOV.U32 R175, RZ, RZ, R174 ;  /* 0x000000ffffaf7224 */ /* 0x000fc400078e00ae */
[----:B------:R-:W-:Y:S02]  /*323c0*/  IMAD.MOV.U32 R174, RZ, RZ, R173 ;  /* 0x000000ffffae7224 */ /* 0x000fe400078e00ad */
[----:B------:R-:W-:Y:S01]  /*323d0*/  IMAD.MOV.U32 R173, RZ, RZ, R172 ;  /* 0x000000ffffad7224 */ /* 0x000fe200078e00ac */
[----:B------:R0:W-:Y:S01]  /*323e0*/  STL [R1+0x880], R152 ;  /* 0x0008809801007387 */ /* 0x0001e20000100800 */
[----:B------:R-:W-:Y:S02]  /*323f0*/  IMAD.MOV.U32 R172, RZ, RZ, R171 ;  /* 0x000000ffffac7224 */ /* 0x000fe400078e00ab */
[----:B----4-:R-:W-:Y:S02]  /*32400*/  IMAD.MOV.U32 R171, RZ, RZ, R170 ;  /* 0x000000ffffab7224 */ /* 0x010fe400078e00aa */
[----:B------:R-:W4:Y:S01]  /*32410*/  LDL.LU R170, [R1+0x4d4] ;  /* 0x0004d40001aa7983 */ /* 0x000f220000300800 */
[----:B------:R-:W-:Y:S01]  /*32420*/  VIADD R2, R2, UR5 ;  /* 0x0000000502027c36 */ /* 0x000fe20008000000 */
[----:B------:R-:W-:Y:S01]  /*32430*/  ULDC UR5, c[0x0][0x248] ;  /* 0x0000920000057ab9 */ /* 0x000fe20000000800 */
[----:B0-----:R-:W-:Y:S01]  /*32440*/  F2FP.SATFINITE.E4M3.F32.PACK_AB_MERGE_C R152, R174, R175, RZ ;  /* 0x000000afae98723e */ /* 0x001fe200048070ff */
[----:B------:R-:W-:-:S02]  /*32450*/  IMAD.MOV.U32 R174, RZ, RZ, R173 ;  /* 0x000000ffffae7224 */ /* 0x000fc400078e00ad */
[----:B------:R0:W-:Y:S01]  /*32460*/  STL [R1+0xfcc], R2 ;  /* 0x000fcc0201007387 */ /* 0x0001e20000100800 */
[----:B------:R-:W-:Y:S02]  /*32470*/  IMAD.MOV.U32 R173, RZ, RZ, R172 ;  /* 0x000000ffffad7224 */ /* 0x000fe400078e00ac */
[----:B------:R-:W-:Y:S01]  /*32480*/  IMAD.MOV.U32 R172, RZ, RZ, R171 ;  /* 0x000000ffffac7224 */ /* 0x000fe200078e00ab */
[----:B------:R1:W-:Y:S01]  /*32490*/  STL [R1+0x878], R152 ;  /* 0x0008789801007387 */ /* 0x0003e20000100800 */
[----:B----4-:R-:W-:-:S03]  /*324a0*/  IMAD.MOV.U32 R171, RZ, RZ, R170 ;  /* 0x000000ffffab7224 */ /* 0x010fc600078e00aa */
[----:B------:R-:W4:Y:S04]  /*324b0*/  LDL.LU R170, [R1+0x4d8] ;  /* 0x0004d80001aa7983 */ /* 0x000f280000300800 */
        /* <DEDUP_REMOVED lines=10> */
[----:B----4-:R-:W-:Y:S02]  /*32560*/  IMAD.MOV.U32 R171, RZ, RZ, R170 ;  /* 0x000000ffffab7224 */ /* 0x010fe400078e00aa */
[----:B------:R-:W4:Y:S01]  /*32570*/  LDL.LU R170, [R1+0x4dc] ;  /* 0x0004dc0001aa7983 */ /* 0x000f220000300800 */
[----:B0-----:R-:W-:-:S03]  /*32580*/  F2FP.SATFINITE.E4M3.F32.PACK_AB_MERGE_C R152, R174, R175, RZ ;  /* 0x000000afae98723e */ /* 0x001fc600048070ff */
[----:B------:R-:W-:Y:S01]  /*32590*/  STL [R1+0xfc4], R2 ;  /* 0x000fc40201007387 */ /* 0x000fe20000100800 */
[----:B------:R-:W-:Y:S02]  /*325a0*/  IMAD.MOV.U32 R175, RZ, RZ, R173 ;  /* 0x000000ffffaf7224 */ /* 0x000fe400078e00ad */
[----:B------:R-:W-:Y:S01]  /*325b0*/  IMAD.MOV.U32 R174, RZ, RZ, R172 ;  /* 0x000000ffffae7224 */ /* 0x000fe200078e00ac */
[----:B------:R0:W-:Y:S01]  /*325c0*/  STL [R1+0x89c], R152 ;  /* 0x00089c9801007387 */ /* 0x0001e20000100800 */
[----:B------:R-:W-:-:S03]  /*325d0*/  IMAD.MOV.U32 R173, RZ, RZ, R171 ;  /* 0x000000ffffad7224 */ /* 0x000fc600078e00ab */
[----:B------:R-:W2:Y:S01]  /*325e0*/  LDL.LU R171, [R1+0x4e0] ;  /* 0x0004e00001ab7983 */ /* 0x000ea20000300800 */
[----:B----4-:R-:W-:-:S03]  /*325f0*/  IMAD.MOV.U32 R172, RZ, RZ, R170 ;  /* 0x000000ffffac7224 */ /* 0x010fc600078e00aa */
[----:B------:R-:W4:Y:S01]  /*32600*/  LDL.LU R170, [R1+0x4e4] ;  /* 0x0004e40001aa7983 */ /* 0x000f220000300800 */
[----:B0-----:R-:W-:Y:S01]  /*32610*/  F2FP.SATFINITE.E4M3.F32.PACK_AB_MERGE_C R152, R174, R175, RZ ;  /* 0x000000afae98723e */ /* 0x001fe200048070ff */
[----:B------:R-:W-:Y:S01]  /*32620*/  VIADD R2, R2, UR5 ;  /* 0x0000000502027c36 */ /* 0x000fe20008000000 */
[----:B------:R-:W-:Y:S01]  /*32630*/  ULDC UR5, c[0x0][0x248] ;  /* 0x0000920000057ab9 */ /* 0x000fe20000000800 */
[----:B------:R-:W-:Y:S02]  /*32640*/  IMAD.MOV.U32 R175, RZ, RZ, R172 ;  /* 0x000000ffffaf7224 */ /* 0x000fe400078e00ac */
[----:B------:R0:W-:Y:S01]  /*32650*/  STL [R1+0x890], R152 ;  /* 0x0008909801007387 */ /* 0x0001e20000100800 */
[----:B------:R-:W-:Y:S02]  /*32660*/  IMAD.MOV.U32 R176, RZ, RZ, R173 ;  /* 0x000000ffffb07224 */ /* 0x000fe400078e00ad */
[----:B------:R-:W-:Y:S01]  /*32670*/  IMAD.MOV.U32 R172, RZ, RZ, R169 ;  /* 0x000000ffffac7224 */ /* 0x000fe200078e00a9 */
[----:B------:R1:W-:Y:S01]  /*32680*/  STL [R1+0xfbc], R2 ;  /* 0x000fbc0201007387 */ /* 0x0003e20000100800 */
[----:B--2---:R-:W-:-:S02]  /*32690*/  IMAD.MOV.U32 R174, RZ, RZ, R171 ;  /* 0x000000ffffae7224 */ /* 0x004fc400078e00ab */
[----:B------:R-:W-:Y:S01]  /*326a0*/  IMAD.MOV.U32 R171, RZ, RZ, R168 ;  /* 0x000000ffffab7224 */ /* 0x000fe200078e00a8 */
[----:B------:R-:W2:Y:S04]  /*326b0*/  LDL.LU R169, [R1+0x4f4] ;  /* 0x0004f40001a97983 */ /* 0x000ea80000300800 */
[----:B------:R-:W2:Y:S01]  /*326c0*/  LDL.LU R168, [R1+0x4f8] ;  /* 0x0004f80001a87983 */ /* 0x000ea20000300800 */
[----:B----4-:R-:W-:Y:S02]  /*326d0*/  IMAD.MOV.U32 R173, RZ, RZ, R170 ;  /* 0x000000ffffad7224 */ /* 0x010fe400078e00aa */
[----:B---3--:R-:W-:Y:S02]  /*326e0*/  IMAD.MOV.U32 R170, RZ, RZ, R167 ;  /* 0x000000ffffaa7224 */ /* 0x008fe400078e00a7 */
[----:B------:R-:W3:Y:S01]  /*326f0*/  LDL.LU R167, [R1+0x4fc] ;  /* 0x0004fc0001a77983 */ /* 0x000ee20000300800 */
[----:B------:R-:W-:-:S02]  /*32700*/  F2FP.SATFINITE.E4M3.F32.PACK_AB_MERGE_C R153, R175, R176, RZ ;  /* 0x000000b0af99723e */ /* 0x000fc400048070ff */
[----:B0-----:R-:W-:Y:S01]  /*32710*/  F2FP.SATFINITE.E4M3.F32.PACK_AB_MERGE_C R152, R173, R174, RZ ;  /* 0x000000aead98723e */ /* 0x001fe200048070ff */
[----:B-1----:R-:W-:Y:S01]  /*32720*/  VIADD R2, R2, UR5 ;  /* 0x0000000502027c36 */ /* 0x002fe20008000000 */
[----:B------:R-:W-:Y:S01]  /*32730*/  ULDC UR5, c[0x0][0x248] ;  /* 0x0000920000057ab9 */ /* 0x000fe20000000800 */
[----:B------:R2:W-:Y:S04]  /*32740*/  STL [R1+0x888], R153 ;  /* 0x0008889901007387 */ /* 0x0005e80000100800 */
[----:B------:R0:W-:Y:S04]  /*32750*/  STL [R1+0x8b4], R152 ;  /* 0x0008b49801007387 */ /* 0x0001e80000100800 */
[----:B------:R1:W-:Y:S01]  /*32760*/  STL [R1+0xfb4], R2 ;  /* 0x000fb40201007387 */ /* 0x0003e20000100800 */
[----:B--2---:R-:W-:-:S02]  /*32770*/  F2FP.SATFINITE.E4M3.F32.PACK_AB_MERGE_C R153, R169, R170, RZ ;  /* 0x000000aaa999723e */ /* 0x004fc400048070ff */
[----:B0-----:R-:W-:Y:S01]  /*32780*/  F2FP.SATFINITE.E4M3.F32.PACK_AB_MERGE_C R152, R171, R172, RZ ;  /* 0x000000acab98723e */ /* 0x001fe200048070ff */
[----:B-1----:R-:W-:-:S04]  /*32790*/  VIADD R2, R2, UR5 ;  /* 0x0000000502027c36 */ /* 0x002fc80008000000 */
[----:B------:R-:W-:Y:S01]  /*327a0*/  STL [R1+0x8ac], R152 ;  /* 0x0008ac9801007387 */ /* 0x000fe20000100800 */
[----:B------:R-:W-:-:S03]  /*327b0*/  ULDC UR5, c[0x0][0x248] ;  /* 0x0000920000057ab9 */ /* 0x000fc60000000800 */
[----:B------:R-:W-:Y:S04]  /*327c0*/  STL [R1+0x8a0], R153 ;  /* 0x0008a09901007387 */ /* 0x000fe80000100800 */
[----:B------:R0:W-:Y:S01]  /*327d0*/  STL [R1+0xfac], R2 ;  /* 0x000fac0201007387 */ /* 0x0001e20000100800 */
[----:B------:R-:W-:Y:S01]  /*327e0*/  IMAD.MOV.U32 R172, RZ, RZ, R166 ;  /* 0x000000ffffac7224 */ /* 0x000fe200078e00a6 */
[----:B------:R-:W-:Y:S01]  /*327f0*/  F2FP.SATFINITE.E4M3.F32.PACK_AB_MERGE_C R10, R10, R12, RZ ;  /* 0x0000000c0a0a723e */ /* 0x000fe200048070ff */
[----:B------:R-:W-:Y:S02]  /*32800*/  IMAD.MOV.U32 R171, RZ, RZ, R165 ;  /* 0x000000ffffab7224 */ /* 0x000fe400078e00a5 */
[----:B------:R-:W-:Y:S02]  /*32810*/  IMAD.MOV.U32 R166, RZ, RZ, R160 ;  /* 0x000000ffffa67224 */ /* 0x000fe400078e00a0 */
[----:B0-----:R-:W-:Y:S01]  /*32820*/  VIADD R2, R2, UR5 ;  /* 0x0000000502027c36 */ /* 0x001fe20008000000 */
[----:B------:R-:W-:Y:S01]  /*32830*/  ULDC UR5, c[0x0][0x248] ;  /* 0x0000920000057ab9 */ /* 0x000fe20000000800 */
        /* <DEDUP_REMOVED lines=8> */
[----:B------:R-:W-:Y:S01]  /*328c0*/  IMAD.MOV.U32 R157, RZ, RZ, R19 ;  /* 0x000000ffff9d7224 */ /* 0x000fe200078e0013 */
[----:B---3--:R-:W-:-:S05]  /*328d0*/  F2FP.SATFINITE.E4M3.F32.PACK_AB_MERGE_C R152, R167, R168, RZ ;  /* 0x000000a8a798723e */ /* 0x008fca00048070ff */
[----:B------:R-:W-:Y:S04]  /*328e0*/  STL [R1+0x898], R152 ;  /* 0x0008989801007387 */ /* 0x000fe80000100800 */
[----:B------:R-:W2:Y:S04]  /*328f0*/  LDL.LU R174, [R1+0x508] ;  /* 0x0005080001ae7983 */ /* 0x000ea80000300800 */
[----:B------:R-:W2:Y:S04]  /*32900*/  LDL.LU R173, [R1+0x50c] ;  /* 0x00050c0001ad7983 */ /* 0x000ea80000300800 */
[----:B------:R-:W-:Y:S01]  /*32910*/  STL [R1+0xfa4], R2 ;  /* 0x000fa40201007387 */ /* 0x000fe20000100800 */
[----:B------:R-:W-:-:S03]  /*32920*/  IMAD.MOV.U32 R168, RZ, RZ, R162 ;  /* 0x000000ffffa87224 */ /* 0x000fc600078e00a2 */
[----:B------:R-:W3:Y:S01]  /*32930*/  LDL.LU R22, [R1+0x560] ;  /* 0x0005600001167983 */ /* 0x000ee20000300800 */
[----:B------:R-:W-:-:S03]  /*32940*/  IMAD.MOV.U32 R167, RZ, RZ, R161 ;  /* 0x000000ffffa77224 */ /* 0x000fc600078e00a1 */
[----:B------:R-:W3:Y:S01]  /*32950*/  LDL.LU R21, [R1+0x564] ;  /* 0x0005640001157983 */ /* 0x000ee20000300800 */
[----:B------:R-:W-:-:S03]  /*32960*/  IMAD.MOV.U32 R162, RZ, RZ, R156 ;  /* 0x000000ffffa27224 */ /* 0x000fc600078e009c */
[----:B------:R0:W-:Y:S01]  /*32970*/  STL [R1+0x8c4], R10 ;  /* 0x0008c40a01007387 */ /* 0x0001e20000100800 */
[----:B------:R-:W-:Y:S02]  /*32980*/  IMAD.MOV.U32 R161, RZ, RZ, R23 ;  /* 0x000000ffffa17224 */ /* 0x000fe400078e0017 */
[----:B------:R-:W-:Y:S01]  /*32990*/  IMAD.MOV.U32 R156, RZ, RZ, R18 ;  /* 0x000000ffff9c7224 */ /* 0x000fe200078e0012 */
[----:B------:R-:W4:Y:S01]  /*329a0*/  LDL.LU R20, [R1+0x568] ;  /* 0x0005680001147983 */ /* 0x000f220000300800 */
[----:B------:R-:W-:-:S03]  /*329b0*/  IMAD.MOV.U32 R23, RZ, RZ, R17 ;  /* 0x000000ffff177224 */ /* 0x000fc600078e0011 */
[----:B------:R-:W4:Y:S04]  /*329c0*/  LDL.LU R19, [R1+0x56c] ;  /* 0x00056c0001137983 */ /* 0x000f280000300800 */
[----:B------:R-:W4:Y:S04]  /*329d0*/  LDL.LU R18, [R1+0x570] ;  /* 0x0005700001127983 */ /* 0x000f280000300800 */
[----:B------:R-:W4:Y:S04]  /*329e0*/  LDL.LU R17, [R1+0x574] ;  /* 0x0005740001117983 */ /* 0x000f280000300800 */
[----:B------:R-:W4:Y:S04]  /*329f0*/  LDL.LU R12, [R1+0x578] ;  /* 0x00057800010c7983 */ /* 0x000f280000300800 */
[----:B0-----:R-:W4:Y:S01]  /*32a00*/  LDL.LU R10, [R1+0x57c] ;  /* 0x00057c00010a7983 */ /* 0x001f220000300800 */
[----:B------:R-:W-:Y:S01]  /*32a10*/  F2FP.SATFINITE.E4M3.F32.PACK_AB_MERGE_C R153, R171, R172, RZ ;  /* 0x000000acab99723e */ /* 0x000fe200048070ff */
[----:B------:R-:W-:Y:S01]  /*32a20*/  VIADD R2, R2, UR5 ;  /* 0x0000000502027c36 */ /* 0x000fe20008000000 */
[----:B------:R-:W-:Y:S01]  /*32a30*/  ULDC UR5, c[0x0][0x248] ;  /* 0x0000920000057ab9 */ /* 0x000fe20000000800 */
[----:B------:R-:W-:-:S02]  /*32a40*/  F2FP.SATFINITE.E4M3.F32.PACK_AB_MERGE_C R23, R23, R156, RZ ;  /* 0x0000009c1717723e */ /* 0x000fc400048070ff */
[----:B------:R-:W-:Y:S02]  /*32a50*/  F2FP.SATFINITE.E4M3.F32.PACK_AB_MERGE_C R14, R14, R16, RZ ;  /* 0x000000100e0e723e */ /* 0x000fe400048070ff */
[----:B--2---:R-:W-:-:S05]  /*32a60*/  F2FP.SATFINITE.E4M3.F32.PACK_AB_MERGE_C R152, R173, R174, RZ ;  /* 0x000000aead98723e */ /* 0x004fca00048070ff */
[----:B------:R0:W-:Y:S04]  /*32a70*/  STL [R1+0x8bc], R152 ;  /* 0x0008bc9801007387 */ /* 0x0001e80000100800 */
[----:B------:R1:W-:Y:S04]  /*32a80*/  STL [R1+0x8b0], R153 ;  /* 0x0008b09901007387 */ /* 0x0003e80000100800 */
[----:B------:R2:W-:Y:S01]  /*32a90*/  STL [R1+0xf9c], R2 ;  /* 0x000f9c0201007387 */ /* 0x0005e20000100800 */
[----:B0-----:R-:W-:Y:S02]  /*32aa0*/  F2FP.SATFINITE.E4M3.F32.PACK_AB_MERGE_C R152, R169, R170, RZ ;  /* 0x000000aaa998723e */ /* 0x001fe400048070ff */
[----:B-1----:R-:W-:-:S03]  /*32ab0*/  F2FP.SATFINITE.E4M3.F32.PACK_AB_MERGE_C R153, R167, R168, RZ ;  /* 0x000000a8a799723e */ /* 0x002fc600048070ff */
[----:B------:R0:W-:Y:S01]  /*32ac0*/  STL [R1+0x8a8], R152 ;  /* 0x0008a89801007387 */ /* 0x0001e20000100800 */
[----:B--2---:R-:W-:Y:S01]  /*32ad0*/  VIADD R2, R2, UR5 ;  /* 0x0000000502027c36 */ /* 0x004fe20008000000 */
[----:B------:R-:W-:Y:S02]  /*32ae0*/  ULDC UR5, c[0x0][0x248] ;  /* 0x0000920000057ab9 */ /* 0x000fe40000000800 */
        /* <DEDUP_REMOVED lines=14> */
[----:B------:R-:W-:Y:S04]  /*32bd0*/  STL [R1+0x8e4], R153 ;  /* 0x0008e49901007387 */ /* 0x000fe80000100800 */
[----:B------:R1:W-:Y:S01]  /*32be0*/  STL [R1+0xf84], R2 ;  /* 0x000f840201007387 */ /* 0x0003e20000100800 */
[----:B0-----:R-:W-:-:S05]  /*32bf0*/  F2FP.SATFINITE.E4M3.F32.PACK_AB_MERGE_C R152, R157, R158, RZ ;  /* 0x0000009e9d98723e */ /* 0x001fca00048070ff */
[----:B------:R-:W-:Y:S01]  /*32c00*/  STL [R1+0x8dc], R152 ;  /* 0x0008dc9801007387 */ /* 0x000fe20000100800 */
[----:B-1----:R-:W-:-:S03]  /*32c10*/  VIADD R2, R2, UR5 ;  /* 0x0000000502027c36 */ /* 0x002fc60008000000 */
[----:B------:R-:W-:Y:S01]  /*32c20*/  STL [R1+0x8d0], R23 ;  /* 0x0008d01701007387 */ /* 0x000fe20000100800 */
[----:B------:R-:W-:-:S03]  /*32c30*/  ULDC UR5, c[0x0][0x248] ;  /* 0x0000920000057ab9 */ /* 0x000fc60000000800 */
[----:B------:R-:W-:Y:S04]  /*32c40*/  STL [R1+0xf7c], R2 ;  /* 0x000f7c0201007387 */ /* 0x000fe80000100800 */
[----:B------:R-:W2:Y:S04]  /*32c50*/  LDL.LU R16, [R1+0x580] ;  /* 0x0005800001107983 */ /* 0x000ea80000300800 */
[----:B------:R0:W-:Y:S04]  /*32c60*/  STL [R1+0x8c8], R14 ;  /* 0x0008c80e01007387 */ /* 0x0001e80000100800 */
[----:B0-----:R-:W2:Y:S01]  /*32c70*/  LDL.LU R14, [R1+0x584] ;  /* 0x00058400010e7983 */ /* 0x001ea20000300800 */
[----:B---3--:R-:W-:Y:S01]  /*32c80*/  F2FP.SATFINITE.E4M3.F32.PACK_AB_MERGE_C R21, R21, R22, RZ ;  /* 0x000000161515723e */ /* 0x008fe200048070ff */
[----:B------:R-:W-:Y:S01]  /*32c90*/  VIADD R2, R2, UR5 ;  /* 0x0000000502027c36 */ /* 0x000fe20008000000 */
[----:B------:R-:W-:Y:S01]  /*32ca0*/  ULDC UR5, c[0x0][0x248] ;  /* 0x0000920000057ab9 */ /* 0x000fe20000000800 */
[----:B----4-:R-:W-:-:S02]  /*32cb0*/  F2FP.SATFINITE.E4M3.F32.PACK_AB_MERGE_C R19, R19, R20, RZ ;  /* 0x000000141313723e */ /* 0x010fc400048070ff */
[----:B------:R-:W-:Y:S01]  /*32cc0*/  STL [R1+0x8f4], R21 ;  /* 0x0008f41501007387 */ /* 0x000fe20000100800 */
[----:B------:R-:W-:-:S03]  /*32cd0*/  F2FP.SATFINITE.E4M3.F32.PACK_AB_MERGE_C R17, R17, R18, RZ ;  /* 0x000000121111723e */ /* 0x000fc600048070ff */
[----:B------:R0:W-:Y:S01]  /*32ce0*/  STL [R1+0xf74], R2 ;  /* 0x000f740201007387 */ /* 0x0001e20000100800 */
[----:B------:R-:W-:-:S03]  /*32cf0*/  F2FP.SATFINITE.E4M3.F32.PACK_AB_MERGE_C R10, R10, R12, RZ ;  /* 0x0000000c0a0a723e */ /* 0x000fc600048070ff */
[----:B------:R-:W-:Y:S01]  /*32d00*/  STL [R1+0x8ec], R19 ;  /* 0x0008ec1301007387 */ /* 0x000fe20000100800 */
[----:B0-----:R-:W-:-:S03]  /*32d10*/  VIADD R2, R2, UR5 ;  /* 0x0000000502027c36 */ /* 0x001fc60008000000 */
[----:B------:R-:W-:Y:S01]  /*32d20*/  STL [R1+0x8e0], R17 ;  /* 0x0008e01101007387 */ /* 0x000fe20000100800 */
[----:B------:R-:W-:-:S03]  /*32d30*/  ULDC UR5, c[0x0][0x248] ;  /* 0x0000920000057ab9 */ /* 0x000fc60000000800 */
[----:B------:R0:W-:Y:S04]  /*32d40*/  STL [R1+0xf6c], R2 ;  /* 0x000f6c0201007387 */ /* 0x0001e80000100800 */
[----:B------:R1:W-:Y:S04]  /*32d50*/  STL [R1+0x8d8], R10 ;  /* 0x0008d80a01007387 */ /* 0x0003e80000100800 */
[----:B------:R-:W3:Y:S01]  /*32d60*/  LDL.LU R174, [R1+0x588] ;  /* 0x0005880001ae7983 */ /* 0x000ee20000300800 */
[----:B0-----:R-:W-:Y:S01]  /*32d70*/  VIADD R2, R2, UR5 ;  /* 0x0000000502027c36 */ /* 0x001fe20008000000 */
[----:B------:R-:W-:-:S02]  /*32d80*/  ULDC UR5, c[0x0][0x248] ;  /* 0x0000920000057ab9 */ /* 0x000fc40000000800 */
[----:B------:R-:W3:Y:S04]  /*32d90*/  LDL.LU R173, [R1+0x58c] ;  /* 0x00058c0001ad7983 */ /* 0x000ee80000300800 */
[----:B------:R-:W4:Y:S04]  /*32da0*/  LDL.LU R172, [R1+0x590] ;  /* 0x0005900001ac7983 */ /* 0x000f280000300800 */
[----:B------:R-:W4:Y:S04]  /*32db0*/  LDL.LU R171, [R1+0x594] ;  /* 0x0005940001ab7983 */ /* 0x000f280000300800 */
[----:B------:R-:W4:Y:S04]  /*32dc0*/  LDL.LU R170, [R1+0x598] ;  /* 0x0005980001aa7983 */ /* 0x000f280000300800 */
[----:B------:R0:W-:Y:S04]  /*32dd0*/  STL [R1+0xf64], R2 ;  /* 0x000f640201007387 */ /* 0x0001e80000100800 */
[----:B------:R-:W4:Y:S04]  /*32de0*/  LDL.LU R169, [R1+0x59c] ;  /* 0x00059c0001a97983 */ /* 0x000f280000300800 */
        /* <DEDUP_REMOVED lines=13> */
[----:B-1----:R-:W4:Y:S04]  /*32ec0*/  LDL.LU R10, [R1+0x5d4] ;  /* 0x0005d400010a7983 */ /* 0x002f280000300800 */
[----:B------:R-:W4:Y:S04]  /*32ed0*/  LDL.LU R156, [R1+0x5d8] ;  /* 0x0005d800019c7983 */ /* 0x000f280000300800 */
[----:B------:R-:W4:Y:S01]  /*32ee0*/  LDL.LU R23, [R1+0x5dc] ;  /* 0x0005dc0001177983 */ /* 0x000f220000300800 */
[----:B0-----:R-:W-:Y:S01]  /*32ef0*/  VIADD R2, R2, UR5 ;  /* 0x0000000502027c36 */ /* 0x001fe20008000000 */
[----:B------:R-:W-:Y:S01]  /*32f00*/  ULDC UR5, c[0x0][0x248] ;  /* 0x0000920000057ab9 */ /* 0x000fe20000000800 */
[----:B--2---:R-:W-:-:S05]  /*32f10*/  F2FP.SATFINITE.E4M3.F32.PACK_AB_MERGE_C R14, R14, R16, RZ ;  /* 0x000000100e0e723e */ /* 0x004fca00048070ff */
[----:B------:R0:W-:Y:S04]  /*32f20*/  STL [R1+0x904], R14 ;  /* 0x0009040e01007387 */ /* 0x0001e80000100800 */
[----:B------:R-:W2:Y:S04]  /*32f30*/  LDL.LU R22, [R1+0x5e0] ;  /* 0x0005e00001167983 */ /* 0x000ea80000300800 */
[----:B------:R-:W2:Y:S04]  /*32f40*/  LDL.LU R21, [R1+0x5e4] ;  /* 0x0005e40001157983 */ /* 0x000ea80000300800 */
[----:B------:R-:W2:Y:S04]  /*32f50*/  LDL.LU R20, [R1+0x5e8] ;  /* 0x0005e80001147983 */ /* 0x000ea80000300800 */
[----:B------:R-:W2:Y:S04]  /*32f60*/  LDL.LU R19, [R1+0x5ec] ;  /* 0x0005ec0001137983 */ /* 0x000ea80000300800 */
[----:B------:R-:W2:Y:S04]  /*32f70*/  LDL.LU R18, [R1+0x5f0] ;  /* 0x0005f00001127983 */ /* 0x000ea80000300800 */
[----:B------:R-:W2:Y:S04]  /*32f80*/  LDL.LU R17, [R1+0x5f4] ;  /* 0x0005f40001117983 */ /* 0x000ea80000300800 */
[----:B------:R-:W2:Y:S04]  /*32f90*/  LDL.LU R16, [R1+0x5f8] ;  /* 0x0005f80001107983 */ /* 0x000ea80000300800 */
[----:B0-----:R-:W2:Y:S01]  /*32fa0*/  LDL.LU R14, [R1+0x5fc] ;  /* 0x0005fc00010e7983 */ /* 0x001ea20000300800 */
[----:B---3--:R-:W-:-:S05]  /*32fb0*/  F2FP.SATFINITE.E4M3.F32.PACK_AB_MERGE_C R152, R173, R174, RZ ;  /* 0x000000aead98723e */ /* 0x008fca00048070ff */
[----:B------:R0:W-:Y:S01]  /*32fc0*/  STL [R1+0x8fc], R152 ;  /* 0x0008fc9801007387 */ /* 0x0001e20000100800 */
[----:B----4-:R-:W-:-:S05]  /*32fd0*/  F2FP.SATFINITE.E4M3.F32.PACK_AB_MERGE_C R153, R171, R172, RZ ;  /* 0x000000acab99723e */ /* 0x010fca00048070ff */
[----:B------:R1:W-:Y:S01]  /*32fe0*/  STL [R1+0x8f0], R153 ;  /* 0x0008f09901007387 */ /* 0x0003e20000100800 */
[----:B0-----:R-:W-:-:S03]  /*32ff0*/  F2FP.SATFINITE.E4M3.F32.PACK_AB_MERGE_C R152, R169, R170, RZ ;  /* 0x000000aaa998723e */ /* 0x001fc600048070ff */
[----:B------:R0:W-:Y:S04]  /*33000*/  STL [R1+0xf5c], R2 ;  /* 0x000f5c0201007387 */ /* 0x0001e80000100800 */
[----:B------:R3:W-:Y:S01]  /*33010*/  STL [R1+0x8e8], R152 ;  /* 0x0008e89801007387 */ /* 0x0007e20000100800 */
[----:B-1----:R-:W-:Y:S01]  /*33020*/  F2FP.SATFINITE.E4M3.F32.PACK_AB_MERGE_C R153, R167, R168, RZ ;  /* 0x000000a8a799723e */ /* 0x002fe200048070ff */
[----:B0-----:R-:W-:Y:S01]  /*33030*/  VIADD R2, R2, UR5 ;  /* 0x0000000502027c36 */ /* 0x001fe20008000000 */
[----:B------:R-:W-:-:S03]  /*33040*/  ULDC UR5, c[0x0][0x248] ;  /* 0x0000920000057ab9 */ /* 0x000fc60000000800 */
[----:B------:R0:W-:Y:S01]  /*33050*/  STL [R1+0x914], R153 ;  /* 0x0009149901007387 */ /* 0x0001e20000100800 */
[----:B---3--:R-:W-:-:S03]  /*33060*/  F2FP.SATFINITE.E4M3.F32.PACK_AB_MERGE_C R152, R165, R166, RZ ;  /* 0x000000a6a598723e */ /* 0x008fc600048070ff */
[----:B------:R1:W-:Y:S04]  /*33070*/  STL [R1+0xf54], R2 ;  /* 0x000f540201007387 */ /* 0x0003e80000100800 */
[----:B------:R3:W-:Y:S01]  /*33080*/  STL [R1+0x90c], R152 ;  /* 0x00090c9801007387 */ /* 0x0007e20000100800 */
[----:B0-----:R-:W-:Y:S01]  /*33090*/  F2FP.SATFINITE.E4M3.F32.PACK_AB_MERGE_C R153, R163, R164, RZ ;  /* 0x000000a4a399723e */ /* 0x001fe200048070ff */
[----:B-1----:R-:W-:Y:S01]  /*330a0*/  VIADD R2, R2, UR5 ;  /* 0x0000000502027c36 */ /* 0x002fe20008000000 */
        /* <DEDUP_REMOVED lines=8> */
[----:B------:R-:W-:Y:S01]  /*33130*/  STL [R1+0x924], R153 ;  /* 0x0009249901007387 */ /* 0x000fe20000100800 */
[----:B---3--:R-:W-:-:S03]  /*33140*/  F2FP.SATFINITE.E4M3.F32.PACK_AB_MERGE_C R152, R157, R158, RZ ;  /* 0x0000009e9d98723e */ /* 0x008fc600048070ff */
[----:B------:R-:W-:Y:S04]  /*33150*/  STL [R1+0xf44], R2 ;  /* 0x000f440201007387 */ /* 0x000fe80000100800 */
[----:B------:R0:W-:Y:S02]  /*33160*/  STL [R1+0x91c], R152 ;  /* 0x00091c9801007387 */ /* 0x0001e40000100800 */
[----:B0-----:R-:W-:Y:S02]  /*33170*/  F2FP.SATFINITE.E4M3.F32.PACK_AB_MERGE_C R152, R10, R12, RZ ;  /* 0x0000000c0a98723e */ /* 0x001fe400048070ff */
[----:B------:R-:W3:Y:S04]  /*33180*/  LDL.LU R12, [R1+0x200] ;  /* 0x00020000010c7983 */ /* 0x000ee80000300800 */
[----:B------:R-:W3:Y:S01]  /*33190*/  LDL.LU R10, [R1+0x204] ;  /* 0x00020400010a7983 */ /* 0x000ee20000300800 */
[----:B------:R-:W-:Y:S01]  /*331a0*/  VIADD R2, R2, UR5 ;  /* 0x0000000502027c36 */ /* 0x000fe20008000000 */
[----:B------:R-:W-:Y:S01]  /*331b0*/  ULDC UR5, c[0x0][0x248] ;  /* 0x0000920000057ab9 */ /* 0x000fe20000000800 */
[----:B------:R-:W-:Y:S01]  /*331c0*/  F2FP.SATFINITE.E4M3.F32.PACK_AB_MERGE_C R23, R23, R156, RZ ;  /* 0x0000009c1717723e */ /* 0x000fe200048070ff */
[----:B------:R-:W-:Y:S04]  /*331d0*/  STL [R1+0x910], R152 ;  /* 0x0009109801007387 */ /* 0x000fe80000100800 */
[----:B------:R0:W-:Y:S04]  /*331e0*/  STL [R1+0xf3c], R2 ;  /* 0x000f3c0201007387 */ /* 0x0001e80000100800 */
[----:B------:R-:W-:Y:S01]  /*331f0*/  STL [R1+0x908], R23 ;  /* 0x0009081701007387 */ /* 0x000fe20000100800 */
[----:B0-----:R-:W-:Y:S01]  /*33200*/  VIADD R2, R2, UR5 ;  /* 0x0000000502027c36 */ /* 0x001fe20008000000 */
[----:B------:R-:W-:Y:S01]  /*33210*/  ULDC UR5, c[0x0][0x248] ;  /* 0x0000920000057ab9 */ /* 0x000fe20000000800 */
[----:B--2---:R-:W-:-:S05]  /*33220*/  F2FP.SATFINITE.E4M3.F32.PACK_AB_MERGE_C R21, R21, R22, RZ ;  /* 0x000000161515723e */ /* 0x004fca00048070ff */
[----:B------:R-:W-:Y:S01]  /*33230*/  STL [R1+0x934], R21 ;  /* 0x0009341501007387 */ /* 0x000fe20000100800 */
[----:B------:R-:W-:-:S03]  /*33240*/  F2FP.SATFINITE.E4M3.F32.PACK_AB_MERGE_C R19, R19, R20, RZ ;  /* 0x000000141313723e */ /* 0x000fc600048070ff */
[----:B------:R0:W-:Y:S01]  /*33250*/  STL [R1+0xf34], R2 ;  /* 0x000f340201007387 */ /* 0x0001e20000100800 */
[----:B------:R-:W-:Y:S01]  /*33260*/  F2FP.SATFINITE.E4M3.F32.PACK_AB_MERGE_C R17, R17, R18, RZ ;  /* 0x000000121111723e */ /* 0x000fe200048070ff */
[----:B0-----:R-:W-:Y:S02]  /*33270*/  VIADD R2, R2, UR5 ;  /* 0x0000000502027c36 */ /* 0x001fe40008000000 */
[----:B------:R-:W-:Y:S01]  /*33280*/  STL [R1+0x92c], R19 ;  /* 0x00092c1301007387 */ /* 0x000fe20000100800 */
[----:B------:R-:W-:Y:S01]  /*33290*/  ULDC UR5, c[0x0][0x248] ;  /* 0x0000920000057ab9 */ /* 0x000fe20000000800 */
[----:B------:R-:W-:Y:S02]  /*332a0*/  F2FP.SATFINITE.E4M3.F32.PACK_AB_MERGE_C R14, R14, R16, RZ ;  /* 0x000000100e0e723e */ /* 0x000fe400048070ff */
[----:B------:R-:W-:Y:S04]  /*332b0*/  STL [R1+0x920], R17 ;  /* 0x0009201101007387 */ /* 0x000fe80000100800 */
[----:B------:R0:W-:Y:S04]  /*332c0*/  STL [R1+0xf2c], R2 ;  /* 0x000f2c0201007387 */ /* 0x0001e80000100800 */
[----:B------:R1:W-:Y:S04]  /*332d0*/  STL [R1+0x918], R14 ;  /* 0x0009180e01007387 */ /* 0x0003e80000100800 */
[----:B------:R-:W2:Y:S01]  /*332e0*/  LDL.LU R174, [R1+0x208] ;  /* 0x0002080001ae7983 */ /* 0x000ea20000300800 */
[----:B0-----:R-:W-:Y:S01]  /*332f0*/  VIADD R2, R2, UR5 ;  /* 0x0000000502027c36 */ /* 0x001fe20008000000 */
[----:B------:R-:W-:-:S02]  /*33300*/  ULDC UR5, c[0x0][0x248] ;  /* 0x0000920000057ab9 */ /* 0x000fc40000000800 */
[----:B------:R-:W2:Y:S04]  /*33310*/  LDL.LU R173, [R1+0x20c] ;  /* 0x00020c0001ad7983 */ /* 0x000ea80000300800 */
[----:B------:R-:W4:Y:S04]  /*33320*/  LDL.LU R172, [R1+0x210] ;  /* 0x0002100001ac7983 */ /* 0x000f280000300800 */
[----:B------:R-:W4:Y:S04]  /*33330*/  LDL.LU R171, [R1+0x214] ;  /* 0x0002140001ab7983 */ /* 0x000f280000300800 */
[----:B------:R-:W4:Y:S04]  /*33340*/  LDL.LU R170, [R1+0x218] ;  /* 0x0002180001aa7983 */ /* 0x000f280000300800 */
[----:B------:R-:W-:Y:S04]  /*33350*/  STL [R1+0xf24], R2 ;  /* 0x000f240201007387 */ /* 0x000fe80000100800 */
        /* <DEDUP_REMOVED lines=12> */
[----:B-1----:R-:W4:Y:S01]  /*33420*/  LDL.LU R14, [R1+0x24c] ;  /* 0x00024c00010e7983 */ /* 0x002f220000300800 */
[----:B---3--:R-:W-:-:S03]  /*33430*/  F2FP.SATFINITE.E4M3.F32.PACK_AB_MERGE_C R10, R10, R12, RZ ;  /* 0x0000000c0a0a723e */ /* 0x008fc600048070ff */
[----:B------:R-:W3:Y:S04]  /*33440*/  LDL.LU R158, [R1+0x250] ;  /* 0x00025000019e7983 */ /* 0x000ee80000300800 */
[----:B------:R-:W3:Y:S04]  /*33450*/  LDL.LU R157, [R1+0x254] ;  /* 0x00025400019d7983 */ /* 0x000ee80000300800 */
[----:B------:R0:W-:Y:S04]  /*33460*/  STL [R1+0x944], R10 ;  /* 0x0009440a01007387 */ /* 0x0001e80000100800 */
[----:B------:R-:W3:Y:S04]  /*33470*/  LDL.LU R156, [R1+0x258] ;  /* 0x00025800019c7983 */ /* 0x000ee80000300800 */
        /* <DEDUP_REMOVED lines=8> */
[----:B0-----:R-:W3:Y:S01]  /*33500*/  LDL.LU R10, [R1+0x27c] ;  /* 0x00027c00010a7983 */ /* 0x001ee20000300800 */
[----:B------:R-:W-:Y:S01]  /*33510*/  VIADD R2, R2, UR5 ;  /* 0x0000000502027c36 */ /* 0x000fe20008000000 */
[----:B------:R-:W-:Y:S01]  /*33520*/  ULDC UR5, c[0x0][0x248] ;  /* 0x0000920000057ab9 */ /* 0x000fe20000000800 */
[----:B--2---:R-:W-:-:S05]  /*33530*/  F2FP.SATFINITE.E4M3.F32.PACK_AB_MERGE_C R152, R173, R174, RZ ;  /* 0x000000aead98723e */ /* 0x004fca00048070ff */
        /* <DEDUP_REMOVED lines=10> */
[----:B--2---:R-:W-:-:S03]  /*335e0*/  F2FP.SATFINITE.E4M3.F32.PACK_AB_MERGE_C R152, R165, R166, RZ ;  /* 0x000000a6a598723e */ /* 0x004fc600048070ff */
[----:B------:R1:W-:Y:S04]  /*335f0*/  STL [R1+0xf14], R2 ;  /* 0x000f140201007387 */ /* 0x0003e80000100800 */
[----:B------:R2:W-:Y:S01]  /*33600*/  STL [R1+0x9b8], R152 ;  /* 0x0009b89801007387 */ /* 0x0005e20000100800 */
[----:B0-----:R-:W-:Y:S01]  /*33610*/  F2FP.SATFINITE.E4M3.F32.PACK_AB_MERGE_C R153, R163, R164, RZ ;  /* 0x000000a4a399723e */ /* 0x001fe200048070ff */
[----:B-1----:R-:W-:Y:S01]  /*33620*/  VIADD R2, R2, UR5 ;  /* 0x0000000502027c36 */ /* 0x002fe20008000000 */
[----:B------:R-:W-:-:S03]  /*33630*/  ULDC UR5, c[0x0][0x248] ;  /* 0x0000920000057ab9 */ /* 0x000fc60000000800 */
[----:B------:R-:W-:Y:S01]  /*33640*/  STL [R1+0x940], R153 ;  /* 0x0009409901007387 */ /* 0x000fe20000100800 */
[----:B--2---:R-:W-:-:S03]  /*33650*/  F2FP.SATFINITE.E4M3.F32.PACK_AB_MERGE_C R152, R161, R162, RZ ;  /* 0x000000a2a198723e */ /* 0x004fc600048070ff */
[----:B------:R0:W-:Y:S04]  /*33660*/  STL [R1+0xf0c], R2 ;  /* 0x000f0c0201007387 */ /* 0x0001e80000100800 */
[----:B------:R1:W-:Y:S01]  /*33670*/  STL [R1+0x938], R152 ;  /* 0x0009389801007387 */ /* 0x0003e20000100800 */
[----:B0-----:R-:W-:Y:S01]  /*33680*/  VIADD R2, R2, UR5 ;  /* 0x0000000502027c36 */ /* 0x001fe20008000000 */
[----:B------:R-:W-:Y:S01]  /*33690*/  ULDC UR5, c[0x0][0x248] ;  /* 0x0000920000057ab9 */ /* 0x000fe20000000800 */
[----:B-1----:R-:W-:Y:S02]  /*336a0*/  F2FP.SATFINITE.E4M3.F32.PACK_AB_MERGE_C R152, R159, R160, RZ ;  /* 0x000000a09f98723e */ /* 0x002fe400048070ff */
[----:B------:R-:W-:-:S03]  /*336b0*/  F2FP.SATFINITE.E4M3.F32.PACK_AB_MERGE_C R14, R14, R16, RZ ;  /* 0x000000100e0e723e */ /* 0x000fc600048070ff */
[----:B------:R3:W-:Y:S04]  /*336c0*/  STL [R1+0xa2c], R152 ;  /* 0x000a2c9801007387 */ /* 0x0007e80000100800 */
[----:B------:R0:W-:Y:S04]  /*336d0*/  STL [R1+0xf04], R2 ;  /* 0x000f040201007387 */ /* 0x0001e80000100800 */
[----:B------:R-:W2:Y:S04]  /*336e0*/  LDL.LU R16, [R1+0x280] ;  /* 0x0002800001107983 */ /* 0x000ea80000300800 */
[----:B------:R1:W-:Y:S01]  /*336f0*/  STL [R1+0x9f4], R14 ;  /* 0x0009f40e01007387 */ /* 0x0003e20000100800 */
[----:B---3--:R-:W-:Y:S01]  /*33700*/  F2FP.SATFINITE.E4M3.F32.PACK_AB_MERGE_C R152, R157, R158, RZ ;  /* 0x0000009e9d98723e */ /* 0x008fe200048070ff */
[----:B0-----:R-:W-:Y:S01]  /*33710*/  VIADD R2, R2, UR5 ;  /* 0x0000000502027c36 */ /* 0x001fe20008000000 */
[----:B------:R-:W-:Y:S01]  /*33720*/  ULDC UR5, c[0x0][0x248] ;  /* 0x0000920000057ab9 */ /* 0x000fe20000000800 */
[----:B-1----:R-:W2:Y:S01]  /*33730*/  LDL.LU R14, [R1+0x284] ;  /* 0x00028400010e7983 */ /* 0x002ea20000300800 */
[----:B------:R-:W-:-:S02]  /*33740*/  F2FP.SATFINITE.E4M3.F32.PACK_AB_MERGE_C R23, R23, R156, RZ ;  /* 0x0000009c1717723e */ /* 0x000fc400048070ff */
[----:B------:R-:W-:Y:S01]  /*33750*/  F2FP.SATFINITE.E4M3.F32.PACK_AB_MERGE_C R21, R21, R22, RZ ;  /* 0x000000161515723e */ /* 0x000fe200048070ff */
[----:B------:R-:W-:Y:S04]  /*33760*/  STL [R1+0x9b4], R152 ;  /* 0x0009b49801007387 */ /* 0x000fe80000100800 */
[----:B------:R0:W-:Y:S01]  /*33770*/  STL [R1+0xefc], R2 ;  /* 0x000efc0201007387 */ /* 0x0001e20000100800 */
[----:B------:R-:W-:-:S03]  /*33780*/  F2FP.SATFINITE.E4M3.F32.PACK_AB_MERGE_C R19, R19, R20, RZ ;  /* 0x000000141313723e */ /* 0x000fc600048070ff */
[----:B------:R-:W-:Y:S01]  /*33790*/  STL [R1+0x97c], R23 ;  /* 0x00097c1701007387 */ /* 0x000fe20000100800 */
[----:B0-----:R-:W-:Y:S01]  /*337a0*/  VIADD R2, R2, UR5 ;  /* 0x0000000502027c36 */ /* 0x001fe20008000000 */
[----:B------:R-:W-:Y:S02]  /*337b0*/  ULDC UR5, c[0x0][0x248] ;  /* 0x0000920000057ab9 */ /* 0x000fe40000000800 */
        /* <DEDUP_REMOVED lines=47> */
[----:B---3--:R-:W-:-:S02]  /*33ab0*/  F2FP.SATFINITE.E4M3.F32.PACK_AB_MERGE_C R152, R173, R174, RZ ;  /* 0x000000aead98723e */ /* 0x008fc400048070ff */
[----:B----4-:R-:W-:-:S03]  /*33ac0*/  F2FP.SATFINITE.E4M3.F32.PACK_AB_MERGE_C R153, R171, R172, RZ ;  /* 0x000000acab99723e */ /* 0x010fc600048070ff */
[----:B------:R0:W-:Y:S04]  /*33ad0*/  STL [R1+0x9ec], R152 ;  /* 0x0009ec9801007387 */ /* 0x0001e80000100800 */
        /* <DEDUP_REMOVED lines=39> */
[----:B------:R0:W-:Y:S01]  /*33d50*/  STL [R1+0xe24], R2 ;  /* 0x000e240201007387 */ /* 0x0001e20000100800 */
[----:B------:R-:W-:-:S03]  /*33d60*/  F2FP.SATFINITE.E4M3.F32.PACK_AB_MERGE_C R17, R17, R18, RZ ;  /* 0x000000121111723e */ /* 0x000fc600048070ff */
[----:B------:R-:W-:Y:S01]  /*33d70*/  STL [R1+0x9e0], R19 ;  /* 0x0009e01301007387 */ /* 0x000fe20000100800 */
[----:B0-----:R-:W-:Y:S01]  /*33d80*/  VIADD R2, R2, UR5 ;  /* 0x0000000502027c36 */ /* 0x001fe20008000000 */
[----:B------:R-:W-:Y:S02]  /*33d90*/  F2FP.SATFINITE.E4M3.F32.PACK_AB_MERGE_C R14, R14, R16, RZ ;  /* 0x000000100e0e723e */ /* 0x000fe400048070ff */
[----:B------:R-:W-:Y:S01]  /*33da0*/  STL [R1+0x9a0], R17 ;  /* 0x0009a01101007387 */ /* 0x000fe20000100800 */
[----:B------:R-:W-:-:S03]  /*33db0*/  ULDC UR5, c[0x0][0x248] ;  /* 0x0000920000057ab9 */ /* 0x000fc60000000800 */
        /* <DEDUP_REMOVED lines=57> */
[----:B------:R-:W-:Y:S04]  /*34150*/  STL [R1+0x998], R152 ;  /* 0x0009989801007387 */ /* 0x000fe80000100800 */
[----:B------:R0:W-:Y:S04]  /*34160*/  STL [R1+0xdfc], R2 ;  /* 0x000dfc0201007387 */ /* 0x0001e80000100800 */
[----:B------:R-:W2:Y:S01]  /*34170*/  LDL.LU R16, [R1+0x380] ;  /* 0x0003800001107983 */ /* 0x000ea20000300800 */
[----:B---3--:R-:W-:-:S03]  /*34180*/  F2FP.SATFINITE.E4M3.F32.PACK_AB_MERGE_C R153, R161, R162, RZ ;  /* 0x000000a2a199723e */ /* 0x008fc600048070ff */
[----:B------:R1:W-:Y:S01]  /*34190*/  STL [R1+0x960], R14 ;  /* 0x0009600e01007387 */ /* 0x0003e20000100800 */
[----:B0-----:R-:W-:Y:S01]  /*341a0*/  VIADD R2, R2, UR5 ;  /* 0x0000000502027c36 */ /* 0x001fe20008000000 */
[----:B------:R-:W-:Y:S01]  /*341b0*/  ULDC UR5, c[0x0][0x248] ;  /* 0x0000920000057ab9 */ /* 0x000fe20000000800 */
[----:B------:R-:W-:Y:S01]  /*341c0*/  F2FP.SATFINITE.E4M3.F32.PACK_AB_MERGE_C R152, R159, R160, RZ ;  /* 0x000000a09f98723e */ /* 0x000fe200048070ff */
[----:B-1----:R-:W2:Y:S04]  /*341d0*/  LDL.LU R14, [R1+0x384] ;  /* 0x00038400010e7983 */ /* 0x002ea80000300800 */
[----:B------:R-:W-:Y:S04]  /*341e0*/  STL [R1+0xa0c], R153 ;  /* 0x000a0c9901007387 */ /* 0x000fe80000100800 */
[----:B------:R0:W-:Y:S04]  /*341f0*/  STL [R1+0xdf4], R2 ;  /* 0x000df40201007387 */ /* 0x0001e80000100800 */
[----:B------:R1:W-:Y:S01]  /*34200*/  STL [R1+0x9d4], R152 ;  /* 0x0009d49801007387 */ /* 0x0003e20000100800 */
[----:B------:R-:W-:Y:S01]  /*34210*/  F2FP.SATFINITE.E4M3.F32.PACK_AB_MERGE_C R23, R23, R156, RZ ;  /* 0x0000009c1717723e */ /* 0x000fe200048070ff */
[----:B0-----:R-:W-:Y:S01]  /*34220*/  VIADD R2, R2, UR5 ;  /* 0x0000000502027c36 */ /* 0x001fe20008000000 */
[----:B------:R-:W-:Y:S01]  /*34230*/  ULDC UR5, c[0x0][0x248] ;  /* 0x0000920000057ab9 */ /* 0x000fe20000000800 */
[----:B-1----:R-:W-:-:S02]  /*34240*/  F2FP.SATFINITE.E4M3.F32.PACK_AB_MERGE_C R152, R157, R158, RZ ;  /* 0x0000009e9d98723e */ /* 0x002fc400048070ff */
[----:B------:R-:W-:-:S03]  /*34250*/  F2FP.SATFINITE.E4M3.F32.PACK_AB_MERGE_C R21, R21, R22, RZ ;  /* 0x000000161515723e */ /* 0x000fc600048070ff */
[----:B------:R-:W-:Y:S04]  /*34260*/  STL [R1+0x994], R152 ;  /* 0x0009949801007387 */ /* 0x000fe80000100800 */
[----:B------:R0:W-:Y:S01]  /*34270*/  STL [R1+0xdec], R2 ;  /* 0x000dec0201007387 */ /* 0x0001e20000100800 */
[----:B------:R-:W-:-:S03]  /*34280*/  F2FP.SATFINITE.E4M3.F32.PACK_AB_MERGE_C R19, R19, R20, RZ ;  /* 0x000000141313723e */ /* 0x000fc600048070ff */
[----:B------:R-:W-:Y:S01]  /*34290*/  STL [R1+0x95c], R23 ;  /* 0x00095c1701007387 */ /* 0x000fe20000100800 */
[----:B------:R-:W-:Y:S01]  /*342a0*/  F2FP.SATFINITE.E4M3.F32.PACK_AB_MERGE_C R17, R17, R18, RZ ;  /* 0x000000121111723e */ /* 0x000fe200048070ff */
[----:B0-----:R-:W-:Y:S01]  /*342b0*/  VIADD R2, R2, UR5 ;  /* 0x0000000502027c36 */ /* 0x001fe20008000000 */
[----:B------:R-:W-:Y:S01]  /*342c0*/  ULDC UR5, c[0x0][0x248] ;  /* 0x0000920000057ab9 */ /* 0x000fe20000000800 */
[----:B------:R-:W-:Y:S01]  /*342d0*/  STL [R1+0xa08], R21 ;  /* 0x000a081501007387 */ /* 0x000fe20000100800 */
[----:B------:R-:W-:-:S03]  /*342e0*/  F2FP.SATFINITE.E4M3.F32.PACK_AB_MERGE_C R10, R10, R12, RZ ;  /* 0x0000000c0a0a723e */ /* 0x000fc600048070ff */
[----:B------:R0:W-:Y:S04]  /*342f0*/  STL [R1+0xde4], R2 ;  /* 0x000de40201007387 */ /* 0x0001e80000100800 */
        /* <DEDUP_REMOVED lines=54> */
[----:B---3--:R-:W-:-:S03]  /*34660*/  F2FP.SATFINITE.E4M3.F32.PACK_AB_MERGE_C R152, R165, R166, RZ ;  /* 0x000000a6a598723e */ /* 0x008fc600048070ff */
[----:B------:R-:W-:Y:S04]  /*34670*/  STL [R1+0xdc4], R2 ;  /* 0x000dc40201007387 */ /* 0x000fe80000100800 */
[----:B------:R0:W-:Y:S02]  /*34680*/  STL [R1+0x9c8], R152 ;  /* 0x0009c89801007387 */ /* 0x0001e40000100800 */
[----:B0-----:R-:W-:Y:S02]  /*34690*/  F2FP.SATFINITE.E4M3.F32.PACK_AB_MERGE_C R152, R10, R12, RZ ;  /* 0x0000000c0a98723e */ /* 0x001fe400048070ff */
[----:B------:R-:W3:Y:S04]  /*346a0*/  LDL.LU R12, [R1] ;  /* 0x00000000010c7983 */ /* 0x000ee80000300800 */
[----:B------:R-:W3:Y:S01]  /*346b0*/  LDL.LU R10, [R1+0x4] ;  /* 0x00000400010a7983 */ /* 0x000ee20000300800 */
[----:B------:R-:W-:Y:S01]  /*346c0*/  VIADD R2, R2, UR5 ;  /* 0x0000000502027c36 */ /* 0x000fe20008000000 */
[----:B------:R-:W-:-:S02]  /*346d0*/  ULDC UR5, c[0x0][0x248] ;  /* 0x0000920000057ab9 */ /* 0x000fc40000000800 */
[----:B------:R0:W-:Y:S04]  /*346e0*/  STL [R1+0x988], R152 ;  /* 0x0009889801007387 */ /* 0x0001e80000100800 */
[----:B------:R1:W-:Y:S01]  /*346f0*/  STL [R1+0xdbc], R2 ;  /* 0x000dbc0201007387 */ /* 0x0003e20000100800 */
[----:B0-----:R-:W-:Y:S01]  /*34700*/  F2FP.SATFINITE.E4M3.F32.PACK_AB_MERGE_C R152, R163, R164, RZ ;  /* 0x000000a4a398723e */ /* 0x001fe200048070ff */
[----:B-1----:R-:W-:-:S04]  /*34710*/  VIADD R2, R2, UR5 ;  /* 0x0000000502027c36 */ /* 0x002fc80008000000 */
[----:B------:R0:W-:Y:S01]  /*34720*/  STL [R1+0x950], R152 ;  /* 0x0009509801007387 */ /* 0x0001e20000100800 */
[----:B------:R-:W-:Y:S01]  /*34730*/  ULDC UR5, c[0x0][0x248] ;  /* 0x0000920000057ab9 */ /* 0x000fe20000000800 */
[----:B--2---:R-:W-:-:S05]  /*34740*/  F2FP.SATFINITE.E4M3.F32.PACK_AB_MERGE_C R153, R161, R162, RZ ;  /* 0x000000a2a199723e */ /* 0x004fca00048070ff */
[----:B------:R-:W-:Y:S01]  /*34750*/  STL [R1+0x9fc], R153 ;  /* 0x0009fc9901007387 */ /* 0x000fe20000100800 */
[----:B0-----:R-:W-:-:S03]  /*34760*/  F2FP.SATFINITE.E4M3.F32.PACK_AB_MERGE_C R152, R159, R160, RZ ;  /* 0x000000a09f98723e */ /* 0x001fc600048070ff */
[----:B------:R0:W-:Y:S04]  /*34770*/  STL [R1+0xdb4], R2 ;  /* 0x000db40201007387 */ /* 0x0001e80000100800 */
[----:B------:R1:W-:Y:S01]  /*34780*/  STL [R1+0x9c4], R152 ;  /* 0x0009c49801007387 */ /* 0x0003e20000100800 */
[----:B0-----:R-:W-:Y:S01]  /*34790*/  VIADD R2, R2, UR5 ;  /* 0x0000000502027c36 */ /* 0x001fe20008000000 */
[----:B------:R-:W-:Y:S01]  /*347a0*/  ULDC UR5, c[0x0][0x248] ;  /* 0x0000920000057ab9 */ /* 0x000fe20000000800 */
[----:B-1----:R-:W-:Y:S02]  /*347b0*/  F2FP.SATFINITE.E4M3.F32.PACK_AB_MERGE_C R152, R157, R158, RZ ;  /* 0x0000009e9d98723e */ /* 0x002fe400048070ff */
[----:B------:R-:W-:-:S03]  /*347c0*/  F2FP.SATFINITE.E4M3.F32.PACK_AB_MERGE_C R23, R23, R156, RZ ;  /* 0x0000009c1717723e */ /* 0x000fc600048070ff */
[----:B------:R-:W-:Y:S04]  /*347d0*/  STL [R1+0x984], R152 ;  /* 0x0009849801007387 */ /* 0x000fe80000100800 */
[----:B------:R0:W-:Y:S01]  /*347e0*/  STL [R1+0xdac], R2 ;  /* 0x000dac0201007387 */ /* 0x0001e20000100800 */
[----:B------:R-:W-:-:S03]  /*347f0*/  F2FP.SATFINITE.E4M3.F32.PACK_AB_MERGE_C R21, R21, R22, RZ ;  /* 0x000000161515723e */ /* 0x000fc600048070ff */
[----:B------:R-:W-:Y:S01]  /*34800*/  STL [R1+0x94c], R23 ;  /* 0x00094c1701007387 */ /* 0x000fe20000100800 */
[----:B0-----:R-:W-:Y:S01]  /*34810*/  VIADD R2, R2, UR5 ;  /* 0x0000000502027c36 */ /* 0x001fe20008000000 */
[----:B------:R-:W-:Y:S01]  /*34820*/  ULDC UR5, c[0x0][0x248] ;  /* 0x0000920000057ab9 */ /* 0x000fe20000000800 */
[----:B------:R-:W-:Y:S01]  /*34830*/  F2FP.SATFINITE.E4M3.F32.PACK_AB_MERGE_C R19, R19, R20, RZ ;  /* 0x000000141313723e */ /* 0x000fe200048070ff */
[----:B------:R-:W-:Y:S01]  /*34840*/  STL [R1+0x9f8], R21 ;  /* 0x0009f81501007387 */ /* 0x000fe20000100800 */
[----:B------:R-:W-:-:S03]  /*34850*/  F2FP.SATFINITE.E4M3.F32.PACK_AB_MERGE_C R17, R17, R18, RZ ;  /* 0x000000121111723e */ /* 0x000fc600048070ff */
[----:B------:R0:W-:Y:S04]  /*34860*/  STL [R1+0xda4], R2 ;  /* 0x000da40201007387 */ /* 0x0001e80000100800 */
[----:B------:R-:W-:Y:S01]  /*34870*/  STL [R1+0x9c0], R19 ;  /* 0x0009c01301007387 */ /* 0x000fe20000100800 */
[----:B------:R-:W-:Y:S01]  /*34880*/  F2FP.SATFINITE.E4M3.F32.PACK_AB_MERGE_C R14, R14, R16, RZ ;  /* 0x000000100e0e723e */ /* 0x000fe200048070ff */
[----:B0-----:R-:W-:Y:S02]  /*34890*/  VIADD R2, R2, UR5 ;  /* 0x0000000502027c36 */ /* 0x001fe40008000000 */
        /* <DEDUP_REMOVED lines=17> */
[----:B------:R-:W4:Y:S01]  /*349b0*/  LDL.LU R164, [R1+0x30] ;  /* 0x0000300001a47983 */ /* 0x000f220000300800 */
[----:B---3--:R-:W-:-:S03]  /*349c0*/  F2FP.SATFINITE.E4M3.F32.PACK_AB_MERGE_C R10, R10, R12, RZ ;  /* 0x0000000c0a0a723e */ /* 0x008fc600048070ff */
        /* <DEDUP_REMOVED lines=17> */
[----:B-1----:R-:W3:Y:S04]  /*34ae0*/  LDL.LU R14, [R1+0x74] ;  /* 0x00007400010e7983 */ /* 0x002ee80000300800 */
[----:B------:R-:W3:Y:S04]  /*34af0*/  LDL.LU R12, [R1+0x78] ;  /* 0x00007800010c7983 */ /* 0x000ee80000300800 */
[----:B0-----:R-:W3:Y:S01]  /*34b00*/  LDL.LU R10, [R1+0x7c] ;  /* 0x00007c00010a7983 */ /* 0x001ee20000300800 */
[----:B------:R-:W-:Y:S01]  /*34b10*/  VIADD R2, R2, UR5 ;  /* 0x0000000502027c36 */ /* 0x000fe20008000000 */
[----:B------:R-:W-:Y:S01]  /*34b20*/  ULDC UR5, c[0x0][0x248] ;  /* 0x0000920000057ab9 */ /* 0x000fe20000000800 */
[----:B--2---:R-:W-:-:S05]  /*34b30*/  F2FP.SATFINITE.E4M3.F32.PACK_AB_MERGE_C R152, R173, R174, RZ ;  /* 0x000000aead98723e */ /* 0x004fca00048070ff */
[----:B------:R0:W-:Y:S01]  /*34b40*/  STL [R1+0x490], R152 ;  /* 0x0004909801007387 */ /* 0x0001e20000100800 */
[----:B----4-:R-:W-:-:S05]  /*34b50*/  F2FP.SATFINITE.E4M3.F32.PACK_AB_MERGE_C R153, R171, R172, RZ ;  /* 0x000000acab99723e */ /* 0x010fca00048070ff */
        /* <DEDUP_REMOVED lines=10> */
[----:B---3--:R-:W-:-:S03]  /*34c00*/  F2FP.SATFINITE.E4M3.F32.PACK_AB_MERGE_C R153, R163, R164, RZ ;  /* 0x000000a4a399723e */ /* 0x008fc600048070ff */
[----:B------:R-:W-:Y:S01]  /*34c10*/  STL [R1+0x1030], R232 ;  /* 0x001030e801007387 */ /* 0x000fe20000100800 */
[----:B0-----:R-:W-:Y:S01]  /*34c20*/  VIADD R2, R2, UR5 ;  /* 0x0000000502027c36 */ /* 0x001fe20008000000 */
[----:B------:R-:W-:Y:S01]  /*34c30*/  ULDC UR5, c[0x0][0x248] ;  /* 0x0000920000057ab9 */ /* 0x000fe20000000800 */
[----:B------:R-:W-:Y:S01]  /*34c40*/  F2FP.SATFINITE.E4M3.F32.PACK_AB_MERGE_C R152, R161, R162, RZ ;  /* 0x000000a2a198723e */ /* 0x000fe200048070ff */
[----:B------:R0:W-:Y:S04]  /*34c50*/  STL [R1+0x478], R153 ;  /* 0x0004789901007387 */ /* 0x0001e80000100800 */
[----:B------:R1:W-:Y:S01]  /*34c60*/  STL [R1+0xd58], R2 ;  /* 0x000d580201007387 */ /* 0x0003e20000100800 */
[----:B0-----:R-:W-:-:S03]  /*34c70*/  F2FP.SATFINITE.E4M3.F32.PACK_AB_MERGE_C R153, R159, R160, RZ ;  /* 0x000000a09f99723e */ /* 0x001fc600048070ff */
[----:B------:R0:W-:Y:S01]  /*34c80*/  STL [R1+0x474], R152 ;  /* 0x0004749801007387 */ /* 0x0001e20000100800 */
[----:B-1----:R-:W-:Y:S01]  /*34c90*/  VIADD R2, R2, UR5 ;  /* 0x0000000502027c36 */ /* 0x002fe20008000000 */
[----:B------:R-:W-:Y:S02]  /*34ca0*/  ULDC UR5, c[0x0][0x248] ;  /* 0x0000920000057ab9 */ /* 0x000fe40000000800 */
[----:B------:R-:W-:Y:S04]  /*34cb0*/  STL [R1+0x4a8], R153 ;  /* 0x0004a89901007387 */ /* 0x000fe80000100800 */
[----:B------:R1:W-:Y:S01]  /*34cc0*/  STL [R1+0xd40], R2 ;  /* 0x000d400201007387 */ /* 0x0003e20000100800 */
[----:B0-----:R-:W-:Y:S02]  /*34cd0*/  F2FP.SATFINITE.E4M3.F32.PACK_AB_MERGE_C R152, R157, R158, RZ ;  /* 0x0000009e9d98723e */ /* 0x001fe400048070ff */
[----:B------:R-:W-:-:S03]  /*34ce0*/  F2FP.SATFINITE.E4M3.F32.PACK_AB_MERGE_C R23, R23, R156, RZ ;  /* 0x0000009c1717723e */ /* 0x000fc600048070ff */
[----:B------:R-:W-:Y:S01]  /*34cf0*/  STL [R1+0x4a0], R152 ;  /* 0x0004a09801007387 */ /* 0x000fe20000100800 */
[----:B-1----:R-:W-:Y:S01]  /*34d00*/  VIADD R2, R2, UR5 ;  /* 0x0000000502027c36 */ /* 0x002fe20008000000 */
[----:B------:R-:W-:Y:S01]  /*34d10*/  ULDC UR5, c[0x0][0x248] ;  /* 0x0000920000057ab9 */ /* 0x000fe20000000800 */
[----:B------:R-:W-:Y:S01]  /*34d20*/  F2FP.SATFINITE.E4M3.F32.PACK_AB_MERGE_C R21, R21, R22, RZ ;  /* 0x000000161515723e */ /* 0x000fe200048070ff */
[----:B------:R-:W-:Y:S04]  /*34d30*/  STL [R1+0x498], R23 ;  /* 0x0004981701007387 */ /* 0x000fe80000100800 */
[----:B------:R0:W-:Y:S01]  /*34d40*/  STL [R1+0xd30], R2 ;  /* 0x000d300201007387 */ /* 0x0001e20000100800 */
[----:B------:R-:W-:-:S03]  /*34d50*/  F2FP.SATFINITE.E4M3.F32.PACK_AB_MERGE_C R19, R19, R20, RZ ;  /* 0x000000141313723e */ /* 0x000fc600048070ff */
[----:B------:R-:W-:Y:S01]  /*34d60*/  STL [R1+0x48c], R21 ;  /* 0x00048c1501007387 */ /* 0x000fe20000100800 */
[----:B0-----:R-:W-:Y:S01]  /*34d70*/  VIADD R2, R2, UR5 ;  /* 0x0000000502027c36 */ /* 0x001fe20008000000 */
[----:B------:R-:W-:Y:S01]  /*34d80*/  ULDC UR5, c[0x0][0x248] ;  /* 0x0000920000057ab9 */ /* 0x000fe20000000800 */
[----:B------:R-:W-:Y:S01]  /*34d90*/  F2FP.SATFINITE.E4M3.F32.PACK_AB_MERGE_C R17, R17, R18, RZ ;  /* 0x000000121111723e */ /* 0x000fe200048070ff */
[----:B------:R-:W-:Y:S04]  /*34da0*/  STL [R1+0x4b8], R19 ;  /* 0x0004b81301007387 */ /* 0x000fe80000100800 */
[----:B------:R0:W-:Y:S01]  /*34db0*/  STL [R1+0xd20], R2 ;  /* 0x000d200201007387 */ /* 0x0001e20000100800 */
[----:B------:R-:W-:-:S03]  /*34dc0*/  F2FP.SATFINITE.E4M3.F32.PACK_AB_MERGE_C R14, R14, R16, RZ ;  /* 0x000000100e0e723e */ /* 0x000fc600048070ff */
[----:B------:R-:W-:Y:S01]  /*34dd0*/  STL [R1+0x4b0], R17 ;  /* 0x0004b01101007387 */ /* 0x000fe20000100800 */
[----:B------:R-:W-:Y:S01]  /*34de0*/  F2FP.SATFINITE.E4M3.F32.PACK_AB_MERGE_C R10, R10, R12, RZ ;  /* 0x0000000c0a0a723e */ /* 0x000fe200048070ff */
[----:B0-----:R-:W-:Y:S02]  /*34df0*/  VIADD R2, R2, UR5 ;  /* 0x0000000502027c36 */ /* 0x001fe40008000000 */
[----:B------:R-:W-:Y:S01]  /*34e00*/  STL [R1+0x4a4], R14 ;  /* 0x0004a40e01007387 */ /* 0x000fe20000100800 */
[----:B------:R-:W-:-:S03]  /*34e10*/  ULDC UR5, c[0x0][0x248] ;  /* 0x0000920000057ab9 */ /* 0x000fc60000000800 */
[----:B------:R0:W-:Y:S04]  /*34e20*/  STL [R1+0xd08], R2 ;  /* 0x000d080201007387 */ /* 0x0001e80000100800 */
[----:B------:R1:W-:Y:S04]  /*34e30*/  STL [R1+0x49c], R10 ;  /* 0x00049c0a01007387 */ /* 0x0003e80000100800 */
[----:B------:R-:W2:Y:S04]  /*34e40*/  LDL.LU R176, [R1+0x80] ;  /* 0x0000800001b07983 */ /* 0x000ea80000300800 */
[----:B------:R-:W2:Y:S01]  /*34e50*/  LDL.LU R175, [R1+0x84] ;  /* 0x0000840001af7983 */ /* 0x000ea20000300800 */
[----:B0-----:R-:W-:Y:S01]  /*34e60*/  VIADD R2, R2, UR5 ;  /* 0x0000000502027c36 */ /* 0x001fe20008000000 */
[----:B------:R-:W-:-:S02]  /*34e70*/  ULDC UR5, c[0x0][0x248] ;  /* 0x0000920000057ab9 */ /* 0x000fc40000000800 */
[----:B------:R-:W3:Y:S04]  /*34e80*/  LDL.LU R174, [R1+0x88] ;  /* 0x0000880001ae7983 */ /* 0x000ee80000300800 */
        /* <DEDUP_REMOVED lines=30> */
[----:B0-----:R-:W-:Y:S01]  /*35070*/  VIADD R2, R2, UR5 ;  /* 0x0000000502027c36 */ /* 0x001fe20008000000 */
[----:B------:R-:W-:Y:S01]  /*35080*/  ULDC UR5, c[0x0][0x248] ;  /* 0x0000920000057ab9 */ /* 0x000fe20000000800 */
[----:B--2---:R-:W-:-:S05]  /*35090*/  F2FP.SATFINITE.E4M3.F32.PACK_AB_MERGE_C R153, R175, R176, RZ ;  /* 0x000000b0af99723e */ /* 0x004fca00048070ff */
[----:B------:R4:W-:Y:S01]  /*350a0*/  STL [R1+0x4c8], R153 ;  /* 0x0004c89901007387 */ /* 0x0009e20000100800 */
[----:B---3--:R-:W-:Y:S02]  /*350b0*/  F2FP.SATFINITE.E4M3.F32.PACK_AB_MERGE_C R152, R173, R174, RZ ;  /* 0x000000aead98723e */ /* 0x008fe400048070ff */
[----:B----4-:R-:W-:-:S03]  /*350c0*/  F2FP.SATFINITE.E4M3.F32.PACK_AB_MERGE_C R153, R171, R172, RZ ;  /* 0x000000acab99723e */ /* 0x010fc600048070ff */
[----:B------:R0:W-:Y:S04]  /*350d0*/  STL [R1+0x4c0], R152 ;  /* 0x0004c09801007387 */ /* 0x0001e80000100800 */
[----:B------:R-:W-:Y:S04]  /*350e0*/  STL [R1+0x4b4], R153 ;  /* 0x0004b49901007387 */ /* 0x000fe80000100800 */
[----:B------:R1:W-:Y:S01]  /*350f0*/  STL [R1+0xce8], R2 ;  /* 0x000ce80201007387 */ /* 0x0003e20000100800 */
[----:B0-----:R-:W-:Y:S01]  /*35100*/  F2FP.SATFINITE.E4M3.F32.PACK_AB_MERGE_C R152, R169, R170, RZ ;  /* 0x000000aaa998723e */ /* 0x001fe200048070ff */
[----:B-1----:R-:W-:Y:S01]  /*35110*/  VIADD R2, R2, UR5 ;  /* 0x0000000502027c36 */ /* 0x002fe20008000000 */
[----:B------:R-:W-:-:S03]  /*35120*/  F2FP.SATFINITE.E4M3.F32.PACK_AB_MERGE_C R153, R167, R168, RZ ;  /* 0x000000a8a799723e */ /* 0x000fc600048070ff */
[----:B------:R0:W-:Y:S01]  /*35130*/  STL [R1+0x4ac], R152 ;  /* 0x0004ac9801007387 */ /* 0x0001e20000100800 */
[----:B------:R-:W-:-:S03]  /*35140*/  ULDC UR5, c[0x0][0x248] ;  /* 0x0000920000057ab9 */ /* 0x000fc60000000800 */
[----:B------:R1:W-:Y:S04]  /*35150*/  STL [R1+0x4d8], R153 ;  /* 0x0004d89901007387 */ /* 0x0003e80000100800 */
[----:B------:R2:W-:Y:S01]  /*35160*/  STL [R1+0xcd8], R2 ;  /* 0x000cd80201007387 */ /* 0x0005e20000100800 */
[----:B0-----:R-:W-:Y:S02]  /*35170*/  F2FP.SATFINITE.E4M3.F32.PACK_AB_MERGE_C R152, R165, R166, RZ ;  /* 0x000000a6a598723e */ /* 0x001fe400048070ff */
[----:B-1----:R-:W-:Y:S01]  /*35180*/  F2FP.SATFINITE.E4M3.F32.PACK_AB_MERGE_C R153, R163, R164, RZ ;  /* 0x000000a4a399723e */ /* 0x002fe200048070ff */
[----:B--2---:R-:W-:Y:S02]  /*35190*/  VIADD R2, R2, UR5 ;  /* 0x0000000502027c36 */ /* 0x004fe40008000000 */
[----:B------:R0:W-:Y:S01]  /*351a0*/  STL [R1+0x4d0], R152 ;  /* 0x0004d09801007387 */ /* 0x0001e20000100800 */
[----:B------:R-:W-:-:S03]  /*351b0*/  ULDC UR5, c[0x0][0x248] ;  /* 0x0000920000057ab9 */ /* 0x000fc60000000800 */
        /* <DEDUP_REMOVED lines=203> */
[----:B------:R-:W-:Y:S01]  /*35e70*/  F2FP.SATFINITE.E4M3.F32.PACK_AB_MERGE_C R10, R10, R12, RZ ;  /* 0x0000000c0a0a723e */ /* 0x000fe200048070ff */
[----:B------:R-:W-:Y:S01]  /*35e80*/  ULDC UR5, c[0x0][0x248] ;  /* 0x0000920000057ab9 */ /* 0x000fe20000000800 */
[----:B------:R-:W-:Y:S01]  /*35e90*/  STL [R1+0x564], R14 ;  /* 0x0005640e01007387 */ /* 0x000fe20000100800 */
[----:B------:R-:W-:-:S03]  /*35ea0*/  F2FP.SATFINITE.E4M3.F32.PACK_AB_MERGE_C R12, R25, R24, RZ ;  /* 0x00000018190c723e */ /* 0x000fc600048070ff */
[----:B------:R0:W-:Y:S04]  /*35eb0*/  STL [R1+0xcb4], R2 ;  /* 0x000cb40201007387 */ /* 0x0001e80000100800 */
[----:B------:R1:W-:Y:S01]  /*35ec0*/  STL [R1+0x55c], R10 ;  /* 0x00055c0a01007387 */ /* 0x0003e20000100800 */
[----:B0-----:R-:W-:Y:S01]  /*35ed0*/  VIADD R2, R2, UR5 ;  /* 0x0000000502027c36 */ /* 0x001fe20008000000 */
[----:B------:R-:W-:Y:S01]  /*35ee0*/  ULDC UR5, c[0x0][0x248] ;  /* 0x0000920000057ab9 */ /* 0x000fe20000000800 */
[----:B-1----:R-:W-:Y:S01]  /*35ef0*/  F2FP.SATFINITE.E4M3.F32.PACK_AB_MERGE_C R10, R27, R26, RZ ;  /* 0x0000001a1b0a723e */ /* 0x002fe200048070ff */
[----:B------:R0:W-:Y:S04]  /*35f00*/  STL [R1+0x588], R12 ;  /* 0x0005880c01007387 */ /* 0x0001e80000100800 */
[----:B------:R1:W-:Y:S04]  /*35f10*/  STL [R1+0xcbc], R2 ;  /* 0x000cbc0201007387 */ /* 0x0003e80000100800 */
[----:B------:R2:W-:Y:S01]  /*35f20*/  STL [R1+0x580], R10 ;  /* 0x0005800a01007387 */ /* 0x0005e20000100800 */
[----:B0-----:R-:W-:Y:S01]  /*35f30*/  F2FP.SATFINITE.E4M3.F32.PACK_AB_MERGE_C R12, R29, R28, RZ ;  /* 0x0000001c1d0c723e */ /* 0x001fe200048070ff */
[----:B-1----:R-:W-:Y:S01]  /*35f40*/  VIADD R2, R2, UR5 ;  /* 0x0000000502027c36 */ /* 0x002fe20008000000 */
[----:B------:R-:W-:Y:S01]  /*35f50*/  ULDC UR5, c[0x0][0x248] ;  /* 0x0000920000057ab9 */ /* 0x000fe20000000800 */
[----:B--2---:R-:W-:-:S02]  /*35f60*/  F2FP.SATFINITE.E4M3.F32.PACK_AB_MERGE_C R10, R31, R30, RZ ;  /* 0x0000001e1f0a723e */ /* 0x004fc400048070ff */
        /* <DEDUP_REMOVED lines=186> */
[----:B-1----:R-:W-:-:S04]  /*36b10*/  VIADD R2, R2, UR5 ;  /* 0x0000000502027c36 */ /* 0x002fc80008000000 */
[----:B------:R0:W-:Y:S01]  /*36b20*/  STL [R1+0x7f4], R12 ;  /* 0x0007f40c01007387 */ /* 0x0001e20000100800 */
[----:B------:R-:W-:Y:S01]  /*36b30*/  ULDC UR5, c[0x0][0x248] ;  /* 0x0000920000057ab9 */ /* 0x000fe20000000800 */
[----:B--2---:R-:W-:Y:S02]  /*36b40*/  F2FP.SATFINITE.E4M3.F32.PACK_AB_MERGE_C R10, R139, R138, RZ ;  /* 0x0000008a8b0a723e */ /* 0x004fe400048070ff */
[----:B------:R1:W-:Y:S04]  /*36b50*/  STL [R1+0xca0], R2 ;  /* 0x000ca00201007387 */ /* 0x0003e80000100800 */
[----:B------:R2:W-:Y:S04]  /*36b60*/  STL [R1+0x7bc], R10 ;  /* 0x0007bc0a01007387 */ /* 0x0005e80000100800 */
[----:B0-----:R-:W3:Y:S01]  /*36b70*/  LDL.LU R12, [R1+0x102c] ;  /* 0x00102c00010c7983 */ /* 0x001ee20000300800 */
[----:B-1----:R-:W-:Y:S01]  /*36b80*/  VIADD R2, R2, UR5 ;  /* 0x0000000502027c36 */ /* 0x002fe20008000000 */
[----:B------:R-:W-:Y:S01]  /*36b90*/  ULDC UR5, c[0x0][0x248] ;  /* 0x0000920000057ab9 */ /* 0x000fe20000000800 */
[----:B--2---:R-:W-:-:S02]  /*36ba0*/  F2FP.SATFINITE.E4M3.F32.PACK_AB_MERGE_C R10, R141, R140, RZ ;  /* 0x0000008c8d0a723e */ /* 0x004fc400048070ff */
[----:B------:R-:W-:-:S03]  /*36bb0*/  F2FP.SATFINITE.E4M3.F32.PACK_AB_MERGE_C R14, R143, R142, RZ ;  /* 0x0000008e8f0e723e */ /* 0x000fc600048070ff */
[----:B------:R0:W-:Y:S04]  /*36bc0*/  STL [R1+0x5c8], R10 ;  /* 0x0005c80a01007387 */ /* 0x0001e80000100800 */
[----:B------:R1:W-:Y:S01]  /*36bd0*/  STL [R1+0xc38], R2 ;  /* 0x000c380201007387 */ /* 0x0003e20000100800 */
[----:B0-----:R-:W-:-:S03]  /*36be0*/  VIADD R10, R2, UR5 ;  /* 0x00000005020a7c36 */ /* 0x001fc60008000000 */
[----:B------:R-:W-:Y:S01]  /*36bf0*/  STL [R1+0x590], R14 ;  /* 0x0005900e01007387 */ /* 0x000fe20000100800 */
[----:B------:R-:W-:Y:S01]  /*36c00*/  ULDC UR5, c[0x0][0x248] ;  /* 0x0000920000057ab9 */ /* 0x000fe20000000800 */
[----:B-1----:R-:W-:-:S05]  /*36c10*/  F2FP.SATFINITE.E4M3.F32.PACK_AB_MERGE_C R2, R145, R144, RZ ;  /* 0x000000909102723e */ /* 0x002fca00048070ff */
[----:B------:R0:W-:Y:S02]  /*36c20*/  STL [R1+0x7f0], R2 ;  /* 0x0007f00201007387 */ /* 0x0001e40000100800 */
[----:B0-----:R-:W0:Y:S01]  /*36c30*/  S2R R2, SR_TID.X ;  /* 0x0000000000027919 */ /* 0x001e220000002100 */
[----:B------:R-:W-:Y:S02]  /*36c40*/  F2FP.SATFINITE.E4M3.F32.PACK_AB_MERGE_C R14, R147, R146, RZ ;  /* 0x00000092930e723e */ /* 0x000fe400048070ff */
[----:B------:R-:W-:Y:S01]  /*36c50*/  F2FP.SATFINITE.E4M3.F32.PACK_AB_MERGE_C R16, R149, R148, RZ ;  /* 0x000000949510723e */ /* 0x000fe200048070ff */
[----:B------:R-:W-:Y:S04]  /*36c60*/  STL [R1+0xc10], R10 ;  /* 0x000c100a01007387 */ /* 0x000fe80000100800 */
[----:B------:R1:W-:Y:S04]  /*36c70*/  STL [R1+0x7b8], R14 ;  /* 0x0007b80e01007387 */ /* 0x0003e80000100800 */
[----:B------:R-:W-:Y:S01]  /*36c80*/  STL [R1+0x5c4], R16 ;  /* 0x0005c41001007387 */ /* 0x000fe20000100800 */
[----:B-1----:R-:W-:Y:S01]  /*36c90*/  VIADD R14, R10, UR5 ;  /* 0x000000050a0e7c36 */ /* 0x002fe20008000000 */
[----:B------:R-:W-:-:S04]  /*36ca0*/  ULDC UR5, c[0x0][0x248] ;  /* 0x0000920000057ab9 */ /* 0x000fc80000000800 */
[----:B------:R1:W-:Y:S02]  /*36cb0*/  STL [R1+0xb94], R14 ;  /* 0x000b940e01007387 */ /* 0x0003e40000100800 */
[----:B-1----:R-:W-:Y:S01]  /*36cc0*/  VIADD R14, R14, UR5 ;  /* 0x000000050e0e7c36 */ /* 0x002fe20008000000 */
[----:B------:R-:W-:Y:S01]  /*36cd0*/  ULDC UR5, c[0x0][0x248] ;  /* 0x0000920000057ab9 */ /* 0x000fe20000000800 */
[C---:B0-----:R-:W-:Y:S02]  /*36ce0*/  IMAD.SHL.U32 R10, R2.reuse, 0x10, RZ ;  /* 0x00000010020a7824 */ /* 0x041fe400078e00ff */
[----:B------:R-:W-:Y:S01]  /*36cf0*/  IMAD.SHL.U32 R2, R2, 0x40, RZ ;  /* 0x0000004002027824 */ /* 0x000fe200078e00ff */
[----:B------:R0:W-:Y:S02]  /*36d00*/  STL [R1+0xb90], R14 ;  /* 0x000b900e01007387 */ /* 0x0001e40000100800 */
[----:B------:R-:W-:Y:S02]  /*36d10*/  LOP3.LUT R10, R10, 0xf0, RZ, 0xc0, !PT ;  /* 0x000000f00a0a7812 */ /* 0x000fe400078ec0ff */
[----:B------:R-:W-:Y:S01]  /*36d20*/  LOP3.LUT R2, R2, 0x400, RZ, 0xc0, !PT ;  /* 0x0000040002027812 */ /* 0x000fe200078ec0ff */
[----:B0-----:R-:W-:Y:S01]  /*36d30*/  VIADD R14, R14, UR5 ;  /* 0x000000050e0e7c36 */ /* 0x001fe20008000000 */
[----:B------:R-:W-:Y:S01]  /*36d40*/  ULDC UR5, c[0x0][0x248] ;  /* 0x0000920000057ab9 */ /* 0x000fe20000000800 */
[----:B------:R-:W-:-:S03]  /*36d50*/  F2FP.SATFINITE.E4M3.F32.PACK_AB_MERGE_C R16, R151, R150, RZ ;  /* 0x000000969710723e */ /* 0x000fc600048070ff */
[----:B------:R0:W-:Y:S01]  /*36d60*/  STL [R1+0xbbc], R14 ;  /* 0x000bbc0e01007387 */ /* 0x0001e20000100800 */
[----:B------:R-:W-:Y:S02]  /*36d70*/  IADD3 R232, R2, UR4, R10 ;  /* 0x0000000402e87c10 */ /* 0x000fe4000fffe00a */
[----:B------:R-:W-:Y:S01]  /*36d80*/  MOV R2, UR4 ;  /* 0x0000000400027c02 */ /* 0x000fe20008000f00 */
[----:B------:R-:W-:Y:S01]  /*36d90*/  STL [R1+0x58c], R16 ;  /* 0x00058c1001007387 */ /* 0x000fe20000100800 */
[----:B---3--:R-:W-:Y:S01]  /*36da0*/  ISETP.GE.AND P6, PT, R12, UR6, PT ;  /* 0x000000060c007c0c */ /* 0x008fe2000bfc6270 */
[----:B0-----:R-:W-:Y:S01]  /*36db0*/  VIADD R14, R14, UR5 ;  /* 0x000000050e0e7c36 */ /* 0x001fe20008000000 */
[----:B------:R-:W-:Y:S01]  /*36dc0*/  ULDC UR5, c[0x0][0x248] ;  /* 0x0000920000057ab9 */ /* 0x000fe20000000800 */
[----:B------:R-:W-:Y:S01]  /*36dd0*/  STL [R1+0x1040], R232 ;  /* 0x001040e801007387 */ /* 0x000fe20000100800 */
[----:B------:R-:W-:Y:S01]  /*36de0*/  ULDC UR6, c[0x0][0x22c] ;  /* 0x00008b0000067ab9 */ /* 0x000fe20000000800 */
[----:B------:R-:W-:Y:S01]  /*36df0*/  VIADD R10, R14, UR5 ;  /* 0x000000050e0a7c36 */ /* 0x000fe20008000000 */
[----:B------:R-:W-:Y:S01]  /*36e00*/  ULDC UR5, c[0x0][0x248] ;  /* 0x0000920000057ab9 */ /* 0x000fe20000000800 */
[----:B------:R0:W-:Y:S01]  /*36e10*/  STL [R1+0xbb8], R14 ;  /* 0x000bb80e01007387 */ /* 0x0001e20000100800 */
[----:B------:R-:W-:Y:S01]  /*36e20*/  VIADD R248, R0, 0x19d ;  /* 0x0000019d00f87836 */ /* 0x000fe20000000000 */
[----:B------:R-:W-:-:S02]  /*36e30*/  ULDC UR4, c[0x0][0x22c] ;  /* 0x00008b0000047ab9 */ /* 0x000fc40000000800 */
[----:B------:R-:W-:Y:S04]  /*36e40*/  STL [R1+0x46c], R2 ;  /* 0x00046c0201007387 */ /* 0x000fe80000100800 */
[----:B------:R1:W-:Y:S01]  /*36e50*/  STL [R1+0xc14], R10 ;  /* 0x000c140a01007387 */ /* 0x0003e20000100800 */
[----:B0-----:R-:W-:Y:S01]  /*36e60*/  VIADD R14, R10, UR5 ;  /* 0x000000050a0e7c36 */ /* 0x001fe20008000000 */
[----:B------:R-:W-:Y:S01]  /*36e70*/  ULDC UR5, c[0x0][0x248] ;  /* 0x0000920000057ab9 */ /* 0x000fe20000000800 */
[----:B-1----:R-:W-:-:S03]  /*36e80*/  VIADD R10, R0, 0xb1 ;  /* 0x000000b1000a7836 */ /* 0x002fc60000000000 */
[----:B------:R0:W-:Y:S01]  /*36e90*/  STL [R1+0xc3c], R14 ;  /* 0x000c3c0e01007387 */ /* 0x0001e20000100800 */
[----:B------:R-:W-:Y:S01]  /*36ea0*/  VIADD R2, R0, 0x1ff ;  /* 0x000001ff00027836 */ /* 0x000fe20000000000 */
[----:B------:R-:W-:Y:S01]  /*36eb0*/  ISETP.LT.AND P0, PT, R10, UR7, !P6 ;  /* 0x000000070a007c0c */ /* 0x000fe2000f701270 */
[----:B0-----:R-:W-:Y:S01]  /*36ec0*/  VIADD R14, R14, UR5 ;  /* 0x000000050e0e7c36 */ /* 0x001fe20008000000 */
[----:B------:R-:W-:Y:S02]  /*36ed0*/  ULDC UR5, c[0x0][0x248] ;  /* 0x0000920000057ab9 */ /* 0x000fe40000000800 */
[----:B------:R-:W-:Y:S01]  /*36ee0*/  ISETP.LT.AND P5, PT, R2, UR8, !P6 ;  /* 0x0000000802007c0c */ /* 0x000fe2000f7a1270 */
[----:B------:R-:W-:Y:S01]  /*36ef0*/  VIADD R2, R0, 0xb0 ;  /* 0x000000b000027836 */ /* 0x000fe20000000000 */
[----:B------:R-:W-:Y:S01]  /*36f00*/  ULDC UR8, c[0x0][0x22c] ;  /* 0x00008b0000087ab9 */ /* 0x000fe20000000800 */
[----:B------:R0:W-:Y:S06]  /*36f10*/  STL [R1+0xca4], R14 ;  /* 0x000ca40e01007387 */ /* 0x0001ec0000100800 */
[----:B------:R-:W-:-:S02]  /*36f20*/  @P0 LOP3.LUT R3, R3, 0x1000000, RZ, 0xfc, !PT ;  /* 0x0100000003030812 */ /* 0x000fc400078efcff */
[----:B------:R-:W-:Y:S01]  /*36f30*/  ISETP.LT.AND P0, PT, R2, UR6, !P6 ;  /* 0x0000000602007c0c */ /* 0x000fe2000f701270 */
[----:B0-----:R-:W-:Y:S01]  /*36f40*/  VIADD R14, R14, UR5 ;  /* 0x000000050e0e7c36 */ /* 0x001fe20008000000 */
[----:B------:R-:W-:Y:S01]  /*36f50*/  ULDC UR5, c[0x0][0x248] ;  /* 0x0000920000057ab9 */ /* 0x000fe20000000800 */
[----:B------:R-:W-:Y:S01]  /*36f60*/  VIADD R2, R0, 0xaf ;  /* 0x000000af00027836 */ /* 0x000fe20000000000 */
[----:B------:R-:W-:Y:S01]  /*36f70*/  LOP3.LUT R3, R3, 0xff7fffff, RZ, 0xc0, !PT ;  /* 0xff7fffff03037812 */ /* 0x000fe200078ec0ff */
[----:B------:R-:W-:Y:S01]  /*36f80*/  VIADD R10, R14, UR5 ;  /* 0x000000050e0a7c36 */ /* 0x000fe20008000000 */
[----:B------:R-:W-:Y:S01]  /*36f90*/  STL [R1+0xccc], R14 ;  /* 0x000ccc0e01007387 */ /* 0x000fe20000100800 */
[----:B------:R-:W-:Y:S01]  /*36fa0*/  ULDC UR5, c[0x0][0x248] ;  /* 0x0000920000057ab9 */ /* 0x000fe20000000800 */
[----:B------:R-:W-:Y:S02]  /*36fb0*/  ULDC UR6, c[0x0][0x22c] ;  /* 0x00008b0000067ab9 */ /* 0x000fe40000000800 */
[----:B------:R0:W-:Y:S03]  /*36fc0*/  STL [R1+0xd1c], R10 ;  /* 0x000d1c0a01007387 */ /* 0x0001e60000100800 */
[----:B------:R-:W-:Y:S01]  /*36fd0*/  @P0 LOP3.LUT R3, R3, 0x800000, RZ, 0xfc, !PT ;  /* 0x0080000003030812 */ /* 0x000fe200078efcff */
[----:B0-----:R-:W-:Y:S01]  /*36fe0*/  VIADD R10, R10, UR5 ;  /* 0x000000050a0a7c36 */ /* 0x001fe20008000000 */
[----:B------:R-:W-:-:S04]  /*36ff0*/  ULDC UR5, c[0x0][0x248] ;  /* 0x0000920000057ab9 */ /* 0x000fc80000000800 */
[----:B------:R0:W-:Y:S01]  /*37000*/  STL [R1+0xd4c], R10 ;  /* 0x000d4c0a01007387 */ /* 0x0001e20000100800 */
[----:B------:R-:W-:Y:S01]  /*37010*/  ISETP.LT.AND P0, PT, R2, UR6, !P6 ;  /* 0x0000000602007c0c */ /* 0x000fe2000f701270 */
[----:B------:R-:W-:Y:S01]  /*37020*/  ULDC UR6, c[0x0][0x248] ;  /* 0x0000920000067ab9 */ /* 0x000fe20000000800 */
[----:B0-----:R-:W-:Y:S01]  /*37030*/  VIADD R10, R10, UR5 ;  /* 0x000000050a0a7c36 */ /* 0x001fe20008000000 */
[----:B------:R-:W-:-:S04]  /*37040*/  ULDC UR5, c[0x0][0x244] ;  /* 0x0000910000057ab9 */ /* 0x000fc80000000800 */
[----:B------:R0:W-:Y:S02]  /*37050*/  STL [R1+0xd74], R10 ;  /* 0x000d740a01007387 */ /* 0x0001e40000100800 */
[----:B0-----:R-:W-:Y:S01]  /*37060*/  VIADD R10, R10, UR6 ;  /* 0x000000060a0a7c36 */ /* 0x001fe20008000000 */
[----:B------:R-:W-:-:S03]  /*37070*/  ULDC UR6, c[0x0][0x248] ;  /* 0x0000920000067ab9 */ /* 0x000fc60000000800 */
[----:B------:R-:W-:Y:S01]  /*37080*/  VIADD R14, R10, UR6 ;  /* 0x000000060a0e7c36 */ /* 0x000fe20008000000 */
[----:B------:R0:W-:Y:S01]  /*37090*/  STL [R1+0xe28], R10 ;  /* 0x000e280a01007387 */ /* 0x0001e20000100800 */
[----:B------:R-:W-:Y:S01]  /*370a0*/  LOP3.LUT R3, R3, 0xffbfffff, RZ, 0xc0, !PT ;  /* 0xffbfffff03037812 */ /* 0x000fe200078ec0ff */
[----:B------:R-:W-:Y:S01]  /*370b0*/  IMAD R2, R12, UR5, RZ ;  /* 0x000000050c027c24 */ /* 0x000fe2000f8e02ff */
[----:B------:R-:W-:Y:S01]  /*370c0*/  ULDC UR5, c[0x0][0x248] ;  /* 0x0000920000057ab9 */ /* 0x000fe20000000800 */
[----:B------:R1:W-:Y:S01]  /*370d0*/  STL [R1+0xe2c], R14 ;  /* 0x000e2c0e01007387 */ /* 0x0003e20000100800 */
[----:B------:R-:W-:-:S03]  /*370e0*/  ULDC.64 UR6, c[0x0][0x220] ;  /* 0x0000880000067ab9 */ /* 0x000fc60000000a00 */
[----:B------:R-:W2:Y:S01]  /*370f0*/  LDL.LU R19, [R1+0x1028] ;  /* 0x0010280001137983 */ /* 0x000ea20000300800 */
[----:B------:R-:W-:Y:S01]  /*37100*/  @P0 LOP3.LUT R3, R3, 0x400000, RZ, 0xfc, !PT ;  /* 0x0040000003030812 */ /* 0x000fe200078efcff */
[----:B------:R-:W-:Y:S01]  /*37110*/  VIADD R12, R0, 0xae ;  /* 0x000000ae000c7836 */ /* 0x000fe20000000000 */
[----:B0-----:R-:W-:Y:S01]  /*37120*/  IADD3 R10, P0, R2, UR6, RZ ;  /* 0x00000006020a7c10 */ /* 0x001fe2000ff1e0ff */
[----:B------:R-:W-:Y:S01]  /*37130*/  ULDC UR6, c[0x0][0x248] ;  /* 0x0000920000067ab9 */ /* 0x000fe20000000800 */
[----:B-1----:R-:W-:Y:S01]  /*37140*/  VIADD R14, R14, UR5 ;  /* 0x000000050e0e7c36 */ /* 0x002fe20008000000 */
[----:B------:R-:W-:Y:S01]  /*37150*/  ULDC UR5, c[0x0][0x248] ;  /* 0x0000920000057ab9 */ /* 0x000fe20000000800 */
[----:B------:R-:W-:Y:S01]  /*37160*/  ISETP.LT.AND P1, PT, R12, UR8, !P6 ;  /* 0x000000080c007c0c */ /* 0x000fe2000f721270 */
[----:B------:R-:W-:Y:S01]  /*37170*/  VIADD R249, R0, 0x1bd ;  /* 0x000001bd00f97836 */ /* 0x000fe20000000000 */
[----:B------:R-:W-:Y:S01]  /*37180*/  LEA.HI.X.SX32 R2, R2, UR7, 0x1, P0 ;  /* 0x0000000702027c11 */ /* 0x000fe200080f0eff */
[----:B------:R0:W-:Y:S01]  /*37190*/  STL [R1+0xe30], R14 ;  /* 0x000e300e01007387 */ /* 0x0001e20000100800 */
[----:B------:R-:W-:Y:S01]  /*371a0*/  IADD3 R12, P0, R13, R10, RZ ;  /* 0x0000000a0d0c7210 */ /* 0x000fe20007f1e0ff */
[----:B------:R-:W-:Y:S01]  /*371b0*/  ULDC UR7, c[0x0][0x22c] ;  /* 0x00008b0000077ab9 */ /* 0x000fe20000000800 */
[----:B------:R-:W-:Y:S01]  /*371c0*/  LOP3.LUT R3, R3, 0xffdfffff, RZ, 0xc0, !PT ;  /* 0xffdfffff03037812 */ /* 0x000fe200078ec0ff */
[C---:B------:R-:W-:Y:S01]  /*371d0*/  VIADD R143, R0.reuse, 0xac ;  /* 0x000000ac008f7836 */ /* 0x040fe20000000000 */
[----:B------:R-:W-:Y:S01]  /*371e0*/  LEA.HI.X.SX32 R13, R13, R2, 0x1, P0 ;  /* 0x000000020d0d7211 */ /* 0x000fe200000f0eff */
[----:B------:R-:W-:Y:S01]  /*371f0*/  VIADD R27, R0, 0xab ;  /* 0x000000ab001b7836 */ /* 0x000fe20000000000 */
[----:B------:R-:W-:Y:S01]  /*37200*/  ULDC UR8, c[0x0][0x22c] ;  /* 0x00008b0000087ab9 */ /* 0x000fe20000000800 */
[----:B0-----:R-:W-:Y:S01]  /*37210*/  VIADD R14, R14, UR5 ;  /* 0x000000050e0e7c36 */ /* 0x001fe20008000000 */
[----:B------:R-:W-:-:S03]  /*37220*/  ULDC UR5, c[0x0][0x248] ;  /* 0x0000920000057ab9 */ /* 0x000fc60000000800 */
[----:B------:R-:W-:Y:S01]  /*37230*/  VIADD R16, R14, UR5 ;  /* 0x000000050e107c36 */ /* 0x000fe20008000000 */
[----:B------:R0:W-:Y:S01]  /*37240*/  STL [R1+0xe34], R14 ;  /* 0x000e340e01007387 */ /* 0x0001e20000100800 */
[----:B------:R-:W-:Y:S02]  /*37250*/  ULDC UR5, c[0x0][0x248] ;  /* 0x0000920000057ab9 */ /* 0x000fe40000000800 */
[----:B------:R-:W-:Y:S01]  /*37260*/  VIADD R18, R16, UR6 ;  /* 0x0000000610127c36 */ /* 0x000fe20008000000 */
[----:B------:R1:W-:Y:S01]  /*37270*/  STL [R1+0x1038], R12 ;  /* 0x0010380c01007387 */ /* 0x0003e20000100800 */
[----:B------:R-:W-:Y:S01]  /*37280*/  @P1 LOP3.LUT R3, R3, 0x200000, RZ, 0xfc, !PT ;  /* 0x0020000003031812 */ /* 0x000fe200078efcff */
[----:B------:R-:W-:Y:S01]  /*37290*/  VIADD R138, R0, 0xaa ;  /* 0x000000aa008a7836 */ /* 0x000fe20000000000 */
[----:B------:R-:W-:Y:S01]  /*372a0*/  ULDC UR6, c[0x0][0x22c] ;  /* 0x00008b0000067ab9 */ /* 0x000fe20000000800 */
[C---:B0-----:R-:W-:Y:S01]  /*372b0*/  IADD3 R14, P0, R15.reuse, R10, RZ ;  /* 0x0000000a0f0e7210 */ /* 0x041fe20007f1e0ff */
[----:B------:R-:W-:Y:S03]  /*372c0*/  STL [R1+0x1034], R13 ;  /* 0x0010340d01007387 */ /* 0x000fe60000100800 */
[----:B------:R-:W-:Y:S01]  /*372d0*/  LEA.HI.X.SX32 R15, R15, R2, 0x1, P0 ;  /* 0x000000020f0f7211 */ /* 0x000fe200000f0eff */
[----:B------:R0:W-:Y:S01]  /*372e0*/  STL [R1+0xe38], R16 ;  /* 0x000e381001007387 */ /* 0x0001e20000100800 */
[----:B-1----:R-:W-:Y:S01]  /*372f0*/  VIADD R12, R18, UR5 ;  /* 0x00000005120c7c36 */ /* 0x002fe20008000000 */
[----:B------:R-:W-:-:S02]  /*37300*/  ULDC UR5, c[0x0][0x248] ;  /* 0x0000920000057ab9 */ /* 0x000fc40000000800 */
[----:B------:R-:W-:Y:S01]  /*37310*/  STL [R1+0x1044], R14 ;  /* 0x0010440e01007387 */ /* 0x000fe20000100800 */
[----:B0-----:R-:W-:-:S03]  /*37320*/  IADD3 R16, P0, R11, R10, RZ ;  /* 0x0000000a0b107210 */ /* 0x001fc60007f1e0ff */
[----:B------:R-:W-:Y:S01]  /*37330*/  STL [R1+0xe3c], R18 ;  /* 0x000e3c1201007387 */ /* 0x000fe20000100800 */
[----:B------:R-:W-:-:S03]  /*37340*/  LEA.HI.X.SX32 R17, R11, R2, 0x1, P0 ;  /* 0x000000020b117211 */ /* 0x000fc600000f0eff */
[----:B------:R-:W-:Y:S04]  /*37350*/  STL [R1+0x103c], R15 ;  /* 0x00103c0f01007387 */ /* 0x000fe80000100800 */
[----:B------:R0:W-:Y:S04]  /*37360*/  STL [R1+0x1048], R10 ;  /* 0x0010480a01007387 */ /* 0x0001e80000100800 */
[----:B------:R-:W-:Y:S04]  /*37370*/  STL [R1+0xe40], R12 ;  /* 0x000e400c01007387 */ /* 0x000fe80000100800 */
[----:B------:R-:W-:Y:S01]  /*37380*/  STL [R1+0x1054], R16 ;  /* 0x0010541001007387 */ /* 0x000fe20000100800 */
[----:B0-----:R-:W-:Y:S01]  /*37390*/  VIADD R10, R12, UR5 ;  /* 0x000000050c0a7c36 */ /* 0x001fe20008000000 */
[----:B------:R-:W-:-:S02]  /*373a0*/  ULDC UR5, c[0x0][0x248] ;  /* 0x0000920000057ab9 */ /* 0x000fc40000000800 */
[----:B------:R-:W-:Y:S04]  /*373b0*/  STL [R1+0x1050], R17 ;  /* 0x0010501101007387 */ /* 0x000fe80000100800 */
[----:B------:R0:W-:Y:S04]  /*373c0*/  STL [R1+0x104c], R2 ;  /* 0x00104c0201007387 */ /* 0x0001e80000100800 */
[----:B------:R1:W-:Y:S01]  /*373d0*/  STL [R1+0xe44], R10 ;  /* 0x000e440a01007387 */ /* 0x0003e20000100800 */
[----:B0-----:R-:W-:Y:S01]  /*373e0*/  VIADD R2, R10, UR5 ;  /* 0x000000050a027c36 */ /* 0x001fe20008000000 */
[----:B------:R-:W-:Y:S01]  /*373f0*/  ULDC UR5, c[0x0][0x248] ;  /* 0x0000920000057ab9 */ /* 0x000fe20000000800 */
[----:B------:R-:W-:-:S02]  /*37400*/  VIADD R12, R0, 0xeb ;  /* 0x000000eb000c7836 */ /* 0x000fc40000000000 */
[----:B-1----:R-:W-:Y:S01]  /*37410*/  VIADD R10, R0, 0xea ;  /* 0x000000ea000a7836 */ /* 0x002fe20000000000 */
[----:B--2---:R-:W-:-:S05]  /*37420*/  LOP3.LUT R13, R19, 0x300, RZ, 0xc0, !PT ;  /* 0x00000300130d7812 */ /* 0x004fca00078ec0ff */
[----:B------:R-:W-:Y:S04]  /*37430*/  STL [R1+0x1058], R13 ;  /* 0x0010580d01007387 */ /* 0x000fe80000100800 */
        /* <DEDUP_REMOVED lines=80> */
[----:B------:R-:W-:Y:S01]  /*37940*/  LOP3.LUT R3, R3, 0xffefffff, RZ, 0xc0, !PT ;  /* 0xffefffff03037812 */ /* 0x000fe200078ec0ff */
[C---:B------:R-:W-:Y:S01]  /*37950*/  VIADD R18, R0.reuse, 0xad ;  /* 0x000000ad00127836 */ /* 0x040fe20000000000 */
[----:B------:R-:W-:Y:S02]  /*37960*/  ULDC UR5, c[0x0][0x22c] ;  /* 0x00008b0000057ab9 */ /* 0x000fe40000000800 */
[----:B------:R0:W-:Y:S02]  /*37970*/  STL [R1+0xeb4], R2 ;  /* 0x000eb40201007387 */ /* 0x0001e40000100800 */
[----:B0-----:R-:W-:-:S05]  /*37980*/  VIADD R2, R0, 0xe9 ;  /* 0x000000e900027836 */ /* 0x001fca0000000000 */
[----:B------:R0:W-:Y:S04]  /*37990*/  STL [R1], R2 ;  /* 0x0000000201007387 */ /* 0x0001e80000100800 */
[----:B------:R1:W-:Y:S01]  /*379a0*/  STL [R1+0x4], R10 ;  /* 0x0000040a01007387 */ /* 0x0003e20000100800 */
[----:B0-----:R-:W-:-:S03]  /*379b0*/  VIADD R2, R0, 0xec ;  /* 0x000000ec00027836 */ /* 0x001fc60000000000 */
[----:B------:R0:W-:Y:S01]  /*379c0*/  STL [R1+0x8], R12 ;  /* 0x0000080c01007387 */ /* 0x0001e20000100800 */
[----:B-1----:R-:W-:-:S03]  /*379d0*/  VIADD R10, R0, 0xed ;  /* 0x000000ed000a7836 */ /* 0x002fc60000000000 */
[----:B------:R1:W-:Y:S01]  /*379e0*/  STL [R1+0xc], R2 ;  /* 0x00000c0201007387 */ /* 0x0003e20000100800 */
[----:B0-----:R-:W-:-:S03]  /*379f0*/  VIADD R12, R0, 0xee ;  /* 0x000000ee000c7836 */ /* 0x001fc60000000000 */
[----:B------:R0:W-:Y:S01]  /*37a00*/  STL [R1+0x10], R10 ;  /* 0x0000100a01007387 */ /* 0x0001e20000100800 */
[----:B-1----:R-:W-:-:S03]  /*37a10*/  VIADD R2, R0, 0xef ;  /* 0x000000ef00027836 */ /* 0x002fc60000000000 */
[----:B------:R1:W-:Y:S04]  /*37a20*/  STL [R1+0x14], R12 ;  /* 0x0000140c01007387 */ /* 0x0003e80000100800 */
[----:B------:R2:W-:Y:S01]  /*37a30*/  STL [R1+0x18], R2 ;  /* 0x0000180201007387 */ /* 0x0005e20000100800 */
[C---:B0-----:R-:W-:Y:S02]  /*37a40*/  VIADD R10, R0.reuse, 0xf0 ;  /* 0x000000f0000a7836 */ /* 0x041fe40000000000 */
[----:B-1----:R-:W-:-:S03]  /*37a50*/  VIADD R12, R0, 0xf1 ;  /* 0x000000f1000c7836 */ /* 0x002fc60000000000 */
[----:B------:R0:W-:Y:S01]  /*37a60*/  STL [R1+0x1c], R10 ;  /* 0x00001c0a01007387 */ /* 0x0001e20000100800 */
[----:B--2---:R-:W-:-:S03]  /*37a70*/  VIADD R2, R0, 0xf2 ;  /* 0x000000f200027836 */ /* 0x004fc60000000000 */
        /* <DEDUP_REMOVED lines=23> */
[----:B--2---:R-:W-:-:S05]  /*37bf0*/  VIADD R2, R0, 0xfe ;  /* 0x000000fe00027836 */ /* 0x004fca0000000000 */
        /* <DEDUP_REMOVED lines=8> */
[----:B------:R1:W-:Y:S01]  /*37c80*/  STL [R1+0x64], R12 ;  /* 0x0000640c01007387 */ /* 0x0003e20000100800 */
[----:B0-----:R-:W-:-:S03]  /*37c90*/  VIADD R2, R0, 0x104 ;  /* 0x0000010400027836 */ /* 0x001fc60000000000 */
[----:B------:R0:W-:Y:S04]  /*37ca0*/  STL [R1+0x68], R10 ;  /* 0x0000680a01007387 */ /* 0x0001e80000100800 */
[----:B------:R2:W-:Y:S01]  /*37cb0*/  STL [R1+0x6c], R2 ;  /* 0x00006c0201007387 */ /* 0x0005e20000100800 */
[C---:B-1----:R-:W-:Y:S02]  /*37cc0*/  VIADD R12, R0.reuse, 0x105 ;  /* 0x00000105000c7836 */ /* 0x042fe40000000000 */
[----:B0-----:R-:W-:-:S03]  /*37cd0*/  VIADD R10, R0, 0x106 ;  /* 0x00000106000a7836 */ /* 0x001fc60000000000 */
        /* <DEDUP_REMOVED lines=47> */
[C---:B-1----:R-:W-:Y:S02]  /*37fd0*/  VIADD R10, R0.reuse, 0x11e ;  /* 0x0000011e000a7836 */ /* 0x042fe40000000000 */
[----:B--2---:R-:W-:-:S03]  /*37fe0*/  VIADD R2, R0, 0x120 ;  /* 0x0000012000027836 */ /* 0x004fc60000000000 */
[----:B------:R0:W-:Y:S04]  /*37ff0*/  STL [R1+0xd4], R10 ;  /* 0x0000d40a01007387 */ /* 0x0001e80000100800 */
        /* <DEDUP_REMOVED lines=243> */
[----:B------:R-:W-:Y:S01]  /*38f30*/  STL [R1+0x1064], R248 ;  /* 0x001064f801007387 */ /* 0x000fe20000100800 */
[----:B0-----:R-:W-:-:S03]  /*38f40*/  VIADD R12, R0, 0x19f ;  /* 0x0000019f000c7836 */ /* 0x001fc60000000000 */
[----:B------:R0:W-:Y:S01]  /*38f50*/  STL [R1+0x2cc], R2 ;  /* 0x0002cc0201007387 */ /* 0x0001e20000100800 */
[C---:B-1----:R-:W-:Y:S02]  /*38f60*/  VIADD R10, R0.reuse, 0x1a0 ;  /* 0x000001a0000a7836 */ /* 0x042fe40000000000 */
[----:B0-----:R-:W-:-:S05]  /*38f70*/  VIADD R2, R0, 0x19e ;  /* 0x0000019e00027836 */ /* 0x001fca0000000000 */
        /* <DEDUP_REMOVED lines=55> */
[----:B------:R-:W-:Y:S04]  /*392f0*/  STL [R1+0x344], R12 ;  /* 0x0003440c01007387 */ /* 0x000fe80000100800 */
[----:B------:R1:W-:Y:S01]  /*39300*/  STL [R1+0x348], R10 ;  /* 0x0003480a01007387 */ /* 0x0003e20000100800 */
[----:B0-----:R-:W-:-:S03]  /*39310*/  VIADD R2, R0, 0x1bc ;  /* 0x000001bc00027836 */ /* 0x001fc60000000000 */
[----:B------:R-:W-:Y:S01]  /*39320*/  STL [R1+0x1068], R249 ;  /* 0x001068f901007387 */ /* 0x000fe20000100800 */
[----:B-1----:R-:W-:-:S03]  /*39330*/  VIADD R10, R0, 0x1be ;  /* 0x000001be000a7836 */ /* 0x002fc60000000000 */
[----:B------:R0:W-:Y:S01]  /*39340*/  STL [R1+0x34c], R2 ;  /* 0x00034c0201007387 */ /* 0x0001e20000100800 */
[----:B------:R-:W-:-:S03]  /*39350*/  VIADD R12, R0, 0x1c0 ;  /* 0x000001c0000c7836 */ /* 0x000fc60000000000 */
[----:B------:R1:W-:Y:S01]  /*39360*/  STL [R1+0x354], R10 ;  /* 0x0003540a01007387 */ /* 0x0003e20000100800 */
[C---:B0-----:R-:W-:Y:S02]  /*39370*/  VIADD R2, R0.reuse, 0x1bf ;  /* 0x000001bf00027836 */ /* 0x041fe40000000000 */
[----:B-1----:R-:W-:-:S03]  /*39380*/  VIADD R10, R0, 0x1c1 ;  /* 0x000001c1000a7836 */ /* 0x002fc60000000000 */
        /* <DEDUP_REMOVED lines=85> */
[----:B------:R1:W-:Y:S01]  /*398e0*/  STL [R1+0x404], R12 ;  /* 0x0004040c01007387 */ /* 0x0003e20000100800 */
[----:B------:R-:W-:-:S03]  /*398f0*/  ISETP.LT.AND P0, PT, R18, UR7, !P6 ;  /* 0x0000000712007c0c */ /* 0x000fc6000f701270 */
[----:B------:R2:W-:Y:S01]  /*39900*/  STL [R1+0x408], R10 ;  /* 0x0004080a01007387 */ /* 0x0005e20000100800 */
[C---:B0-----:R-:W-:Y:S01]  /*39910*/  VIADD R2, R0.reuse, 0x1ec ;  /* 0x000001ec00027836 */ /* 0x041fe20000000000 */
[----:B------:R-:W-:Y:S01]  /*39920*/  MOV R248, UR4 ;  /* 0x0000000400f87c02 */ /* 0x000fe20008000f00 */
[----:B------:R-:W-:Y:S01]  /*39930*/  ULDC UR4, c[0x0][0x22c] ;  /* 0x00008b0000047ab9 */ /* 0x000fe20000000800 */
[C---:B-1----:R-:W-:Y:S02]  /*39940*/  VIADD R12, R0.reuse, 0x1ed ;  /* 0x000001ed000c7836 */ /* 0x042fe40000000000 */
[----:B------:R0:W-:Y:S01]  /*39950*/  STL [R1+0x40c], R2 ;  /* 0x00040c0201007387 */ /* 0x0001e20000100800 */
[C---:B------:R-:W-:Y:S02]  /*39960*/  VIADD R13, R0.reuse, 0x1f6 ;  /* 0x000001f6000d7836 */ /* 0x040fe40000000000 */
[C---:B------:R-:W-:Y:S01]  /*39970*/  VIADD R136, R0.reuse, 0xa9 ;  /* 0x000000a900887836 */ /* 0x040fe20000000000 */
[----:B------:R-:W-:Y:S01]  /*39980*/  MOV R249, UR33 ;  /* 0x0000002100f97c02 */ /* 0x000fe20008000f00 */
[C---:B--2---:R-:W-:Y:S01]  /*39990*/  VIADD R10, R0.reuse, 0x1ee ;  /* 0x000001ee000a7836 */ /* 0x044fe20000000000 */
[----:B------:R1:W-:Y:S01]  /*399a0*/  STL [R1+0x410], R12 ;  /* 0x0004100c01007387 */ /* 0x0003e20000100800 */
[----:B------:R-:W-:Y:S01]  /*399b0*/  @P0 LOP3.LUT R3, R3, 0x100000, RZ, 0xfc, !PT ;  /* 0x0010000003030812 */ /* 0x000fe200078efcff */
[----:B------:R-:W-:Y:S01]  /*399c0*/  ULDC UR33, c[0x0][0x22c] ;  /* 0x00008b0000217ab9 */ /* 0x000fe20000000800 */
[C---:B------:R-:W-:Y:S01]  /*399d0*/  VIADD R28, R0.reuse, 0xa8 ;  /* 0x000000a8001c7836 */ /* 0x040fe20000000000 */
[----:B------:R2:W-:Y:S01]  /*399e0*/  STL [R1+0x414], R10 ;  /* 0x0004140a01007387 */ /* 0x0005e20000100800 */
[C---:B0-----:R-:W-:Y:S01]  /*399f0*/  VIADD R2, R0.reuse, 0x1ef ;  /* 0x000001ef00027836 */ /* 0x041fe20000000000 */
[----:B------:R-:W-:Y:S01]  /*39a00*/  ULDC UR7, c[0x0][0x22c] ;  /* 0x00008b0000077ab9 */ /* 0x000fe20000000800 */
[----:B-1----:R-:W-:-:S03]  /*39a10*/  VIADD R12, R0, 0x1f0 ;  /* 0x000001f0000c7836 */ /* 0x002fc60000000000 */
[----:B------:R0:W-:Y:S01]  /*39a20*/  STL [R1+0x418], R2 ;  /* 0x0004180201007387 */ /* 0x0001e20000100800 */
[----:B--2---:R-:W-:-:S03]  /*39a30*/  VIADD R10, R0, 0x1f1 ;  /* 0x000001f1000a7836 */ /* 0x004fc60000000000 */
[----:B------:R1:W-:Y:S01]  /*39a40*/  STL [R1+0x41c], R12 ;  /* 0x00041c0c01007387 */ /* 0x0003e20000100800 */
[----:B------:R-:W-:Y:S01]  /*39a50*/  ISETP.LT.AND P0, PT, R143, UR4, !P6 ;  /* 0x000000048f007c0c */ /* 0x000fe2000f701270 */
[----:B------:R-:W-:Y:S02]  /*39a60*/  ULDC UR4, c[0x0][0x22c] ;  /* 0x00008b0000047ab9 */ /* 0x000fe40000000800 */
[----:B------:R2:W-:Y:S01]  /*39a70*/  STL [R1+0x420], R10 ;  /* 0x0004200a01007387 */ /* 0x0005e20000100800 */
[C---:B0-----:R-:W-:Y:S02]  /*39a80*/  VIADD R2, R0.reuse, 0x1f2 ;  /* 0x000001f200027836 */ /* 0x041fe40000000000 */
[----:B-1----:R-:W-:-:S03]  /*39a90*/  VIADD R12, R0, 0x1f3 ;  /* 0x000001f3000c7836 */ /* 0x002fc60000000000 */
[----:B------:R0:W-:Y:S01]  /*39aa0*/  STL [R1+0x424], R2 ;  /* 0x0004240201007387 */ /* 0x0001e20000100800 */
[----:B--2---:R-:W-:-:S03]  /*39ab0*/  VIADD R10, R0, 0x1f4 ;  /* 0x000001f4000a7836 */ /* 0x004fc60000000000 */
[----:B------:R-:W-:Y:S04]  /*39ac0*/  STL [R1+0x428], R12 ;  /* 0x0004280c01007387 */ /* 0x000fe80000100800 */
[----:B------:R-:W-:Y:S01]  /*39ad0*/  STL [R1+0x42c], R10 ;  /* 0x00042c0a01007387 */ /* 0x000fe20000100800 */
[----:B0-----:R-:W-:-:S03]  /*39ae0*/  VIADD R2, R0, 0x1f5 ;  /* 0x000001f500027836 */ /* 0x001fc60000000000 */
[----:B------:R0:W-:Y:S01]  /*39af0*/  STL [R1+0x106c], R13 ;  /* 0x00106c0d01007387 */ /* 0x0001e20000100800 */
[----:B------:R-:W-:-:S03]  /*39b00*/  LOP3.LUT R3, R3, 0xfff7ffff, RZ, 0xc0, !PT ;  /* 0xfff7ffff03037812 */ /* 0x000fc600078ec0ff */
[----:B------:R-:W-:Y:S01]  /*39b10*/  STL [R1+0x430], R2 ;  /* 0x0004300201007387 */ /* 0x000fe20000100800 */
[----:B0-----:R-:W-:Y:S01]  /*39b20*/  MOV R13, UR32 ;  /* 0x00000020000d7c02 */ /* 0x001fe20008000f00 */
[----:B------:R-:W-:Y:S01]  /*39b30*/  ULDC UR32, c[0x0][0x22c] ;  /* 0x00008b0000207ab9 */ /* 0x000fe20000000800 */
[----:B------:R-:W-:-:S03]  /*39b40*/  @P0 LOP3.LUT R3, R3, 0x80000, RZ, 0xfc, !PT ;  /* 0x0008000003030812 */ /* 0x000fc600078efcff */
[----:B------:R0:W-:Y:S01]  /*39b50*/  STL [R1+0x460], R13 ;  /* 0x0004600d01007387 */ /* 0x0001e20000100800 */
[----:B------:R-:W-:Y:S01]  /*39b60*/  ISETP.LT.AND P2, PT, R138, UR32, !P6 ;  /* 0x000000208a007c0c */ /* 0x000fe2000f741270 */
[C---:B------:R-:W-:Y:S01]  /*39b70*/  VIADD R30, R0.reuse, 0xa7 ;  /* 0x000000a7001e7836 */ /* 0x040fe20000000000 */
[----:B------:R-:W-:Y:S01]  /*39b80*/  LOP3.LUT R3, R3, 0xfffbffff, RZ, 0xc0, !PT ;  /* 0xfffbffff03037812 */ /* 0x000fe200078ec0ff */
[----:B------:R-:W-:Y:S01]  /*39b90*/  VIADD R24, R0, 0xa6 ;  /* 0x000000a600187836 */ /* 0x000fe20000000000 */
[----:B------:R-:W-:Y:S01]  /*39ba0*/  ISETP.LT.AND P1, PT, R136, UR33, !P6 ;  /* 0x0000002188007c0c */ /* 0x000fe2000f721270 */
[----:B------:R-:W-:Y:S01]  /*39bb0*/  ULDC UR32, c[0x0][0x22c] ;  /* 0x00008b0000207ab9 */ /* 0x000fe20000000800 */
[C---:B------:R-:W-:Y:S01]  /*39bc0*/  VIADD R29, R0.reuse, 0xa5 ;  /* 0x000000a5001d7836 */ /* 0x040fe20000000000 */
[----:B------:R-:W-:Y:S01]  /*39bd0*/  ULDC UR33, c[0x0][0x22c] ;  /* 0x00008b0000217ab9 */ /* 0x000fe20000000800 */
[C---:B------:R-:W-:Y:S01]  /*39be0*/  VIADD R31, R0.reuse, 0xa4 ;  /* 0x000000a4001f7836 */ /* 0x040fe20000000000 */
[----:B0-----:R-:W-:Y:S01]  /*39bf0*/  MOV R13, UR61 ;  /* 0x0000003d000d7c02 */ /* 0x001fe20008000f00 */
[----:B------:R-:W-:Y:S01]  /*39c00*/  ULDC UR61, c[0x0][0x22c] ;  /* 0x00008b00003d7ab9 */ /* 0x000fe20000000800 */
[C---:B------:R-:W-:Y:S01]  /*39c10*/  VIADD R34, R0.reuse, 0xa3 ;  /* 0x000000a300227836 */ /* 0x040fe20000000000 */
[----:B------:R-:W-:Y:S01]  /*39c20*/  ISETP.LT.AND P0, PT, R27, UR61, !P6 ;  /* 0x0000003d1b007c0c */ /* 0x000fe2000f701270 */
[----:B------:R-:W-:Y:S01]  /*39c30*/  ULDC UR61, c[0x0][0x22c] ;  /* 0x00008b00003d7ab9 */ /* 0x000fe20000000800 */
[C---:B------:R-:W-:Y:S01]  /*39c40*/  VIADD R32, R0.reuse, 0xa2 ;  /* 0x000000a200207836 */ /* 0x040fe20000000000 */
[----:B------:R-:W2:Y:S01]  /*39c50*/  LDL.LU R143, [R1+0x10] ;  /* 0x00001000018f7983 */ /* 0x000ea20000300800 */
[----:B------:R-:W-:-:S02]  /*39c60*/  VIADD R33, R0, 0xa1 ;  /* 0x000000a100217836 */ /* 0x000fc40000000000 */
[C---:B------:R-:W-:Y:S01]  /*39c70*/  VIADD R35, R0.reuse, 0xa0 ;  /* 0x000000a000237836 */ /* 0x040fe20000000000 */
[----:B------:R-:W3:Y:S01]  /*39c80*/  LDL.LU R27, [R1+0xc] ;  /* 0x00000c00011b7983 */ /* 0x000ee20000300800 */
[C---:B------:R-:W-:Y:S02]  /*39c90*/  VIADD R38, R0.reuse, 0x9f ;  /* 0x0000009f00267836 */ /* 0x040fe40000000000 */
[----:B------:R-:W-:Y:S01]  /*39ca0*/  VIADD R36, R0, 0x9e ;  /* 0x0000009e00247836 */ /* 0x000fe20000000000 */
[----:B------:R-:W4:Y:S02]  /*39cb0*/  LDL.LU R138, [R1] ;  /* 0x00000000018a7983 */ /* 0x000f240000300800 */
[----:B------:R-:W-:-:S04]  /*39cc0*/  @P0 LOP3.LUT R3, R3, 0x40000, RZ, 0xfc, !PT ;  /* 0x0004000003030812 */ /* 0x000fc800078efcff */
[----:B------:R-:W-:-:S04]  /*39cd0*/  LOP3.LUT R3, R3, 0xfffdffff, RZ, 0xc0, !PT ;  /* 0xfffdffff03037812 */ /* 0x000fc800078ec0ff */
[----:B------:R-:W-:Y:S02]  /*39ce0*/  @P2 LOP3.LUT R3, R3, 0x20000, RZ, 0xfc, !PT ;  /* 0x0002000003032812 */ /* 0x000fe400078efcff */
[----:B------:R-:W-:Y:S01]  /*39cf0*/  ISETP.LT.AND P0, PT, R28, UR4, !P6 ;  /* 0x000000041c007c0c */ /* 0x000fe2000f701270 */
[----:B------:R-:W-:Y:S01]  /*39d00*/  ULDC UR4, c[0x0][0x22c] ;  /* 0x00008b0000047ab9 */ /* 0x000fe20000000800 */
[----:B------:R-:W-:-:S04]  /*39d10*/  LOP3.LUT R3, R3, 0xfffeffff, RZ, 0xc0, !PT ;  /* 0xfffeffff03037812 */ /* 0x000fc800078ec0ff */
[----:B------:R-:W-:-:S04]  /*39d20*/  @P1 LOP3.LUT R3, R3, 0x10000, RZ, 0xfc, !PT ;  /* 0x0001000003031812 */ /* 0x000fc800078efcff */
[----:B------:R-:W-:-:S04]  /*39d30*/  LOP3.LUT R3, R3, 0xffff7fff, RZ, 0xc0, !PT ;  /* 0xffff7fff03037812 */ /* 0x000fc800078ec0ff */
[----:B------:R-:W-:Y:S02]  /*39d40*/  @P0 LOP3.LUT R3, R3, 0x8000, RZ, 0xfc, !PT ;  /* 0x0000800003030812 */ /* 0x000fe400078efcff */
[----:B------:R-:W-:Y:S01]  /*39d50*/  ISETP.LT.AND P0, PT, R30, UR61, !P6 ;  /* 0x0000003d1e007c0c */ /* 0x000fe2000f701270 */
[----:B------:R-:W-:Y:S01]  /*39d60*/  ULDC UR61, c[0x0][0x22c] ;  /* 0x00008b00003d7ab9 */ /* 0x000fe20000000800 */
[----:B------:R-:W-:Y:S01]  /*39d70*/  ISETP.LT.AND P2, PT, R24, UR32, !P6 ;  /* 0x0000002018007c0c */ /* 0x000fe2000f741270 */
[----:B------:R-:W-:Y:S01]  /*39d80*/  ULDC UR32, c[0x0][0x22c] ;  /* 0x00008b0000207ab9 */ /* 0x000fe20000000800 */
[----:B------:R-:W-:Y:S01]  /*39d90*/  LOP3.LUT R3, R3, 0xffffbfff, RZ, 0xc0, !PT ;  /* 0xffffbfff03037812 */ /* 0x000fe200078ec0ff */
[C---:B------:R-:W-:Y:S01]  /*39da0*/  VIADD R37, R0.reuse, 0x9d ;  /* 0x0000009d00257836 */ /* 0x040fe20000000000 */
[----:B------:R-:W-:Y:S01]  /*39db0*/  ISETP.LT.AND P1, PT, R29, UR33, !P6 ;  /* 0x000000211d007c0c */ /* 0x000fe2000f721270 */
[----:B------:R-:W-:Y:S01]  /*39dc0*/  ULDC UR33, c[0x0][0x22c] ;  /* 0x00008b0000217ab9 */ /* 0x000fe20000000800 */
[C---:B------:R-:W-:Y:S01]  /*39dd0*/  VIADD R39, R0.reuse, 0x9c ;  /* 0x0000009c00277836 */ /* 0x040fe20000000000 */
[----:B------:R-:W2:Y:S04]  /*39de0*/  LDL.LU R24, [R1+0x8] ;  /* 0x0000080001187983 */ /* 0x000ea80000300800 */
[----:B------:R-:W-:Y:S01]  /*39df0*/  @P0 LOP3.LUT R3, R3, 0x4000, RZ, 0xfc, !PT ;  /* 0x0000400003030812 */ /* 0x000fe200078efcff */
[----:B------:R-:W-:Y:S01]  /*39e00*/  VIADD R42, R0, 0x9b ;  /* 0x0000009b002a7836 */ /* 0x000fe20000000000 */
[----:B------:R-:W3:Y:S02]  /*39e10*/  LDL.LU R29, [R1+0x4] ;  /* 0x00000400011d7983 */ /* 0x000ee40000300800 */
[----:B------:R-:W-:-:S02]  /*39e20*/  LOP3.LUT R3, R3, 0xffffdfff, RZ, 0xc0, !PT ;  /* 0xffffdfff03037812 */ /* 0x000fc400078ec0ff */
[----:B------:R-:W-:Y:S01]  /*39e30*/  ISETP.LT.AND P0, PT, R31, UR4, !P6 ;  /* 0x000000041f007c0c */ /* 0x000fe2000f701270 */
[----:B------:R-:W-:Y:S01]  /*39e40*/  ULDC UR4, c[0x0][0x22c] ;  /* 0x00008b0000047ab9 */ /* 0x000fe20000000800 */
[----:B------:R-:W-:Y:S01]  /*39e50*/  @P2 LOP3.LUT R3, R3, 0x2000, RZ, 0xfc, !PT ;  /* 0x0000200003032812 */ /* 0x000fe200078efcff */
[----:B------:R-:W-:Y:S01]  /*39e60*/  VIADD R43, R0, 0x98 ;  /* 0x00000098002b7836 */ /* 0x000fe20000000000 */
[----:B------:R-:W3:Y:S02]  /*39e70*/  LDL.LU R30, [R1+0x14] ;  /* 0x00001400011e7983 */ /* 0x000ee40000300800 */
[----:B------:R-:W-:Y:S02]  /*39e80*/  LOP3.LUT R3, R3, 0xffffefff, RZ, 0xc0, !PT ;  /* 0xffffefff03037812 */ /* 0x000fe400078ec0ff */
[----:B------:R-:W-:Y:S01]  /*39e90*/  ISETP.LT.AND P2, PT, R32, UR32, !P6 ;  /* 0x0000002020007c0c */ /* 0x000fe2000f741270 */
[----:B------:R-:W-:Y:S01]  /*39ea0*/  ULDC UR32, c[0x0][0x22c] ;  /* 0x00008b0000207ab9 */ /* 0x000fe20000000800 */
        /* <DEDUP_REMOVED lines=8> */
[----:B------:R-:W-:Y:S01]  /*39f30*/  ISETP.LT.AND P0, PT, R34, UR61, !P6 ;  /* 0x0000003d22007c0c */ /* 0x000fe2000f701270 */
[----:B------:R-:W-:Y:S01]  /*39f40*/  ULDC UR61, c[0x0][0x22c] ;  /* 0x00008b00003d7ab9 */ /* 0x000fe20000000800 */
[----:B------:R-:W-:Y:S01]  /*39f50*/  LOP3.LUT R3, R3, 0xfffffbff, RZ, 0xc0, !PT ;  /* 0xfffffbff03037812 */ /* 0x000fe200078ec0ff */
[----:B------:R-:W-:Y:S01]  /*39f60*/  VIADD R41, R0, 0x99 ;  /* 0x0000009900297836 */ /* 0x000fe20000000000 */
[----:B------:R-:W3:Y:S09]  /*39f70*/  LDL.LU R136, [R1+0x1c] ;  /* 0x00001c0001887983 */ /* 0x000ef20000300800 */
        /* <DEDUP_REMOVED lines=13> */
[----:B------:R-:W-:Y:S02]  /*3a050*/  LOP3.LUT R3, R3, 0xffffffbf, RZ, 0xc0, !PT ;  /* 0xffffffbf03037812 */ /* 0x000fe400078ec0ff */
[----:B------:R-:W-:Y:S01]  /*3a060*/  ISETP.LT.AND P1, PT, R37, UR33, !P6 ;  /* 0x0000002125007c0c */ /* 0x000fe2000f721270 */
[----:B------:R-:W-:-:S06]  /*3a070*/  ULDC UR33, c[0x0][0x22c] ;  /* 0x00008b0000217ab9 */ /* 0x000fcc0000000800 */
        /* <DEDUP_REMOVED lines=11> */
[----:B------:R-:W-:Y:S02]  /*3a130*/  LOP3.LUT R3, R3, 0xfffffffb, RZ, 0xc0, !PT ;  /* 0xfffffffb03037812 */ /* 0x000fe400078ec0ff */
[----:B------:R-:W-:Y:S01]  /*3a140*/  ISETP.LT.AND P2, PT, R40, UR32, !P6 ;  /* 0x0000002028007c0c */ /* 0x000fe2000f741270 */
[C---:B------:R-:W-:Y:S01]  /*3a150*/  VIADD R44, R0.reuse, 0x96 ;  /* 0x00000096002c7836 */ /* 0x040fe20000000000 */
[----:B------:R-:W-:Y:S01]  /*3a160*/  ISETP.LT.AND P1, PT, R41, UR33, !P6 ;  /* 0x0000002129007c0c */ /* 0x000fe2000f721270 */
[----:B------:R-:W-:Y:S01]  /*3a170*/  ULDC UR32, c[0x0][0x22c] ;  /* 0x00008b0000207ab9 */ /* 0x000fe20000000800 */
[----:B------:R-:W-:Y:S01]  /*3a180*/  VIADD R45, R0, 0x95 ;  /* 0x00000095002d7836 */ /* 0x000fe20000000000 */
[----:B------:R-:W-:-:S04]  /*3a190*/  ULDC UR33, c[0x0][0x22c] ;  /* 0x00008b0000217ab9 */ /* 0x000fc80000000800 */
[----:B------:R-:W-:Y:S02]  /*3a1a0*/  @P0 LOP3.LUT R3, R3, 0x4, RZ, 0xfc, !PT ;  /* 0x0000000403030812 */ /* 0x000fe400078efcff */
[----:B------:R-:W-:Y:S01]  /*3a1b0*/  ISETP.LT.AND P0, PT, R43, UR4, !P6 ;  /* 0x000000042b007c0c */ /* 0x000fe2000f701270 */
[----:B------:R-:W-:Y:S01]  /*3a1c0*/  VIADD R47, R0, 0x94 ;  /* 0x00000094002f7836 */ /* 0x000fe20000000000 */
[----:B------:R-:W-:Y:S01]  /*3a1d0*/  LOP3.LUT R3, R3, 0xfffffffd, RZ, 0xc0, !PT ;  /* 0xfffffffd03037812 */ /* 0x000fe200078ec0ff */
[----:B------:R-:W-:-:S10]  /*3a1e0*/  ULDC UR4, c[0x0][0x22c] ;  /* 0x00008b0000047ab9 */ /* 0x000fd40000000800 */
[----:B------:R-:W-:Y:S02]  /*3a1f0*/  @P0 LOP3.LUT R9, R9, 0x80000000, RZ, 0xfc, !PT ;  /* 0x8000000009090812 */ /* 0x000fe400078efcff */
[----:B------:R-:W-:Y:S01]  /*3a200*/  ISETP.LT.AND P0, PT, R46, UR61, !P6 ;  /* 0x0000003d2e007c0c */ /* 0x000fe2000f701270 */
[----:B------:R-:W-:Y:S01]  /*3a210*/  VIADD R50, R0, 0x93 ;  /* 0x0000009300327836 */ /* 0x000fe20000000000 */
[----:B------:R-:W-:Y:S01]  /*3a220*/  @P2 LOP3.LUT R3, R3, 0x2, RZ, 0xfc, !PT ;  /* 0x0000000203032812 */ /* 0x000fe200078efcff */
[----:B------:R-:W-:Y:S01]  /*3a230*/  ULDC UR61, c[0x0][0x22c] ;  /* 0x00008b00003d7ab9 */ /* 0x000fe20000000800 */
[----:B------:R-:W-:Y:S01]  /*3a240*/  ISETP.LT.AND P2, PT, R44, UR32, !P6 ;  /* 0x000000202c007c0c */ /* 0x000fe2000f741270 */
[----:B------:R-:W-:Y:S01]  /*3a250*/  VIADD R48, R0, 0x92 ;  /* 0x0000009200307836 */ /* 0x000fe20000000000 */
[----:B------:R-:W-:Y:S01]  /*3a260*/  LOP3.LUT R9, R9, 0xbfffffff, RZ, 0xc0, !PT ;  /* 0xbfffffff09097812 */ /* 0x000fe200078ec0ff */
[----:B------:R-:W-:Y:S01]  /*3a270*/  ULDC UR32, c[0x0][0x22c] ;  /* 0x00008b0000207ab9 */ /* 0x000fe20000000800 */
[----:B------:R-:W-:-:S05]  /*3a280*/  LOP3.LUT R3, R3, 0xfffffffe, RZ, 0xc0, !PT ;  /* 0xfffffffe03037812 */ /* 0x000fca00078ec0ff */
[----:B------:R-:W-:Y:S02]  /*3a290*/  @P0 LOP3.LUT R9, R9, 0x40000000, RZ, 0xfc, !PT ;  /* 0x4000000009090812 */ /* 0x000fe400078efcff */
[----:B------:R-:W-:Y:S02]  /*3a2a0*/  @P1 LOP3.LUT R3, R3, 0x1, RZ, 0xfc, !PT ;  /* 0x0000000103031812 */ /* 0x000fe400078efcff */
[----:B------:R-:W-:Y:S01]  /*3a2b0*/  ISETP.LT.AND P1, PT, R45, UR33, !P6 ;  /* 0x000000212d007c0c */ /* 0x000fe2000f721270 */
[----:B------:R-:W-:Y:S01]  /*3a2c0*/  VIADD R49, R0, 0x91 ;  /* 0x0000009100317836 */ /* 0x000fe20000000000 */
[----:B------:R-:W-:Y:S01]  /*3a2d0*/  LOP3.LUT R9, R9, 0xdfffffff, RZ, 0xc0, !PT ;  /* 0xdfffffff09097812 */ /* 0x000fe200078ec0ff */
[----:B------:R-:W-:-:S03]  /*3a2e0*/  ULDC UR33, c[0x0][0x22c] ;  /* 0x00008b0000217ab9 */ /* 0x000fc60000000800 */
[----:B------:R-:W-:Y:S02]  /*3a2f0*/  @P2 LOP3.LUT R9, R9, 0x20000000, RZ, 0xfc, !PT ;  /* 0x2000000009092812 */ /* 0x000fe400078efcff */
[----:B------:R-:W-:Y:S01]  /*3a300*/  ISETP.LT.AND P0, PT, R47, UR4, !P6 ;  /* 0x000000042f007c0c */ /* 0x000fe2000f701270 */
[----:B------:R-:W-:Y:S01]  /*3a310*/  VIADD R52, R0, 0x90 ;  /* 0x0000009000347836 */ /* 0x000fe20000000000 */
[----:B------:R-:W-:Y:S01]  /*3a320*/  LOP3.LUT R9, R9, 0xefffffff, RZ, 0xc0, !PT ;  /* 0xefffffff09097812 */ /* 0x000fe200078ec0ff */
[----:B------:R-:W-:-:S03]  /*3a330*/  ULDC UR4, c[0x0][0x22c] ;  /* 0x00008b0000047ab9 */ /* 0x000fc60000000800 */
[----:B------:R-:W-:-:S04]  /*3a340*/  @P1 LOP3.LUT R9, R9, 0x10000000, RZ, 0xfc, !PT ;  /* 0x1000000009091812 */ /* 0x000fc800078efcff */
[----:B------:R-:W-:-:S04]  /*3a350*/  LOP3.LUT R9, R9, 0xf7ffffff, RZ, 0xc0, !PT ;  /* 0xf7ffffff09097812 */ /* 0x000fc800078ec0ff */
[----:B------:R-:W-:Y:S02]  /*3a360*/  @P0 LOP3.LUT R9, R9, 0x8000000, RZ, 0xfc, !PT ;  /* 0x0800000009090812 */ /* 0x000fe400078efcff */
[----:B------:R-:W-:Y:S01]  /*3a370*/  ISETP.LT.AND P0, PT, R50, UR61, !P6 ;  /* 0x0000003d32007c0c */ /* 0x000fe2000f701270 */
[----:B------:R-:W-:Y:S01]  /*3a380*/  VIADD R54, R0, 0x8f ;  /* 0x0000008f00367836 */ /* 0x000fe20000000000 */
[----:B------:R-:W-:Y:S01]  /*3a390*/  ISETP.LT.AND P2, PT, R48, UR32, !P6 ;  /* 0x0000002030007c0c */ /* 0x000fe2000f741270 */
[----:B------:R-:W-:Y:S01]  /*3a3a0*/  ULDC UR61, c[0x0][0x22c] ;  /* 0x00008b00003d7ab9 */ /* 0x000fe20000000800 */
[----:B------:R-:W-:Y:S01]  /*3a3b0*/  LOP3.LUT R9, R9, 0xfbffffff, RZ, 0xc0, !PT ;  /* 0xfbffffff09097812 */ /* 0x000fe200078ec0ff */
[C---:B------:R-:W-:Y:S01]  /*3a3c0*/  VIADD R51, R0.reuse, 0x8e ;  /* 0x0000008e00337836 */ /* 0x040fe20000000000 */
[----:B------:R-:W-:Y:S01]  /*3a3d0*/  ISETP.LT.AND P1, PT, R49, UR33, !P6 ;  /* 0x0000002131007c0c */ /* 0x000fe2000f721270 */
[----:B------:R-:W-:Y:S01]  /*3a3e0*/  ULDC UR32, c[0x0][0x22c] ;  /* 0x00008b0000207ab9 */ /* 0x000fe20000000800 */
[----:B------:R-:W-:Y:S01]  /*3a3f0*/  VIADD R53, R0, 0x8d ;  /* 0x0000008d00357836 */ /* 0x000fe20000000000 */
[----:B------:R-:W-:-:S04]  /*3a400*/  ULDC UR33, c[0x0][0x22c] ;  /* 0x00008b0000217ab9 */ /* 0x000fc80000000800 */
[----:B------:R-:W-:-:S04]  /*3a410*/  @P0 LOP3.LUT R9, R9, 0x4000000, RZ, 0xfc, !PT ;  /* 0x0400000009090812 */ /* 0x000fc800078efcff */
[----:B------:R-:W-:-:S04]  /*3a420*/  LOP3.LUT R9, R9, 0xfdffffff, RZ, 0xc0, !PT ;  /* 0xfdffffff09097812 */ /* 0x000fc800078ec0ff */
        /* <DEDUP_REMOVED lines=9> */
[C---:B------:R-:W-:Y:S01]  /*3a4c0*/  VIADD R58, R0.reuse, 0x8b ;  /* 0x0000008b003a7836 */ /* 0x040fe20000000000 */
        /* <DEDUP_REMOVED lines=85> */
[C---:B------:R-:W-:Y:S01]  /*3aa20*/  VIADD R72, R0.reuse, 0x7a ;  /* 0x0000007a00487836 */ /* 0x040fe20000000000 */
[----:B------:R-:W-:Y:S01]  /*3aa30*/  ULDC UR32, c[0x0][0x22c] ;  /* 0x00008b0000207ab9 */ /* 0x000fe20000000800 */
[----:B------:R-:W-:Y:S01]  /*3aa40*/  VIADD R79, R0, 0x77 ;  /* 0x00000077004f7836 */ /* 0x000fe20000000000 */
[----:B------:R-:W-:-:S03]  /*3aa50*/  ULDC UR33, c[0x0][0x22c] ;  /* 0x00008b0000217ab9 */ /* 0x000fc60000000800 */
        /* <DEDUP_REMOVED lines=10> */
[----:B------:R-:W-:Y:S01]  /*3ab00*/  VIADD R73, R0, 0x79 ;  /* 0x0000007900497836 */ /* 0x000fe20000000000 */
[----:B------:R-:W-:Y:S01]  /*3ab10*/  LOP3.LUT R9, R9, 0xfffffffb, RZ, 0xc0, !PT ;  /* 0xfffffffb09097812 */ /* 0x000fe200078ec0ff */
[----:B------:R-:W-:Y:S01]  /*3ab20*/  ULDC UR61, c[0x0][0x22c] ;  /* 0x00008b00003d7ab9 */ /* 0x000fe20000000800 */
        /* <DEDUP_REMOVED lines=100> */
[----:B------:R-:W-:Y:S01]  /*3b170*/  VIADD R95, R0, 0x62 ;  /* 0x00000062005f7836 */ /* 0x000fe20000000000 */
        /* <DEDUP_REMOVED lines=59> */
[----:B------:R-:W-:Y:S01]  /*3b530*/  VIADD R107, R0, 0x56 ;  /* 0x00000056006b7836 */ /* 0x000fe20000000000 */
        /* <DEDUP_REMOVED lines=220> */
[----:B------:R-:W-:-:S05]  /*3c300*/  ULDC UR33, c[0x0][0x22c] ;  /* 0x00008b0000217ab9 */ /* 0x000fca0000000800 */
        /* <DEDUP_REMOVED lines=110> */
[----:B------:R-:W-:Y:S01]  /*3c9f0*/  ULDC UR32, c[0x0][0x22c] ;  /* 0x00008b0000207ab9 */ /* 0x000fe20000000800 */
[----:B------:R-:W-:Y:S02]  /*3ca00*/  LOP3.LUT R5, R5, 0xbfffffff, RZ, 0xc0, !PT ;  /* 0xbfffffff05057812 */ /* 0x000fe400078ec0ff */
[----:B------:R-:W-:-:S05]  /*3ca10*/  LOP3.LUT R6, R6, 0xfffffffe, RZ, 0xc0, !PT ;  /* 0xfffffffe06067812 */ /* 0x000fca00078ec0ff */
[----:B------:R-:W-:Y:S02]  /*3ca20*/  @P0 LOP3.LUT R5, R5, 0x40000000, RZ, 0xfc, !PT ;  /* 0x4000000005050812 */ /* 0x000fe400078efcff */
[----:B------:R-:W-:Y:S02]  /*3ca30*/  @P1 LOP3.LUT R6, R6, 0x1, RZ, 0xfc, !PT ;  /* 0x0000000106061812 */ /* 0x000fe400078efcff */
[----:B------:R-:W-:Y:S01]  /*3ca40*/  ISETP.LT.AND P1, PT, R174, UR33, !P6 ;  /* 0x00000021ae007c0c */ /* 0x000fe2000f721270 */
[----:B------:R-:W-:Y:S01]  /*3ca50*/  ULDC UR33, c[0x0][0x22c] ;  /* 0x00008b0000217ab9 */ /* 0x000fe20000000800 */
        /* <DEDUP_REMOVED lines=29> */
[----:B------:R-:W-:Y:S01]  /*3cc30*/  ULDC UR32, c[0x0][0x22c] ;  /* 0x00008b0000207ab9 */ /* 0x000fe20000000800 */
        /* <DEDUP_REMOVED lines=34> */
[----:B------:R-:W-:Y:S02]  /*3ce60*/  @P0 LOP3.LUT R5, R5, 0x4000, RZ, 0xfc, !PT ;  /* 0x0000400005050812 */ /* 0x000fe400078efcff */
[----:B------:R-:W-:Y:S01]  /*3ce70*/  ISETP.LT.AND P0, PT, R190, UR4, !P6 ;  /* 0x00000004be007c0c */ /* 0x000fe2000f701270 */
[----:B------:R-:W-:Y:S01]  /*3ce80*/  VIADD R56, R0, 0xb2 ;  /* 0x000000b200387836 */ /* 0x000fe20000000000 */
[----:B------:R-:W-:Y:S01]  /*3ce90*/  LOP3.LUT R5, R5, 0xffffdfff, RZ, 0xc0, !PT ;  /* 0xffffdfff05057812 */ /* 0x000fe200078ec0ff */
[----:B------:R-:W-:-:S03]  /*3cea0*/  ULDC UR4, c[0x0][0x22c] ;  /* 0x00008b0000047ab9 */ /* 0x000fc60000000800 */
[----:B------:R-:W-:Y:S02]  /*3ceb0*/  @P2 LOP3.LUT R5, R5, 0x2000, RZ, 0xfc, !PT ;  /* 0x0000200005052812 */ /* 0x000fe400078efcff */
[----:B------:R-:W-:Y:S01]  /*3cec0*/  ISETP.LT.AND P2, PT, R191, UR61, !P6 ;  /* 0x0000003dbf007c0c */ /* 0x000fe2000f741270 */
[----:B------:R-:W-:Y:S01]  /*3ced0*/  ULDC UR61, c[0x0][0x22c] ;  /* 0x00008b00003d7ab9 */ /* 0x000fe20000000800 */
[----:B------:R-:W-:-:S03]  /*3cee0*/  LOP3.LUT R5, R5, 0xffffefff, RZ, 0xc0, !PT ;  /* 0xffffefff05057812 */ /* 0x000fc600078ec0ff */
        /* <DEDUP_REMOVED lines=20> */
[----:B------:R-:W-:Y:S02]  /*3d030*/  LOP3.LUT R5, R5, 0xfffffbff, RZ, 0xc0, !PT ;  /* 0xfffffbff05057812 */ /* 0x000fe400078ec0ff */
[----:B------:R-:W-:Y:S01]  /*3d040*/  ISETP.LT.AND P4, PT, R0, UR4, !P6 ;  /* 0x0000000400007c0c */ /* 0x000fe2000f781270 */
[----:B------:R-:W-:Y:S01]  /*3d050*/  ULDC UR4, c[0x0][0x22c] ;  /* 0x00008b0000047ab9 */ /* 0x000fe20000000800 */
        /* <DEDUP_REMOVED lines=30> */
[----:B------:R-:W-:Y:S01]  /*3d240*/  VIADD R18, R0, 0xc6 ;  /* 0x000000c600127836 */ /* 0x000fe20000000000 */
[----:B------:R-:W-:-:S05]  /*3d250*/  ULDC UR33, c[0x0][0x22c] ;  /* 0x00008b0000217ab9 */ /* 0x000fca0000000800 */
[----:B------:R-:W-:-:S04]  /*3d260*/  @P0 LOP3.LUT R5, R5, 0x8, RZ, 0xfc, !PT ;  /* 0x0000000805050812 */ /* 0x000fc800078efcff */
[----:B------:R-:W-:-:S04]  /*3d270*/  LOP3.LUT R5, R5, 0xfffffffb, RZ, 0xc0, !PT ;  /* 0xfffffffb05057812 */ /* 0x000fc800078ec0ff */
[----:B------:R-:W-:Y:S02]  /*3d280*/  @P2 LOP3.LUT R5, R5, 0x4, RZ, 0xfc, !PT ;  /* 0x0000000405052812 */ /* 0x000fe400078efcff */
[----:B------:R-:W-:Y:S01]  /*3d290*/  ISETP.LT.AND P0, PT, R204, UR4, !P6 ;  /* 0x00000004cc007c0c */ /* 0x000fe2000f701270 */
[C---:B------:R-:W-:Y:S01]  /*3d2a0*/  VIADD R26, R0.reuse, 0xde ;  /* 0x000000de001a7836 */ /* 0x040fe20000000000 */
[----:B------:R-:W-:Y:S01]  /*3d2b0*/  LOP3.LUT R5, R5, 0xfffffffd, RZ, 0xc0, !PT ;  /* 0xfffffffd05057812 */ /* 0x000fe200078ec0ff */
[C---:B------:R-:W-:Y:S01]  /*3d2c0*/  VIADD R11, R0.reuse, 0xe6 ;  /* 0x000000e6000b7836 */ /* 0x040fe20000000000 */
[----:B------:R-:W-:Y:S01]  /*3d2d0*/  ISETP.LT.AND P2, PT, R205, UR32, !P6 ;  /* 0x00000020cd007c0c */ /* 0x000fe2000f741270 */
[C---:B------:R-:W-:Y:S01]  /*3d2e0*/  VIADD R243, R0.reuse, 0xfd ;  /* 0x000000fd00f37836 */ /* 0x040fe20000000000 */
[----:B------:R-:W-:Y:S01]  /*3d2f0*/  @P1 LOP3.LUT R5, R5, 0x2, RZ, 0xfc, !PT ;  /* 0x0000000205051812 */ /* 0x000fe200078efcff */
[C---:B------:R-:W-:Y:S01]  /*3d300*/  VIADD R244, R0.reuse, 0x11d ;  /* 0x0000011d00f47836 */ /* 0x040fe20000000000 */
[----:B------:R-:W-:Y:S01]  /*3d310*/  ULDC UR4, c[0x0][0x22c] ;  /* 0x00008b0000047ab9 */ /* 0x000fe20000000800 */
[C---:B------:R-:W-:Y:S01]  /*3d320*/  VIADD R245, R0.reuse, 0x13d ;  /* 0x0000013d00f57836 */ /* 0x040fe20000000000 */
[----:B------:R-:W-:Y:S01]  /*3d330*/  LOP3.LUT R5, R5, 0xfffffffe, RZ, 0xc0, !PT ;  /* 0xfffffffe05057812 */ /* 0x000fe200078ec0ff */
[----:B------:R-:W-:Y:S01]  /*3d340*/  VIADD R246, R0, 0x15d ;  /* 0x0000015d00f67836 */ /* 0x000fe20000000000 */
[----:B------:R-:W-:-:S02]  /*3d350*/  ULDC UR32, c[0x0][0x22c] ;  /* 0x00008b0000207ab9 */ /* 0x000fc40000000800 */
[----:B------:R-:W-:Y:S02]  /*3d360*/  @P0 LOP3.LUT R5, R5, 0x1, RZ, 0xfc, !PT ;  /* 0x0000000105050812 */ /* 0x000fe400078efcff */
[----:B------:R-:W-:Y:S01]  /*3d370*/  ISETP.LT.AND P0, PT, R25, UR61, !P6 ;  /* 0x0000003d19007c0c */ /* 0x000fe2000f701270 */
[C---:B------:R-:W-:Y:S02]  /*3d380*/  VIADD R247, R0.reuse, 0x17d ;  /* 0x0000017d00f77836 */ /* 0x040fe40000000000 */
[C---:B------:R-:W-:Y:S02]  /*3d390*/  VIADD R16, R0.reuse, 0x1f7 ;  /* 0x000001f700107836 */ /* 0x040fe40000000000 */
[C---:B------:R-:W-:Y:S02]  /*3d3a0*/  VIADD R17, R0.reuse, 0x1f8 ;  /* 0x000001f800117836 */ /* 0x040fe40000000000 */
[C---:B------:R-:W-:Y:S02]  /*3d3b0*/  VIADD R2, R0.reuse, 0x1f9 ;  /* 0x000001f900027836 */ /* 0x040fe40000000000 */
[----:B------:R-:W-:-:S02]  /*3d3c0*/  VIADD R10, R0, 0x1fa ;  /* 0x000001fa000a7836 */ /* 0x000fc40000000000 */
[C---:B------:R-:W-:Y:S02]  /*3d3d0*/  VIADD R14, R0.reuse, 0x1fb ;  /* 0x000001fb000e7836 */ /* 0x040fe40000000000 */
[C---:B------:R-:W-:Y:S02]  /*3d3e0*/  VIADD R232, R0.reuse, 0x1fc ;  /* 0x000001fc00e87836 */ /* 0x040fe40000000000 */
[C---:B------:R-:W-:Y:S02]  /*3d3f0*/  VIADD R15, R0.reuse, 0x1fd ;  /* 0x000001fd000f7836 */ /* 0x040fe40000000000 */
[C---:B------:R-:W-:Y:S01]  /*3d400*/  VIADD R12, R0.reuse, 0x1fe ;  /* 0x000001fe000c7836 */ /* 0x040fe20000000000 */
[----:B------:R-:W-:Y:S01]  /*3d410*/  LOP3.LUT R0, R0, 0x7fffffff, RZ, 0xc0, !PT ;  /* 0x7fffffff00007812 */ /* 0x000fe200078ec0ff */
[----:B------:R-:W-:-:S03]  /*3d420*/  ULDC UR61, c[0x0][0x22c] ;  /* 0x00008b00003d7ab9 */ /* 0x000fc60000000800 */
        /* <DEDUP_REMOVED lines=127> */
[----:B------:R-:W-:Y:S01]  /*3dc20*/  ISETP.LT.AND P1, PT, R237, UR33, !P6 ;  /* 0x00000021ed007c0c */ /* 0x000fe2000f721270 */
[----:B------:R-:W-:-:S08]  /*3dc30*/  ULDC UR33, c[0x0][0x22c] ;  /* 0x00008b0000217ab9 */ /* 0x000fd00000000800 */
        /* <DEDUP_REMOVED lines=35> */
[----:B----4-:R-:W-:Y:S01]  /*3de70*/  ISETP.LT.AND P0, PT, R138, UR4, !P6 ;  /* 0x000000048a007c0c */ /* 0x010fe2000f701270 */
[----:B------:R-:W-:Y:S01]  /*3de80*/  ULDC UR4, c[0x0][0x22c] ;  /* 0x00008b0000047ab9 */ /* 0x000fe20000000800 */
[----:B------:R-:W-:Y:S01]  /*3de90*/  LOP3.LUT R242, R242, 0xffdfffff, RZ, 0xc0, !PT ;  /* 0xffdffffff2f27812 */ /* 0x000fe200078ec0ff */
[----:B------:R-:W4:Y:S03]  /*3dea0*/  LDL.LU R138, [R1+0x20] ;  /* 0x00002000018a7983 */ /* 0x000f260000300800 */
[----:B------:R-:W-:-:S04]  /*3deb0*/  @P1 LOP3.LUT R242, R242, 0x200000, RZ, 0xfc, !PT ;  /* 0x00200000f2f21812 */ /* 0x000fc800078efcff */
[----:B------:R-:W-:Y:S02]  /*3dec0*/  LOP3.LUT R242, R242, 0xffefffff, RZ, 0xc0, !PT ;  /* 0xffeffffff2f27812 */ /* 0x000fe400078ec0ff */
[----:B--2---:R-:W-:Y:S01]  /*3ded0*/  ISETP.LT.AND P2, PT, R24, UR32, !P6 ;  /* 0x0000002018007c0c */ /* 0x004fe2000f741270 */
[----:B------:R-:W-:Y:S01]  /*3dee0*/  ULDC UR32, c[0x0][0x22c] ;  /* 0x00008b0000207ab9 */ /* 0x000fe20000000800 */
[----:B------:R-:W-:Y:S02]  /*3def0*/  @P0 LOP3.LUT R242, R242, 0x100000, RZ, 0xfc, !PT ;  /* 0x00100000f2f20812 */ /* 0x000fe400078efcff */
[----:B---3--:R-:W-:Y:S01]  /*3df00*/  ISETP.LT.AND P0, PT, R29, UR61, !P6 ;  /* 0x0000003d1d007c0c */ /* 0x008fe2000f701270 */
[----:B------:R-:W-:Y:S01]  /*3df10*/  ULDC UR61, c[0x0][0x22c] ;  /* 0x00008b00003d7ab9 */ /* 0x000fe20000000800 */
[----:B------:R-:W2:Y:S04]  /*3df20*/  LDL.LU R29, [R1+0x24] ;  /* 0x00002400011d7983 */ /* 0x000ea80000300800 */
[----:B------:R-:W3:Y:S01]  /*3df30*/  LDL.LU R24, [R1+0x28] ;  /* 0x0000280001187983 */ /* 0x000ee20000300800 */
[----:B------:R-:W-:Y:S01]  /*3df40*/  ISETP.LT.AND P1, PT, R27, UR33, !P6 ;  /* 0x000000211b007c0c */ /* 0x000fe2000f721270 */
[----:B------:R-:W-:Y:S01]  /*3df50*/  ULDC UR33, c[0x0][0x22c] ;  /* 0x00008b0000217ab9 */ /* 0x000fe20000000800 */
[----:B------:R-:W-:Y:S01]  /*3df60*/  LOP3.LUT R242, R242, 0xfff7ffff, RZ, 0xc0, !PT ;  /* 0xfff7fffff2f27812 */ /* 0x000fe200078ec0ff */
[----:B------:R-:W2:Y:S03]  /*3df70*/  LDL.LU R27, [R1+0x2c] ;  /* 0x00002c00011b7983 */ /* 0x000ea60000300800 */
[----:B------:R-:W-:-:S02]  /*3df80*/  @P0 LOP3.LUT R242, R242, 0x80000, RZ, 0xfc, !PT ;  /* 0x00080000f2f20812 */ /* 0x000fc400078efcff */
[----:B------:R-:W-:Y:S01]  /*3df90*/  ISETP.LT.AND P0, PT, R143, UR4, !P6 ;  /* 0x000000048f007c0c */ /* 0x000fe2000f701270 */
[----:B------:R-:W-:Y:S01]  /*3dfa0*/  ULDC UR4, c[0x0][0x22c] ;  /* 0x00008b0000047ab9 */ /* 0x000fe20000000800 */
[----:B------:R-:W2:Y:S01]  /*3dfb0*/  LDL.LU R143, [R1+0x30] ;  /* 0x00003000018f7983 */ /* 0x000ea20000300800 */
[----:B------:R-:W-:-:S04]  /*3dfc0*/  LOP3.LUT R242, R242, 0xfffbffff, RZ, 0xc0, !PT ;  /* 0xfffbfffff2f27812 */ /* 0x000fc800078ec0ff */
[----:B------:R-:W-:-:S04]  /*3dfd0*/  @P2 LOP3.LUT R242, R242, 0x40000, RZ, 0xfc, !PT ;  /* 0x00040000f2f22812 */ /* 0x000fc800078efcff */
[----:B------:R-:W-:-:S04]  /*3dfe0*/  LOP3.LUT R242, R242, 0xfffdffff, RZ, 0xc0, !PT ;  /* 0xfffdfffff2f27812 */ /* 0x000fc800078ec0ff */
[----:B------:R-:W-:-:S04]  /*3dff0*/  @P1 LOP3.LUT R242, R242, 0x20000, RZ, 0xfc, !PT ;  /* 0x00020000f2f21812 */ /* 0x000fc800078efcff */
[----:B------:R-:W-:-:S04]  /*3e000*/  LOP3.LUT R242, R242, 0xfffeffff, RZ, 0xc0, !PT ;  /* 0xfffefffff2f27812 */ /* 0x000fc800078ec0ff */
[----:B------:R-:W-:Y:S02]  /*3e010*/  @P0 LOP3.LUT R242, R242, 0x10000, RZ, 0xfc, !PT ;  /* 0x00010000f2f20812 */ /* 0x000fe400078efcff */
[----:B------:R-:W-:Y:S01]  /*3e020*/  ISETP.LT.AND P0, PT, R30, UR61, !P6 ;  /* 0x0000003d1e007c0c */ /* 0x000fe2000f701270 */
[----:B------:R-:W-:Y:S01]  /*3e030*/  ULDC UR61, c[0x0][0x22c] ;  /* 0x00008b00003d7ab9 */ /* 0x000fe20000000800 */
[----:B------:R-:W2:Y:S01]  /*3e040*/  LDL.LU R30, [R1+0x34] ;  /* 0x00003400011e7983 */ /* 0x000ea20000300800 */
[----:B------:R-:W-:Y:S01]  /*3e050*/  ISETP.LT.AND P2, PT, R28, UR32, !P6 ;  /* 0x000000201c007c0c */ /* 0x000fe2000f741270 */
[----:B------:R-:W-:Y:S02]  /*3e060*/  ULDC UR32, c[0x0][0x22c] ;  /* 0x00008b0000207ab9 */ /* 0x000fe40000000800 */
[----:B------:R-:W2:Y:S01]  /*3e070*/  LDL.LU R28, [R1+0x38] ;  /* 0x00003800011c7983 */ /* 0x000ea20000300800 */
[----:B------:R-:W-:Y:S01]  /*3e080*/  ISETP.LT.AND P1, PT, R136, UR33, !P6 ;  /* 0x0000002188007c0c */ /* 0x000fe2000f721270 */
[----:B------:R-:W-:-:S02]  /*3e090*/  ULDC UR33, c[0x0][0x22c] ;  /* 0x00008b0000217ab9 */ /* 0x000fc40000000800 */
[----:B------:R-:W2:Y:S01]  /*3e0a0*/  LDL.LU R136, [R1+0x3c] ;  /* 0x00003c0001887983 */ /* 0x000ea20000300800 */
[----:B------:R-:W-:-:S04]  /*3e0b0*/  LOP3.LUT R242, R242, 0xffff7fff, RZ, 0xc0, !PT ;  /* 0xffff7ffff2f27812 */ /* 0x000fc800078ec0ff */
[----:B------:R-:W-:-:S04]  /*3e0c0*/  @P0 LOP3.LUT R242, R242, 0x8000, RZ, 0xfc, !PT ;  /* 0x00008000f2f20812 */ /* 0x000fc800078efcff */
[----:B------:R-:W-:-:S04]  /*3e0d0*/  LOP3.LUT R242, R242, 0xffffbfff, RZ, 0xc0, !PT ;  /* 0xffffbffff2f27812 */ /* 0x000fc800078ec0ff */
[----:B------:R-:W-:-:S04]  /*3e0e0*/  @P2 LOP3.LUT R242, R242, 0x4000, RZ, 0xfc, !PT ;  /* 0x00004000f2f22812 */ /* 0x000fc800078efcff */
[----:B------:R-:W-:Y:S02]  /*3e0f0*/  LOP3.LUT R242, R242, 0xffffdfff, RZ, 0xc0, !PT ;  /* 0xffffdffff2f27812 */ /* 0x000fe400078ec0ff */
[----:B----4-:R-:W-:Y:S01]  /*3e100*/  ISETP.LT.AND P0, PT, R138, UR4, !P6 ;  /* 0x000000048a007c0c */ /* 0x010fe2000f701270 */
[----:B------:R-:W-:Y:S01]  /*3e110*/  ULDC UR4, c[0x0][0x22c] ;  /* 0x00008b0000047ab9 */ /* 0x000fe20000000800 */
[----:B------:R-:W4:Y:S01]  /*3e120*/  LDL.LU R138, [R1+0x40] ;  /* 0x00004000018a7983 */ /* 0x000f220000300800 */
[----:B---3--:R-:W-:Y:S01]  /*3e130*/  ISETP.LT.AND P2, PT, R24, UR32, !P6 ;  /* 0x0000002018007c0c */ /* 0x008fe2000f741270 */
[----:B------:R-:W-:Y:S02]  /*3e140*/  ULDC UR32, c[0x0][0x22c] ;  /* 0x00008b0000207ab9 */ /* 0x000fe40000000800 */
[----:B------:R-:W3:Y:S01]  /*3e150*/  LDL.LU R24, [R1+0x44] ;  /* 0x0000440001187983 */ /* 0x000ee20000300800 */
[----:B------:R-:W-:-:S04]  /*3e160*/  @P1 LOP3.LUT R242, R242, 0x2000, RZ, 0xfc, !PT ;  /* 0x00002000f2f21812 */ /* 0x000fc800078efcff */
[----:B------:R-:W-:-:S04]  /*3e170*/  LOP3.LUT R242, R242, 0xffffefff, RZ, 0xc0, !PT ;  /* 0xffffeffff2f27812 */ /* 0x000fc800078ec0ff */
[----:B------:R-:W-:Y:S02]  /*3e180*/  @P0 LOP3.LUT R242, R242, 0x1000, RZ, 0xfc, !PT ;  /* 0x00001000f2f20812 */ /* 0x000fe400078efcff */
[----:B--2---:R-:W-:Y:S01]  /*3e190*/  ISETP.LT.AND P0, PT, R29, UR61, !P6 ;  /* 0x0000003d1d007c0c */ /* 0x004fe2000f701270 */
[----:B------:R-:W-:Y:S01]  /*3e1a0*/  ULDC UR61, c[0x0][0x22c] ;  /* 0x00008b00003d7ab9 */ /* 0x000fe20000000800 */
[----:B------:R-:W-:Y:S01]  /*3e1b0*/  ISETP.LT.AND P1, PT, R27, UR33, !P6 ;  /* 0x000000211b007c0c */ /* 0x000fe2000f721270 */
[----:B------:R-:W-:Y:S01]  /*3e1c0*/  ULDC UR33, c[0x0][0x22c] ;  /* 0x00008b0000217ab9 */ /* 0x000fe20000000800 */
[----:B------:R-:W-:Y:S01]  /*3e1d0*/  LOP3.LUT R242, R242, 0xfffff7ff, RZ, 0xc0, !PT ;  /* 0xfffff7fff2f27812 */ /* 0x000fe200078ec0ff */
[----:B------:R-:W2:Y:S08]  /*3e1e0*/  LDL.LU R27, [R1+0x48] ;  /* 0x00004800011b7983 */ /* 0x000eb00000300800 */
        /* <DEDUP_REMOVED lines=16> */
[----:B------:R-:W-:Y:S02]  /*3e2f0*/  LOP3.LUT R242, R242, 0xffffff7f, RZ, 0xc0, !PT ;  /* 0xffffff7ff2f27812 */ /* 0x000fe400078ec0ff */
[----:B------:R-:W-:Y:S01]  /*3e300*/  ISETP.LT.AND P1, PT, R136, UR33, !P6 ;  /* 0x0000002188007c0c */ /* 0x000fe2000f721270 */
[----:B------:R-:W-:Y:S01]  /*3e310*/  ULDC UR33, c[0x0][0x22c] ;  /* 0x00008b0000217ab9 */ /* 0x000fe20000000800 */
[----:B------:R-:W2:Y:S02]  /*3e320*/  LDL.LU R136, [R1+0x5c] ;  /* 0x00005c0001887983 */ /* 0x000ea40000300800 */
[----:B------:R-:W-:-:S04]  /*3e330*/  @P0 LOP3.LUT R242, R242, 0x80, RZ, 0xfc, !PT ;  /* 0x00000080f2f20812 */ /* 0x000fc800078efcff */
[----:B------:R-:W-:-:S04]  /*3e340*/  LOP3.LUT R242, R242, 0xffffffbf, RZ, 0xc0, !PT ;  /* 0xffffffbff2f27812 */ /* 0x000fc800078ec0ff */
[----:B------:R-:W-:-:S04]  /*3e350*/  @P2 LOP3.LUT R242, R242, 0x40, RZ, 0xfc, !PT ;  /* 0x00000040f2f22812 */ /* 0x000fc800078efcff */
[----:B------:R-:W-:-:S04]  /*3e360*/  LOP3.LUT R242, R242, 0xffffffdf, RZ, 0xc0, !PT ;  /* 0xffffffdff2f27812 */ /* 0x000fc800078ec0ff */
[----:B------:R-:W-:-:S04]  /*3e370*/  @P1 LOP3.LUT R242, R242, 0x20, RZ, 0xfc, !PT ;  /* 0x00000020f2f21812 */ /* 0x000fc800078efcff */
[----:B------:R-:W-:Y:S02]  /*3e380*/  LOP3.LUT R242, R242, 0xffffffef, RZ, 0xc0, !PT ;  /* 0xffffffeff2f27812 */ /* 0x000fe400078ec0ff */
[----:B----4-:R-:W-:Y:S01]  /*3e390*/  ISETP.LT.AND P0, PT, R138, UR4, !P6 ;  /* 0x000000048a007c0c */ /* 0x010fe2000f701270 */
[----:B------:R-:W-:Y:S01]  /*3e3a0*/  ULDC UR4, c[0x0][0x22c] ;  /* 0x00008b0000047ab9 */ /* 0x000fe20000000800 */
[----:B------:R-:W4:Y:S11]  /*3e3b0*/  LDL.LU R138, [R1+0x60] ;  /* 0x00006000018a7983 */ /* 0x000f360000300800 */
[----:B------:R-:W-:-:S02]  /*3e3c0*/  @P0 LOP3.LUT R242, R242, 0x10, RZ, 0xfc, !PT ;  /* 0x00000010f2f20812 */ /* 0x000fc400078efcff */
[----:B---3--:R-:W-:Y:S01]  /*3e3d0*/  ISETP.LT.AND P0, PT, R24, UR61, !P6 ;  /* 0x0000003d18007c0c */ /* 0x008fe2000f701270 */
[----:B------:R-:W-:Y:S01]  /*3e3e0*/  ULDC UR61, c[0x0][0x22c] ;  /* 0x00008b00003d7ab9 */ /* 0x000fe20000000800 */
[----:B------:R-:W-:-:S11]  /*3e3f0*/  LOP3.LUT R242, R242, 0xfffffff7, RZ, 0xc0, !PT ;  /* 0xfffffff7f2f27812 */ /* 0x000fd600078ec0ff */
[----:B------:R-:W-:Y:S02]  /*3e400*/  @P0 LOP3.LUT R242, R242, 0x8, RZ, 0xfc, !PT ;  /* 0x00000008f2f20812 */ /* 0x000fe400078efcff */
[----:B------:R-:W-:Y:S01]  /*3e410*/  ISETP.LT.AND P0, PT, R243, UR4, !P6 ;  /* 0x00000004f3007c0c */ /* 0x000fe2000f701270 */
[----:B------:R-:W-:Y:S01]  /*3e420*/  ULDC UR4, c[0x0][0x22c] ;  /* 0x00008b0000047ab9 */ /* 0x000fe20000000800 */
[----:B------:R-:W3:Y:S04]  /*3e430*/  LDL.LU R243, [R1+0x1080] ;  /* 0x0010800001f37983 */ /* 0x000ee80000300800 */
[----:B------:R-:W4:Y:S04]  /*3e440*/  LDL.LU R29, [R1+0x64] ;  /* 0x00006400011d7983 */ /* 0x000f280000300800 */
[----:B------:R-:W4:Y:S01]  /*3e450*/  LDL.LU R24, [R1+0x68] ;  /* 0x0000680001187983 */ /* 0x000f220000300800 */
[----:B--2---:R-:W-:Y:S01]  /*3e460*/  ISETP.LT.AND P2, PT, R27, UR32, !P6 ;  /* 0x000000201b007c0c */ /* 0x004fe2000f741270 */
[----:B------:R-:W-:-:S02]  /*3e470*/  ULDC UR32, c[0x0][0x22c] ;  /* 0x00008b0000207ab9 */ /* 0x000fc40000000800 */
[----:B------:R-:W2:Y:S01]  /*3e480*/  LDL.LU R27, [R1+0x6c] ;  /* 0x00006c00011b7983 */ /* 0x000ea20000300800 */
[----:B------:R-:W-:Y:S01]  /*3e490*/  ISETP.LT.AND P1, PT, R143, UR33, !P6 ;  /* 0x000000218f007c0c */ /* 0x000fe2000f721270 */
[----:B------:R-:W-:Y:S01]  /*3e4a0*/  ULDC UR33, c[0x0][0x22c] ;  /* 0x00008b0000217ab9 */ /* 0x000fe20000000800 */
[----:B------:R-:W-:Y:S01]  /*3e4b0*/  LOP3.LUT R242, R242, 0xfffffffb, RZ, 0xc0, !PT ;  /* 0xfffffffbf2f27812 */ /* 0x000fe200078ec0ff */
[----:B------:R-:W2:Y:S06]  /*3e4c0*/  LDL.LU R143, [R1+0x70] ;  /* 0x00007000018f7983 */ /* 0x000eac0000300800 */
        /* <DEDUP_REMOVED lines=14> */
[----:B---3--:R-:W-:-:S04]  /*3e5b0*/  LOP3.LUT R243, R243, 0x7fffffff, RZ, 0xc0, !PT ;  /* 0x7ffffffff3f37812 */ /* 0x008fc800078ec0ff */
[----:B------:R-:W-:-:S04]  /*3e5c0*/  @P0 LOP3.LUT R243, R243, 0x80000000, RZ, 0xfc, !PT ;  /* 0x80000000f3f30812 */ /* 0x000fc800078efcff */
[----:B------:R-:W-:-:S04]  /*3e5d0*/  LOP3.LUT R243, R243, 0xbfffffff, RZ, 0xc0, !PT ;  /* 0xbffffffff3f37812 */ /* 0x000fc800078ec0ff */
[----:B------:R-:W-:Y:S02]  /*3e5e0*/  @P2 LOP3.LUT R243, R243, 0x40000000, RZ, 0xfc, !PT ;  /* 0x40000000f3f32812 */ /* 0x000fe400078efcff */
[----:B----4-:R-:W-:Y:S01]  /*3e5f0*/  ISETP.LT.AND P0, PT, R138, UR4, !P6 ;  /* 0x000000048a007c0c */ /* 0x010fe2000f701270 */
[----:B------:R-:W-:Y:S01]  /*3e600*/  ULDC UR4, c[0x0][0x22c] ;  /* 0x00008b0000047ab9 */ /* 0x000fe20000000800 */
[----:B------:R-:W3:Y:S01]  /*3e610*/  LDL.LU R138, [R1+0x80] ;  /* 0x00008000018a7983 */ /* 0x000ee20000300800 */
[----:B------:R-:W-:-:S04]  /*3e620*/  LOP3.LUT R243, R243, 0xdfffffff, RZ, 0xc0, !PT ;  /* 0xdffffffff3f37812 */ /* 0x000fc800078ec0ff */
[----:B------:R-:W-:-:S04]  /*3e630*/  @P1 LOP3.LUT R243, R243, 0x20000000, RZ, 0xfc, !PT ;  /* 0x20000000f3f31812 */ /* 0x000fc800078efcff */
[----:B------:R-:W-:Y:S02]  /*3e640*/  LOP3.LUT R243, R243, 0xefffffff, RZ, 0xc0, !PT ;  /* 0xeffffffff3f37812 */ /* 0x000fe400078ec0ff */
[----:B------:R-:W-:Y:S01]  /*3e650*/  ISETP.LT.AND P2, PT, R24, UR32, !P6 ;  /* 0x0000002018007c0c */ /* 0x000fe2000f741270 */
[----:B------:R-:W-:Y:S01]  /*3e660*/  ULDC UR32, c[0x0][0x22c] ;  /* 0x00008b0000207ab9 */ /* 0x000fe20000000800 */
[----:B------:R-:W-:Y:S02]  /*3e670*/  @P0 LOP3.LUT R243, R243, 0x10000000, RZ, 0xfc, !PT ;  /* 0x10000000f3f30812 */ /* 0x000fe400078efcff */
[----:B------:R-:W-:Y:S01]  /*3e680*/  ISETP.LT.AND P0, PT, R29, UR61, !P6 ;  /* 0x0000003d1d007c0c */ /* 0x000fe2000f701270 */
[----:B------:R-:W-:Y:S01]  /*3e690*/  ULDC UR61, c[0x0][0x22c] ;  /* 0x00008b00003d7ab9 */ /* 0x000fe20000000800 */
[----:B------:R-:W4:Y:S04]  /*3e6a0*/  LDL.LU R29, [R1+0x84] ;  /* 0x00008400011d7983 */ /* 0x000f280000300800 */
[----:B------:R-:W4:Y:S01]  /*3e6b0*/  LDL.LU R24, [R1+0x88] ;  /* 0x0000880001187983 */ /* 0x000f220000300800 */
[----:B--2---:R-:W-:Y:S01]  /*3e6c0*/  ISETP.LT.AND P1, PT, R27, UR33, !P6 ;  /* 0x000000211b007c0c */ /* 0x004fe2000f721270 */
        /* <DEDUP_REMOVED lines=29> */
[----:B---3--:R-:W-:Y:S01]  /*3e8a0*/  ISETP.LT.AND P0, PT, R138, UR4, !P6 ;  /* 0x000000048a007c0c */ /* 0x008fe2000f701270 */
[----:B------:R-:W-:Y:S01]  /*3e8b0*/  ULDC UR4, c[0x0][0x22c] ;  /* 0x00008b0000047ab9 */ /* 0x000fe20000000800 */
[----:B------:R-:W3:Y:S11]  /*3e8c0*/  LDL.LU R138, [R1+0xa0] ;  /* 0x0000a000018a7983 */ /* 0x000ef60000300800 */
[----:B------:R-:W-:-:S02]  /*3e8d0*/  @P0 LOP3.LUT R243, R243, 0x100000, RZ, 0xfc, !PT ;  /* 0x00100000f3f30812 */ /* 0x000fc400078efcff */
[----:B----4-:R-:W-:Y:S01]  /*3e8e0*/  ISETP.LT.AND P0, PT, R29, UR61, !P6 ;  /* 0x0000003d1d007c0c */ /* 0x010fe2000f701270 */
[----:B------:R-:W-:Y:S01]  /*3e8f0*/  ULDC UR61, c[0x0][0x22c] ;  /* 0x00008b00003d7ab9 */ /* 0x000fe20000000800 */
[----:B------:R-:W4:Y:S01]  /*3e900*/  LDL.LU R29, [R1+0xa4] ;  /* 0x0000a400011d7983 */ /* 0x000f220000300800 */
[----:B------:R-:W-:Y:S01]  /*3e910*/  ISETP.LT.AND P2, PT, R24, UR32, !P6 ;  /* 0x0000002018007c0c */ /* 0x000fe2000f741270 */
[----:B------:R-:W-:Y:S02]  /*3e920*/  ULDC UR32, c[0x0][0x22c] ;  /* 0x00008b0000207ab9 */ /* 0x000fe40000000800 */
[----:B------:R-:W4:Y:S01]  /*3e930*/  LDL.LU R24, [R1+0xa8] ;  /* 0x0000a80001187983 */ /* 0x000f220000300800 */
[----:B------:R-:W-:Y:S02]  /*3e940*/  LOP3.LUT R243, R243, 0xfff7ffff, RZ, 0xc0, !PT ;  /* 0xfff7fffff3f37812 */ /* 0x000fe400078ec0ff */
[----:B--2---:R-:W-:Y:S01]  /*3e950*/  ISETP.LT.AND P1, PT, R27, UR33, !P6 ;  /* 0x000000211b007c0c */ /* 0x004fe2000f721270 */
[----:B------:R-:W-:Y:S01]  /*3e960*/  ULDC UR33, c[0x0][0x22c] ;  /* 0x00008b0000217ab9 */ /* 0x000fe20000000800 */
[----:B------:R-:W2:Y:S02]  /*3e970*/  LDL.LU R27, [R1+0xac] ;  /* 0x0000ac00011b7983 */ /* 0x000ea40000300800 */
        /* <DEDUP_REMOVED lines=28> */
[----:B------:R-:W3:Y:S01]  /*3eb40*/  LDL.LU R138, [R1+0xc0] ;  /* 0x0000c000018a7983 */ /* 0x000ee20000300800 */
[----:B----4-:R-:W-:Y:S01]  /*3eb50*/  ISETP.LT.AND P2, PT, R24, UR32, !P6 ;  /* 0x0000002018007c0c */ /* 0x010fe2000f741270 */
[----:B------:R-:W-:Y:S02]  /*3eb60*/  ULDC UR32, c[0x0][0x22c] ;  /* 0x00008b0000207ab9 */ /* 0x000fe40000000800 */
[----:B------:R-:W4:Y:S07]  /*3eb70*/  LDL.LU R24, [R1+0xc4] ;  /* 0x0000c40001187983 */ /* 0x000f2e0000300800 */
[----:B------:R-:W-:-:S02]  /*3eb80*/  @P0 LOP3.LUT R243, R243, 0x1000, RZ, 0xfc, !PT ;  /* 0x00001000f3f30812 */ /* 0x000fc400078efcff */
[----:B------:R-:W-:Y:S01]  /*3eb90*/  ISETP.LT.AND P0, PT, R29, UR61, !P6 ;  /* 0x0000003d1d007c0c */ /* 0x000fe2000f701270 */
[----:B------:R-:W-:Y:S01]  /*3eba0*/  ULDC UR61, c[0x0][0x22c] ;  /* 0x00008b00003d7ab9 */ /* 0x000fe20000000800 */
[----:B--2---:R-:W-:Y:S01]  /*3ebb0*/  ISETP.LT.AND P1, PT, R27, UR33, !P6 ;  /* 0x000000211b007c0c */ /* 0x004fe2000f721270 */
        /* <DEDUP_REMOVED lines=35> */
[----:B------:R-:W-:-:S11]  /*3edf0*/  LOP3.LUT R243, R243, 0xfffffff7, RZ, 0xc0, !PT ;  /* 0xfffffff7f3f37812 */ /* 0x000fd600078ec0ff */
[----:B------:R-:W-:Y:S02]  /*3ee00*/  @P0 LOP3.LUT R243, R243, 0x8, RZ, 0xfc, !PT ;  /* 0x00000008f3f30812 */ /* 0x000fe400078efcff */
[----:B------:R-:W-:Y:S01]  /*3ee10*/  ISETP.LT.AND P0, PT, R244, UR4, !P6 ;  /* 0x00000004f4007c0c */ /* 0x000fe2000f701270 */
[----:B------:R-:W-:Y:S01]  /*3ee20*/  ULDC UR4, c[0x0][0x22c] ;  /* 0x00008b0000047ab9 */ /* 0x000fe20000000800 */
[----:B------:R-:W4:Y:S04]  /*3ee30*/  LDL.LU R244, [R1+0x107c] ;  /* 0x00107c0001f47983 */ /* 0x000f280000300800 */
[----:B------:R-:W3:Y:S04]  /*3ee40*/  LDL.LU R29, [R1+0xe4] ;  /* 0x0000e400011d7983 */ /* 0x000ee80000300800 */
[----:B------:R-:W3:Y:S01]  /*3ee50*/  LDL.LU R24, [R1+0xe8] ;  /* 0x0000e80001187983 */ /* 0x000ee20000300800 */
        /* <DEDUP_REMOVED lines=21> */
[----:B----4-:R-:W-:-:S04]  /*3efb0*/  LOP3.LUT R244, R244, 0x7fffffff, RZ, 0xc0, !PT ;  /* 0x7ffffffff4f47812 */ /* 0x010fc800078ec0ff */
[----:B------:R-:W-:-:S04]  /*3efc0*/  @P0 LOP3.LUT R244, R244, 0x80000000, RZ, 0xfc, !PT ;  /* 0x80000000f4f40812 */ /* 0x000fc800078efcff */
[----:B------:R-:W-:-:S04]  /*3efd0*/  LOP3.LUT R244, R244, 0xbfffffff, RZ, 0xc0, !PT ;  /* 0xbffffffff4f47812 */ /* 0x000fc800078ec0ff */
[----:B------:R-:W-:Y:S02]  /*3efe0*/  @P2 LOP3.LUT R244, R244, 0x40000000, RZ, 0xfc, !PT ;  /* 0x40000000f4f42812 */ /* 0x000fe400078efcff */
[----:B---3--:R-:W-:Y:S01]  /*3eff0*/  ISETP.LT.AND P0, PT, R138, UR4, !P6 ;  /* 0x000000048a007c0c */ /* 0x008fe2000f701270 */
        /* <DEDUP_REMOVED lines=452> */
[----:B------:R-:W3:Y:S01]  /*40c40*/  LDL.LU R29, [R1+0x264] ;  /* 0x00026400011d7983 */ /* 0x000ee20000300800 */
[----:B--2---:R-:W-:Y:S01]  /*40c50*/  ISETP.LT.AND P2, PT, R27, UR32, !P6 ;  /* 0x000000201b007c0c */ /* 0x004fe2000f741270 */
[----:B------:R-:W-:-:S02]  /*40c60*/  ULDC UR32, c[0x0][0x22c] ;  /* 0x00008b0000207ab9 */ /* 0x000fc40000000800 */
[----:B------:R-:W2:Y:S01]  /*40c70*/  LDL.LU R24, [R1+0x268] ;  /* 0x0002680001187983 */ /* 0x000ea20000300800 */
[----:B------:R-:W-:Y:S01]  /*40c80*/  ISETP.LT.AND P1, PT, R143, UR33, !P6 ;  /* 0x000000218f007c0c */ /* 0x000fe2000f721270 */
[----:B------:R-:W-:Y:S01]  /*40c90*/  ULDC UR33, c[0x0][0x22c] ;  /* 0x00008b0000217ab9 */ /* 0x000fe20000000800 */
[----:B------:R-:W-:Y:S01]  /*40ca0*/  LOP3.LUT R246, R246, 0xfffffffb, RZ, 0xc0, !PT ;  /* 0xfffffffbf6f67812 */ /* 0x000fe200078ec0ff */
[----:B------:R-:W2:Y:S04]  /*40cb0*/  LDL.LU R27, [R1+0x26c] ;  /* 0x00026c00011b7983 */ /* 0x000ea80000300800 */
[----:B------:R-:W2:Y:S02]  /*40cc0*/  LDL.LU R143, [R1+0x270] ;  /* 0x00027000018f7983 */ /* 0x000ea40000300800 */
        /* <DEDUP_REMOVED lines=20> */
[----:B------:R-:W-:Y:S01]  /*40e10*/  LOP3.LUT R247, R247, 0xdfffffff, RZ, 0xc0, !PT ;  /* 0xdffffffff7f77812 */ /* 0x000fe200078ec0ff */
[----:B------:R-:W3:Y:S03]  /*40e20*/  LDL.LU R138, [R1+0x280] ;  /* 0x00028000018a7983 */ /* 0x000ee60000300800 */
[----:B------:R-:W-:-:S04]  /*40e30*/  @P1 LOP3.LUT R247, R247, 0x20000000, RZ, 0xfc, !PT ;  /* 0x20000000f7f71812 */ /* 0x000fc800078efcff */
[----:B------:R-:W-:-:S04]  /*40e40*/  LOP3.LUT R247, R247, 0xefffffff, RZ, 0xc0, !PT ;  /* 0xeffffffff7f77812 */ /* 0x000fc800078ec0ff */
[----:B------:R-:W-:Y:S02]  /*40e50*/  @P0 LOP3.LUT R247, R247, 0x10000000, RZ, 0xfc, !PT ;  /* 0x10000000f7f70812 */ /* 0x000fe400078efcff */
[----:B------:R-:W-:Y:S01]  /*40e60*/  ISETP.LT.AND P0, PT, R29, UR61, !P6 ;  /* 0x0000003d1d007c0c */ /* 0x000fe2000f701270 */
[----:B------:R-:W-:Y:S01]  /*40e70*/  ULDC UR61, c[0x0][0x22c] ;  /* 0x00008b00003d7ab9 */ /* 0x000fe20000000800 */
[----:B--2---:R-:W-:Y:S01]  /*40e80*/  ISETP.LT.AND P2, PT, R24, UR32, !P6 ;  /* 0x0000002018007c0c */ /* 0x004fe2000f741270 */
[----:B------:R-:W-:Y:S01]  /*40e90*/  ULDC UR32, c[0x0][0x22c] ;  /* 0x00008b0000207ab9 */ /* 0x000fe20000000800 */
[----:B------:R-:W-:Y:S02]  /*40ea0*/  LOP3.LUT R247, R247, 0xf7ffffff, RZ, 0xc0, !PT ;  /* 0xf7fffffff7f77812 */ /* 0x000fe400078ec0ff */
[----:B------:R-:W-:Y:S01]  /*40eb0*/  ISETP.LT.AND P1, PT, R27, UR33, !P6 ;  /* 0x000000211b007c0c */ /* 0x000fe2000f721270 */
[----:B------:R-:W-:Y:S01]  /*40ec0*/  ULDC UR33, c[0x0][0x22c] ;  /* 0x00008b0000217ab9 */ /* 0x000fe20000000800 */
[----:B------:R-:W2:Y:S04]  /*40ed0*/  LDL.LU R27, [R1+0x284] ;  /* 0x00028400011b7983 */ /* 0x000ea80000300800 */
[----:B------:R-:W4:Y:S01]  /*40ee0*/  LDL.LU R32, [R1+0x288] ;  /* 0x0002880001207983 */ /* 0x000f220000300800 */
[----:B------:R-:W-:-:S04]  /*40ef0*/  @P0 LOP3.LUT R247, R247, 0x8000000, RZ, 0xfc, !PT ;  /* 0x08000000f7f70812 */ /* 0x000fc800078efcff */
[----:B------:R-:W-:-:S04]  /*40f00*/  LOP3.LUT R247, R247, 0xfbffffff, RZ, 0xc0, !PT ;  /* 0xfbfffffff7f77812 */ /* 0x000fc800078ec0ff */
[----:B------:R-:W-:Y:S02]  /*40f10*/  @P2 LOP3.LUT R247, R247, 0x4000000, RZ, 0xfc, !PT ;  /* 0x04000000f7f72812 */ /* 0x000fe400078efcff */
[----:B------:R-:W-:Y:S01]  /*40f20*/  ISETP.LT.AND P0, PT, R143, UR4, !P6 ;  /* 0x000000048f007c0c */ /* 0x000fe2000f701270 */
[----:B------:R-:W-:Y:S01]  /*40f30*/  ULDC UR4, c[0x0][0x22c] ;  /* 0x00008b0000047ab9 */ /* 0x000fe20000000800 */
[----:B------:R-:W-:Y:S01]  /*40f40*/  LOP3.LUT R247, R247, 0xfdffffff, RZ, 0xc0, !PT ;  /* 0xfdfffffff7f77812 */ /* 0x000fe200078ec0ff */
[----:B------:R-:W4:Y:S03]  /*40f50*/  LDL.LU R143, [R1+0x460] ;  /* 0x00046000018f7983 */ /* 0x000f260000300800 */
[----:B------:R-:W-:-:S04]  /*40f60*/  @P1 LOP3.LUT R247, R247, 0x2000000, RZ, 0xfc, !PT ;  /* 0x02000000f7f71812 */ /* 0x000fc800078efcff */
[----:B------:R-:W-:-:S04]  /*40f70*/  LOP3.LUT R247, R247, 0xfeffffff, RZ, 0xc0, !PT ;  /* 0xfefffffff7f77812 */ /* 0x000fc800078ec0ff */
[----:B------:R-:W-:Y:S02]  /*40f80*/  @P0 LOP3.LUT R247, R247, 0x1000000, RZ, 0xfc, !PT ;  /* 0x01000000f7f70812 */ /* 0x000fe400078efcff */
[----:B------:R-:W-:Y:S01]  /*40f90*/  ISETP.LT.AND P0, PT, R30, UR61, !P6 ;  /* 0x0000003d1e007c0c */ /* 0x000fe2000f701270 */
[----:B------:R-:W-:Y:S01]  /*40fa0*/  ULDC UR61, c[0x0][0x22c] ;  /* 0x00008b00003d7ab9 */ /* 0x000fe20000000800 */
[----:B------:R-:W4:Y:S01]  /*40fb0*/  LDL.LU R30, [R1+0x28c] ;  /* 0x00028c00011e7983 */ /* 0x000f220000300800 */
[----:B------:R-:W-:Y:S01]  /*40fc0*/  ISETP.LT.AND P2, PT, R28, UR32, !P6 ;  /* 0x000000201c007c0c */ /* 0x000fe2000f741270 */
[----:B------:R-:W-:Y:S02]  /*40fd0*/  ULDC UR32, c[0x0][0x22c] ;  /* 0x00008b0000207ab9 */ /* 0x000fe40000000800 */
[----:B------:R-:W4:Y:S01]  /*40fe0*/  LDL.LU R28, [R1+0x290] ;  /* 0x00029000011c7983 */ /* 0x000f220000300800 */
[----:B------:R-:W-:Y:S01]  /*40ff0*/  ISETP.LT.AND P1, PT, R136, UR33, !P6 ;  /* 0x0000002188007c0c */ /* 0x000fe2000f721270 */
[----:B------:R-:W-:Y:S01]  /*41000*/  ULDC UR33, c[0x0][0x22c] ;  /* 0x00008b0000217ab9 */ /* 0x000fe20000000800 */
[----:B------:R-:W-:Y:S01]  /*41010*/  LOP3.LUT R247, R247, 0xff7fffff, RZ, 0xc0, !PT ;  /* 0xff7ffffff7f77812 */ /* 0x000fe200078ec0ff */
[----:B------:R-:W4:Y:S04]  /*41020*/  LDL.LU R34, [R1+0x294] ;  /* 0x0002940001227983 */ /* 0x000f280000300800 */
[----:B------:R-:W4:Y:S01]  /*41030*/  LDL.LU R136, [R1+0x46c] ;  /* 0x00046c0001887983 */ /* 0x000f220000300800 */
[----:B------:R-:W-:-:S03]  /*41040*/  @P0 LOP3.LUT R247, R247, 0x800000, RZ, 0xfc, !PT ;  /* 0x00800000f7f70812 */ /* 0x000fc600078efcff */
[----:B------:R-:W4:Y:S01]  /*41050*/  LDL.LU R31, [R1+0x298] ;  /* 0x00029800011f7983 */ /* 0x000f220000300800 */
[----:B------:R-:W-:-:S03]  /*41060*/  LOP3.LUT R247, R247, 0xffbfffff, RZ, 0xc0, !PT ;  /* 0xffbffffff7f77812 */ /* 0x000fc600078ec0ff */
[----:B------:R-:W4:Y:S01]  /*41070*/  LDL.LU R24, [R1+0x850] ;  /* 0x0008500001187983 */ /* 0x000f220000300800 */
        /* <DEDUP_REMOVED lines=8> */
[----:B--2---:R-:W-:Y:S02]  /*41100*/  ISETP.LT.AND P1, PT, R27, UR61, !P6 ;  /* 0x0000003d1b007c0c */ /* 0x004fe4000f721270 */
[----:B------:R-:W-:Y:S02]  /*41110*/  R2UR UR61, R13 ;  /* 0x000000000d3d72ca */ /* 0x000fe400000e0000 */
[----:B------:R-:W2:Y:S04]  /*41120*/  LDL.LU R13, [R1+0x106c] ;  /* 0x00106c00010d7983 */ /* 0x000ea80000300800 */
[----:B------:R-:W2:Y:S04]  /*41130*/  LDL.LU R29, [R1+0x84c] ;  /* 0x00084c00011d7983 */ /* 0x000ea80000300800 */
[----:B------:R-:W2:Y:S01]  /*41140*/  LDL.LU R27, [R1+0x2a0] ;  /* 0x0002a000011b7983 */ /* 0x000ea20000300800 */
[----:B----4-:R-:W-:-:S02]  /*41150*/  ISETP.LT.AND P0, PT, R32, UR32, !P6 ;  /* 0x0000002020007c0c */ /* 0x010fc4000f701270 */
[----:B------:R-:W-:Y:S02]  /*41160*/  LOP3.LUT R247, R247, 0xfff7ffff, RZ, 0xc0, !PT ;  /* 0xfff7fffff7f77812 */ /* 0x000fe400078ec0ff */
[----:B------:R-:W-:Y:S02]  /*41170*/  R2UR UR32, R143 ;  /* 0x000000008f2072ca */ /* 0x000fe400000e0000 */
[----:B------:R-:W4:Y:S01]  /*41180*/  LDL.LU R143, [R1+0x2a4] ;  /* 0x0002a400018f7983 */ /* 0x000f220000300800 */
[----:B------:R-:W-:-:S04]  /*41190*/  @P1 LOP3.LUT R247, R247, 0x80000, RZ, 0xfc, !PT ;  /* 0x00080000f7f71812 */ /* 0x000fc800078efcff */
[----:B------:R-:W-:Y:S02]  /*411a0*/  LOP3.LUT R247, R247, 0xfffbffff, RZ, 0xc0, !PT ;  /* 0xfffbfffff7f77812 */ /* 0x000fe400078ec0ff */
[----:B------:R-:W-:Y:S02]  /*411b0*/  ISETP.LT.AND P1, PT, R30, UR33, !P6 ;  /* 0x000000211e007c0c */ /* 0x000fe4000f721270 */
[----:B------:R-:W-:Y:S02]  /*411c0*/  R2UR UR33, R249 ;  /* 0x00000000f92172ca */ /* 0x000fe400000e0000 */
[----:B------:R-:W4:Y:S04]  /*411d0*/  LDL.LU R249, [R1+0x1068] ;  /* 0x0010680001f97983 */ /* 0x000f280000300800 */
[----:B------:R-:W4:Y:S01]  /*411e0*/  LDL.LU R30, [R1+0x2a8] ;  /* 0x0002a800011e7983 */ /* 0x000f220000300800 */
[----:B------:R-:W-:-:S02]  /*411f0*/  @P0 LOP3.LUT R247, R247, 0x40000, RZ, 0xfc, !PT ;  /* 0x00040000f7f70812 */ /* 0x000fc400078efcff */
[----:B------:R-:W-:Y:S02]  /*41200*/  ISETP.LT.AND P0, PT, R28, UR4, !P6 ;  /* 0x000000041c007c0c */ /* 0x000fe4000f701270 */
[----:B------:R-:W-:Y:S02]  /*41210*/  R2UR UR4, R248 ;  /* 0x00000000f80472ca */ /* 0x000fe400000e0000 */
[----:B------:R-:W4:Y:S04]  /*41220*/  LDL.LU R248, [R1+0x1064] ;  /* 0x0010640001f87983 */ /* 0x000f280000300800 */
[----:B------:R-:W4:Y:S01]  /*41230*/  LDL.LU R28, [R1+0x2ac] ;  /* 0x0002ac00011c7983 */ /* 0x000f220000300800 */
[----:B------:R-:W-:-:S04]  /*41240*/  LOP3.LUT R247, R247, 0xfffdffff, RZ, 0xc0, !PT ;  /* 0xfffdfffff7f77812 */ /* 0x000fc800078ec0ff */
[----:B------:R-:W-:Y:S02]  /*41250*/  @P1 LOP3.LUT R247, R247, 0x20000, RZ, 0xfc, !PT ;  /* 0x00020000f7f71812 */ /* 0x000fe400078efcff */
[----:B------:R-:W-:Y:S02]  /*41260*/  ISETP.LT.AND P1, PT, R34, UR4, !P6 ;  /* 0x0000000422007c0c */ /* 0x000fe4000f721270 */
[----:B------:R-:W-:Y:S02]  /*41270*/  R2UR UR4, R136 ;  /* 0x00000000880472ca */ /* 0x000fe400000e0000 */
[----:B------:R-:W4:Y:S01]  /*41280*/  LDL.LU R136, [R1+0x2b0] ;  /* 0x0002b00001887983 */ /* 0x000f220000300800 */
[----:B------:R-:W-:-:S04]  /*41290*/  LOP3.LUT R247, R247, 0xfffeffff, RZ, 0xc0, !PT ;  /* 0xfffefffff7f77812 */ /* 0x000fc800078ec0ff */
[----:B------:R-:W-:Y:S02]  /*412a0*/  @P0 LOP3.LUT R247, R247, 0x10000, RZ, 0xfc, !PT ;  /* 0x00010000f7f70812 */ /* 0x000fe400078efcff */
[----:B------:R-:W-:Y:S02]  /*412b0*/  ISETP.LT.AND P0, PT, R31, UR33, !P6 ;  /* 0x000000211f007c0c */ /* 0x000fe4000f701270 */
[----:B------:R-:W-:Y:S02]  /*412c0*/  R2UR UR33, R24 ;  /* 0x00000000182172ca */ /* 0x000fe400000e0000 */
[----:B------:R-:W4:Y:S01]  /*412d0*/  LDL.LU R24, [R1+0x2b4] ;  /* 0x0002b40001187983 */ /* 0x000f220000300800 */
[----:B------:R-:W-:-:S04]  /*412e0*/  LOP3.LUT R247, R247, 0xffff7fff, RZ, 0xc0, !PT ;  /* 0xffff7ffff7f77812 */ /* 0x000fc800078ec0ff */
[----:B------:R-:W-:-:S04]  /*412f0*/  @P1 LOP3.LUT R247, R247, 0x8000, RZ, 0xfc, !PT ;  /* 0x00008000f7f71812 */ /* 0x000fc800078efcff */
[----:B------:R-:W-:-:S04]  /*41300*/  LOP3.LUT R247, R247, 0xffffbfff, RZ, 0xc0, !PT ;  /* 0xffffbffff7f77812 */ /* 0x000fc800078ec0ff */
[----:B------:R-:W-:-:S04]  /*41310*/  @P0 LOP3.LUT R247, R247, 0x4000, RZ, 0xfc, !PT ;  /* 0x00004000f7f70812 */ /* 0x000fc800078efcff */
[----:B------:R-:W-:Y:S02]  /*41320*/  LOP3.LUT R247, R247, 0xffffdfff, RZ, 0xc0, !PT ;  /* 0xffffdffff7f77812 */ /* 0x000fe400078ec0ff */
[----:B---3--:R-:W-:Y:S02]  /*41330*/  ISETP.LT.AND P1, PT, R138, UR32, !P6 ;  /* 0x000000208a007c0c */ /* 0x008fe4000f721270 */
[----:B------:R-:W3:Y:S11]  /*41340*/  LDL.LU R138, [R1+0x2b8] ;  /* 0x0002b800018a7983 */ /* 0x000ef60000300800 */
[----:B------:R-:W-:-:S04]  /*41350*/  @P1 LOP3.LUT R247, R247, 0x2000, RZ, 0xfc, !PT ;  /* 0x00002000f7f71812 */ /* 0x000fc800078efcff */
[----:B------:R-:W-:Y:S02]  /*41360*/  LOP3.LUT R247, R247, 0xffffefff, RZ, 0xc0, !PT ;  /* 0xffffeffff7f77812 */ /* 0x000fe400078ec0ff */
[----:B--2---:R-:W-:Y:S01]  /*41370*/  ISETP.LT.AND P0, PT, R27, UR61, !P6 ;  /* 0x0000003d1b007c0c */ /* 0x004fe2000f701270 */
[----:B------:R-:W-:Y:S01]  /*41380*/  ULDC UR61, c[0x0][0x22c] ;  /* 0x00008b00003d7ab9 */ /* 0x000fe20000000800 */
[----:B------:R-:W2:Y:S01]  /*41390*/  LDL.LU R27, [R1+0x2bc] ;  /* 0x0002bc00011b7983 */ /* 0x000ea20000300800 */
[----:B----4-:R-:W-:Y:S01]  /*413a0*/  ISETP.LT.AND P1, PT, R143, UR60, !P6 ;  /* 0x0000003c8f007c0c */ /* 0x010fe2000f721270 */
[----:B------:R-:W-:Y:S02]  /*413b0*/  ULDC UR60, c[0x0][0x22c] ;  /* 0x00008b00003c7ab9 */ /* 0x000fe40000000800 */
[----:B------:R-:W4:Y:S07]  /*413c0*/  LDL.LU R143, [R1+0x2c0] ;  /* 0x0002c000018f7983 */ /* 0x000f2e0000300800 */
        /* <DEDUP_REMOVED lines=9> */
[----:B------:R-:W-:-:S06]  /*41460*/  LOP3.LUT R247, R247, 0xfffffbff, RZ, 0xc0, !PT ;  /* 0xfffffbfff7f77812 */ /* 0x000fcc00078ec0ff */
[----:B------:R-:W-:Y:S02]  /*41470*/  @P0 LOP3.LUT R247, R247, 0x400, RZ, 0xfc, !PT ;  /* 0x00000400f7f70812 */ /* 0x000fe400078efcff */
[----:B------:R-:W-:Y:S01]  /*41480*/  ISETP.LT.AND P0, PT, R136, UR57, !P6 ;  /* 0x0000003988007c0c */ /* 0x000fe2000f701270 */
[----:B------:R-:W-:Y:S01]  /*41490*/  ULDC UR57, c[0x0][0x22c] ;  /* 0x00008b0000397ab9 */ /* 0x000fe20000000800 */
[----:B------:R-:W-:Y:S01]  /*414a0*/  LOP3.LUT R247, R247, 0xfffffdff, RZ, 0xc0, !PT ;  /* 0xfffffdfff7f77812 */ /* 0x000fe200078ec0ff */
[----:B------:R-:W4:Y:S03]  /*414b0*/  LDL.LU R136, [R1+0x2cc] ;  /* 0x0002cc0001887983 */ /* 0x000f260000300800 */
[----:B------:R-:W-:-:S04]  /*414c0*/  @P1 LOP3.LUT R247, R247, 0x200, RZ, 0xfc, !PT ;  /* 0x00000200f7f71812 */ /* 0x000fc800078efcff */
[----:B------:R-:W-:Y:S02]  /*414d0*/  LOP3.LUT R247, R247, 0xfffffeff, RZ, 0xc0, !PT ;  /* 0xfffffefff7f77812 */ /* 0x000fe400078ec0ff */
[----:B------:R-:W-:Y:S01]  /*414e0*/  ISETP.LT.AND P1, PT, R24, UR56, !P6 ;  /* 0x0000003818007c0c */ /* 0x000fe2000f721270 */
[----:B------:R-:W-:Y:S01]  /*414f0*/  ULDC UR56, c[0x0][0x22c] ;  /* 0x00008b0000387ab9 */ /* 0x000fe20000000800 */
[----:B------:R-:W-:-:S04]  /*41500*/  @P0 LOP3.LUT R247, R247, 0x100, RZ, 0xfc, !PT ;  /* 0x00000100f7f70812 */ /* 0x000fc800078efcff */
[----:B------:R-:W-:-:S07]  /*41510*/  LOP3.LUT R247, R247, 0xffffff7f, RZ, 0xc0, !PT ;  /* 0xffffff7ff7f77812 */ /* 0x000fce00078ec0ff */
[----:B------:R-:W-:-:S04]  /*41520*/  @P1 LOP3.LUT R247, R247, 0x80, RZ, 0xfc, !PT ;  /* 0x00000080f7f71812 */ /* 0x000fc800078efcff */
[----:B------:R-:W-:Y:S02]  /*41530*/  LOP3.LUT R247, R247, 0xffffffbf, RZ, 0xc0, !PT ;  /* 0xffffffbff7f77812 */ /* 0x000fe400078ec0ff */
[----:B---3--:R-:W-:Y:S01]  /*41540*/  ISETP.LT.AND P0, PT, R138, UR55, !P6 ;  /* 0x000000378a007c0c */ /* 0x008fe2000f701270 */
[----:B------:R-:W-:Y:S01]  /*41550*/  ULDC UR55, c[0x0][0x22c] ;  /* 0x00008b0000377ab9 */ /* 0x000fe20000000800 */
        /* <DEDUP_REMOVED lines=9> */
[----:B------:R-:W-:Y:S01]  /*415f0*/  @P1 LOP3.LUT R247, R247, 0x20, RZ, 0xfc, !PT ;  /* 0x00000020f7f71812 */ /* 0x000fe200078efcff */
[----:B------:R-:W4:Y:S03]  /*41600*/  LDL.LU R24, [R1+0x2e0] ;  /* 0x0002e00001187983 */ /* 0x000f260000300800 */
[----:B------:R-:W-:-:S04]  /*41610*/  LOP3.LUT R247, R247, 0xffffffef, RZ, 0xc0, !PT ;  /* 0xffffffeff7f77812 */ /* 0x000fc800078ec0ff */
[----:B------:R-:W-:Y:S02]  /*41620*/  @P0 LOP3.LUT R247, R247, 0x10, RZ, 0xfc, !PT ;  /* 0x00000010f7f70812 */ /* 0x000fe400078efcff */
[----:B------:R-:W-:Y:S01]  /*41630*/  ISETP.LT.AND P1, PT, R30, UR52, !P6 ;  /* 0x000000341e007c0c */ /* 0x000fe2000f721270 */
[----:B------:R-:W-:Y:S01]  /*41640*/  ULDC UR52, c[0x0][0x22c] ;  /* 0x00008b0000347ab9 */ /* 0x000fe20000000800 */
[----:B------:R-:W-:Y:S01]  /*41650*/  LOP3.LUT R247, R247, 0xfffffff7, RZ, 0xc0, !PT ;  /* 0xfffffff7f7f77812 */ /* 0x000fe200078ec0ff */
[----:B------:R-:W4:Y:S01]  /*41660*/  LDL.LU R30, [R1+0x2e4] ;  /* 0x0002e400011e7983 */ /* 0x000f220000300800 */
[----:B------:R-:W-:Y:S01]  /*41670*/  ISETP.LT.AND P0, PT, R28, UR51, !P6 ;  /* 0x000000331c007c0c */ /* 0x000fe2000f701270 */
[----:B------:R-:W-:-:S08]  /*41680*/  ULDC UR51, c[0x0][0x22c] ;  /* 0x00008b0000337ab9 */ /* 0x000fd00000000800 */
[----:B------:R-:W-:Y:S01]  /*41690*/  @P1 LOP3.LUT R247, R247, 0x8, RZ, 0xfc, !PT ;  /* 0x00000008f7f71812 */ /* 0x000fe200078efcff */
[----:B------:R-:W4:Y:S03]  /*416a0*/  LDL.LU R28, [R1+0x2e8] ;  /* 0x0002e800011c7983 */ /* 0x000f260000300800 */
        /* <DEDUP_REMOVED lines=8> */
[----:B------:R-:W-:-:S09]  /*41730*/  LOP3.LUT R247, R247, 0xfffffffd, RZ, 0xc0, !PT ;  /* 0xfffffffdf7f77812 */ /* 0x000fd200078ec0ff */
[----:B------:R-:W-:-:S04]  /*41740*/  @P1 LOP3.LUT R247, R247, 0x2, RZ, 0xfc, !PT ;  /* 0x00000002f7f71812 */ /* 0x000fc800078efcff */
[----:B------:R-:W-:-:S04]  /*41750*/  LOP3.LUT R247, R247, 0xfffffffe, RZ, 0xc0, !PT ;  /* 0xfffffffef7f77812 */ /* 0x000fc800078ec0ff */
[----:B------:R-:W-:Y:S02]  /*41760*/  @P0 LOP3.LUT R247, R247, 0x1, RZ, 0xfc, !PT ;  /* 0x00000001f7f70812 */ /* 0x000fe400078efcff */
[----:B---3--:R-:W-:Y:S01]  /*41770*/  ISETP.LT.AND P1, PT, R138, UR48, !P6 ;  /* 0x000000308a007c0c */ /* 0x008fe2000f721270 */
[----:B------:R-:W-:Y:S01]  /*41780*/  ULDC UR48, c[0x0][0x22c] ;  /* 0x00008b0000307ab9 */ /* 0x000fe20000000800 */
[----:B------:R-:W3:Y:S01]  /*41790*/  LDL.LU R138, [R1+0x2f0] ;  /* 0x0002f000018a7983 */ /* 0x000ee20000300800 */
[----:B--2---:R-:W-:Y:S01]  /*417a0*/  ISETP.LT.AND P0, PT, R27, UR47, !P6 ;  /* 0x0000002f1b007c0c */ /* 0x004fe2000f701270 */
[----:B------:R-:W-:Y:S02]  /*417b0*/  ULDC UR47, c[0x0][0x22c] ;  /* 0x00008b00002f7ab9 */ /* 0x000fe40000000800 */
[----:B------:R-:W2:Y:S01]  /*417c0*/  LDL.LU R27, [R1+0x2f4] ;  /* 0x0002f400011b7983 */ /* 0x000ea20000300800 */
[----:B----4-:R-:W-:-:S06]  /*417d0*/  LOP3.LUT R248, R248, 0x7fffffff, RZ, 0xc0, !PT ;  /* 0x7ffffffff8f87812 */ /* 0x010fcc00078ec0ff */
[----:B------:R-:W-:Y:S02]  /*417e0*/  @P1 LOP3.LUT R248, R248, 0x80000000, RZ, 0xfc, !PT ;  /* 0x80000000f8f81812 */ /* 0x000fe400078efcff */
[----:B------:R-:W-:Y:S01]  /*417f0*/  ISETP.LT.AND P1, PT, R143, UR46, !P6 ;  /* 0x0000002e8f007c0c */ /* 0x000fe2000f721270 */
[----:B------:R-:W-:Y:S01]  /*41800*/  ULDC UR46, c[0x0][0x22c] ;  /* 0x00008b00002e7ab9 */ /* 0x000fe20000000800 */
[----:B------:R-:W4:Y:S01]  /*41810*/  LDL.LU R143, [R1+0x2f8] ;  /* 0x0002f800018f7983 */ /* 0x000f220000300800 */
[----:B------:R-:W-:-:S04]  /*41820*/  LOP3.LUT R248, R248, 0xbfffffff, RZ, 0xc0, !PT ;  /* 0xbffffffff8f87812 */ /* 0x000fc800078ec0ff */
        /* <DEDUP_REMOVED lines=28> */
[----:B--2---:R-:W-:Y:S01]  /*419f0*/  ISETP.LT.AND P1, PT, R27, UR40, !P6 ;  /* 0x000000281b007c0c */ /* 0x004fe2000f721270 */
[----:B------:R-:W-:Y:S01]  /*41a00*/  ULDC UR40, c[0x0][0x22c] ;  /* 0x00008b0000287ab9 */ /* 0x000fe20000000800 */
[----:B------:R-:W2:Y:S01]  /*41a10*/  LDL.LU R27, [R1+0x310] ;  /* 0x00031000011b7983 */ /* 0x000ea20000300800 */
[----:B----4-:R-:W-:Y:S01]  /*41a20*/  ISETP.LT.AND P0, PT, R143, UR39, !P6 ;  /* 0x000000278f007c0c */ /* 0x010fe2000f701270 */
[----:B------:R-:W-:Y:S02]  /*41a30*/  ULDC UR39, c[0x0][0x22c] ;  /* 0x00008b0000277ab9 */ /* 0x000fe40000000800 */
[----:B------:R-:W4:Y:S01]  /*41a40*/  LDL.LU R143, [R1+0x314] ;  /* 0x00031400018f7983 */ /* 0x000f220000300800 */
[----:B------:R-:W-:-:S06]  /*41a50*/  LOP3.LUT R248, R248, 0xff7fffff, RZ, 0xc0, !PT ;  /* 0xff7ffffff8f87812 */ /* 0x000fcc00078ec0ff */
        /* <DEDUP_REMOVED lines=73> */
[----:B------:R-:W-:-:S04]  /*41ef0*/  LOP3.LUT R248, R248, 0xfffffeff, RZ, 0xc0, !PT ;  /* 0xfffffefff8f87812 */ /* 0x000fc800078ec0ff */
[----:B------:R-:W-:Y:S02]  /*41f00*/  @P0 LOP3.LUT R248, R248, 0x100, RZ, 0xfc, !PT ;  /* 0x00000100f8f80812 */ /* 0x000fe400078efcff */
[----:B------:R-:W-:Y:S01]  /*41f10*/  ISETP.LT.AND P0, PT, R30, UR21, !P6 ;  /* 0x000000151e007c0c */ /* 0x000fe2000f701270 */
[----:B------:R-:W-:Y:S01]  /*41f20*/  ULDC UR21, c[0x0][0x22c] ;  /* 0x00008b0000157ab9 */ /* 0x000fe20000000800 */
[----:B------:R-:W-:Y:S01]  /*41f30*/  LOP3.LUT R248, R248, 0xffffff7f, RZ, 0xc0, !PT ;  /* 0xffffff7ff8f87812 */ /* 0x000fe200078ec0ff */
[----:B------:R-:W4:Y:S03]  /*41f40*/  LDL.LU R30, [R1+0x354] ;  /* 0x00035400011e7983 */ /* 0x000f260000300800 */
[----:B------:R-:W-:Y:S02]  /*41f50*/  @P1 LOP3.LUT R248, R248, 0x80, RZ, 0xfc, !PT ;  /* 0x00000080f8f81812 */ /* 0x000fe400078efcff */
[----:B------:R-:W-:Y:S01]  /*41f60*/  ISETP.LT.AND P1, PT, R28, UR20, !P6 ;  /* 0x000000141c007c0c */ /* 0x000fe2000f721270 */
[----:B------:R-:W-:Y:S01]  /*41f70*/  ULDC UR20, c[0x0][0x22c] ;  /* 0x00008b0000147ab9 */ /* 0x000fe20000000800 */
[----:B------:R-:W-:Y:S01]  /*41f80*/  LOP3.LUT R248, R248, 0xffffffbf, RZ, 0xc0, !PT ;  /* 0xffffffbff8f87812 */ /* 0x000fe200078ec0ff */
[----:B------:R-:W4:Y:S03]  /*41f90*/  LDL.LU R28, [R1+0x358] ;  /* 0x00035800011c7983 */ /* 0x000f260000300800 */
[----:B------:R-:W-:-:S02]  /*41fa0*/  @P0 LOP3.LUT R248, R248, 0x40, RZ, 0xfc, !PT ;  /* 0x00000040f8f80812 */ /* 0x000fc400078efcff */
[----:B------:R-:W-:Y:S01]  /*41fb0*/  ISETP.LT.AND P0, PT, R136, UR19, !P6 ;  /* 0x0000001388007c0c */ /* 0x000fe2000f701270 */
[----:B------:R-:W-:Y:S01]  /*41fc0*/  ULDC UR19, c[0x0][0x22c] ;  /* 0x00008b0000137ab9 */ /* 0x000fe20000000800 */
[----:B------:R-:W-:Y:S01]  /*41fd0*/  LOP3.LUT R248, R248, 0xffffffdf, RZ, 0xc0, !PT ;  /* 0xffffffdff8f87812 */ /* 0x000fe200078ec0ff */
[----:B------:R-:W4:Y:S03]  /*41fe0*/  LDL.LU R136, [R1+0x35c] ;  /* 0x00035c0001887983 */ /* 0x000f260000300800 */
[----:B------:R-:W-:-:S04]  /*41ff0*/  @P1 LOP3.LUT R248, R248, 0x20, RZ, 0xfc, !PT ;  /* 0x00000020f8f81812 */ /* 0x000fc800078efcff */
[----:B------:R-:W-:-:S04]  /*42000*/  LOP3.LUT R248, R248, 0xffffffef, RZ, 0xc0, !PT ;  /* 0xffffffeff8f87812 */ /* 0x000fc800078ec0ff */
        /* <DEDUP_REMOVED lines=9> */
[----:B------:R-:W2:Y:S11]  /*420a0*/  LDL.LU R27, [R1+0x364] ;  /* 0x00036400011b7983 */ /* 0x000eb60000300800 */
[----:B------:R-:W-:-:S02]  /*420b0*/  @P0 LOP3.LUT R248, R248, 0x4, RZ, 0xfc, !PT ;  /* 0x00000004f8f80812 */ /* 0x000fc400078efcff */
[----:B------:R-:W-:Y:S01]  /*420c0*/  ISETP.LT.AND P0, PT, R249, UR15, !P6 ;  /* 0x0000000ff9007c0c */ /* 0x000fe2000f701270 */
[----:B------:R-:W-:Y:S01]  /*420d0*/  ULDC UR15, c[0x0][0x22c] ;  /* 0x00008b00000f7ab9 */ /* 0x000fe20000000800 */
[----:B----4-:R-:W-:Y:S01]  /*420e0*/  ISETP.LT.AND P1, PT, R143, UR16, !P6 ;  /* 0x000000108f007c0c */ /* 0x010fe2000f721270 */
[----:B------:R-:W-:Y:S01]  /*420f0*/  ULDC UR16, c[0x0][0x22c] ;  /* 0x00008b0000107ab9 */ /* 0x000fe20000000800 */
[----:B------:R-:W4:Y:S04]  /*42100*/  LDL.LU R143, [R1+0x368] ;  /* 0x00036800018f7983 */ /* 0x000f280000300800 */
[----:B------:R-:W3:Y:S01]  /*42110*/  LDL.LU R249, [R1+0x105c] ;  /* 0x00105c0001f97983 */ /* 0x000ee20000300800 */
[----:B------:R-:W-:-:S03]  /*42120*/  LOP3.LUT R248, R248, 0xfffffffd, RZ, 0xc0, !PT ;  /* 0xfffffffdf8f87812 */ /* 0x000fc600078ec0ff */
[----:B------:R-:W4:Y:S03]  /*42130*/  LDL.LU R24, [R1+0x36c] ;  /* 0x00036c0001187983 */ /* 0x000f260000300800 */
        /* <DEDUP_REMOVED lines=9> */
[----:B------:R-:W-:Y:S02]  /*421d0*/  R2UR UR32, R29 ;  /* 0x000000001d2072ca */ /* 0x000fe400000e0000 */
[----:B---3--:R-:W-:-:S04]  /*421e0*/  LOP3.LUT R249, R249, 0x7fffffff, RZ, 0xc0, !PT ;  /* 0x7ffffffff9f97812 */ /* 0x008fc800078ec0ff */
[----:B------:R-:W-:Y:S02]  /*421f0*/  @P1 LOP3.LUT R249, R249, 0x80000000, RZ, 0xfc, !PT ;  /* 0x80000000f9f91812 */ /* 0x000fe400078efcff */
[----:B------:R-:W-:Y:S01]  /*42200*/  ISETP.LT.AND P1, PT, R136, UR12, !P6 ;  /* 0x0000000c88007c0c */ /* 0x000fe2000f721270 */
[----:B------:R-:W-:Y:S01]  /*42210*/  ULDC UR12, c[0x0][0x22c] ;  /* 0x00008b00000c7ab9 */ /* 0x000fe20000000800 */
[----:B------:R-:W3:Y:S01]  /*42220*/  LDL.LU R136, [R1+0x378] ;  /* 0x0003780001887983 */ /* 0x000ee20000300800 */
[----:B------:R-:W-:-:S04]  /*42230*/  LOP3.LUT R249, R249, 0xbfffffff, RZ, 0xc0, !PT ;  /* 0xbffffffff9f97812 */ /* 0x000fc800078ec0ff */
[----:B------:R-:W-:Y:S02]  /*42240*/  @P0 LOP3.LUT R249, R249, 0x40000000, RZ, 0xfc, !PT ;  /* 0x40000000f9f90812 */ /* 0x000fe400078efcff */
[----:B------:R-:W-:Y:S01]  /*42250*/  ISETP.LT.AND P0, PT, R138, UR11, !P6 ;  /* 0x0000000b8a007c0c */ /* 0x000fe2000f701270 */
[----:B------:R-:W-:Y:S01]  /*42260*/  ULDC UR11, c[0x0][0x22c] ;  /* 0x00008b00000b7ab9 */ /* 0x000fe20000000800 */
[----:B------:R-:W3:Y:S01]  /*42270*/  LDL.LU R138, [R1+0x37c] ;  /* 0x00037c00018a7983 */ /* 0x000ee20000300800 */
[----:B------:R-:W-:-:S03]  /*42280*/  LOP3.LUT R249, R249, 0xdfffffff, RZ, 0xc0, !PT ;  /* 0xdffffffff9f97812 */ /* 0x000fc600078ec0ff */
[----:B------:R-:W3:Y:S01]  /*42290*/  LDL.LU R31, [R1+0x380] ;  /* 0x00038000011f7983 */ /* 0x000ee20000300800 */
[----:B------:R-:W-:Y:S02]  /*422a0*/  @P1 LOP3.LUT R249, R249, 0x20000000, RZ, 0xfc, !PT ;  /* 0x20000000f9f91812 */ /* 0x000fe400078efcff */
[----:B--2---:R-:W-:Y:S01]  /*422b0*/  ISETP.LT.AND P1, PT, R27, UR10, !P6 ;  /* 0x0000000a1b007c0c */ /* 0x004fe2000f721270 */
[----:B------:R-:W-:Y:S01]  /*422c0*/  ULDC UR10, c[0x0][0x22c] ;  /* 0x00008b00000a7ab9 */ /* 0x000fe20000000800 */
[----:B------:R-:W2:Y:S01]  /*422d0*/  LDL.LU R27, [R1+0x384] ;  /* 0x00038400011b7983 */ /* 0x000ea20000300800 */
[----:B------:R-:W-:-:S04]  /*422e0*/  LOP3.LUT R249, R249, 0xefffffff, RZ, 0xc0, !PT ;  /* 0xeffffffff9f97812 */ /* 0x000fc800078ec0ff */
[----:B------:R-:W-:Y:S02]  /*422f0*/  @P0 LOP3.LUT R249, R249, 0x10000000, RZ, 0xfc, !PT ;  /* 0x10000000f9f90812 */ /* 0x000fe400078efcff */
[----:B----4-:R-:W-:Y:S01]  /*42300*/  ISETP.LT.AND P0, PT, R143, UR9, !P6 ;  /* 0x000000098f007c0c */ /* 0x010fe2000f701270 */
[----:B------:R-:W-:Y:S01]  /*42310*/  ULDC UR9, c[0x0][0x22c] ;  /* 0x00008b0000097ab9 */ /* 0x000fe20000000800 */
[----:B------:R-:W4:Y:S01]  /*42320*/  LDL.LU R143, [R1+0x388] ;  /* 0x00038800018f7983 */ /* 0x000f220000300800 */
[----:B------:R-:W-:-:S03]  /*42330*/  LOP3.LUT R249, R249, 0xf7ffffff, RZ, 0xc0, !PT ;  /* 0xf7fffffff9f97812 */ /* 0x000fc600078ec0ff */
[----:B------:R-:W4:Y:S01]  /*42340*/  LDL.LU R29, [R1+0x38c] ;  /* 0x00038c00011d7983 */ /* 0x000f220000300800 */
        /* <DEDUP_REMOVED lines=22> */
[----:B------:R-:W-:Y:S01]  /*424b0*/  ISETP.LT.AND P1, PT, R138, UR5, !P6 ;  /* 0x000000058a007c0c */ /* 0x000fe2000f721270 */
[----:B------:R-:W-:Y:S02]  /*424c0*/  ULDC UR5, c[0x0][0x248] ;  /* 0x0000920000057ab9 */ /* 0x000fe40000000800 */
[----:B------:R-:W3:Y:S07]  /*424d0*/  LDL.LU R138, [R1+0x3a0] ;  /* 0x0003a000018a7983 */ /* 0x000eee0000300800 */
[----:B------:R-:W-:-:S02]  /*424e0*/  @P0 LOP3.LUT R249, R249, 0x400000, RZ, 0xfc, !PT ;  /* 0x00400000f9f90812 */ /* 0x000fc400078efcff */
[----:B--2---:R-:W-:Y:S02]  /*424f0*/  ISETP.LT.AND P2, PT, R27, UR7, !P6 ;  /* 0x000000071b007c0c */ /* 0x004fe4000f741270 */
[----:B------:R-:W2:Y:S01]  /*42500*/  LDL.LU R27, [R1+0x3a4] ;  /* 0x0003a400011b7983 */ /* 0x000ea20000300800 */
[----:B------:R-:W-:-:S04]  /*42510*/  LOP3.LUT R249, R249, 0xffdfffff, RZ, 0xc0, !PT ;  /* 0xffdffffff9f97812 */ /* 0x000fc800078ec0ff */
[----:B------:R-:W-:Y:S02]  /*42520*/  @P1 LOP3.LUT R249, R249, 0x200000, RZ, 0xfc, !PT ;  /* 0x00200000f9f91812 */ /* 0x000fe400078efcff */
[----:B----4-:R-:W-:Y:S02]  /*42530*/  ISETP.LT.AND P1, PT, R143, UR8, !P6 ;  /* 0x000000088f007c0c */ /* 0x010fe4000f721270 */
[----:B------:R-:W4:Y:S01]  /*42540*/  LDL.LU R143, [R1+0x3a8] ;  /* 0x0003a800018f7983 */ /* 0x000f220000300800 */
[----:B------:R-:W-:Y:S02]  /*42550*/  ISETP.LT.AND P0, PT, R31, UR6, !P6 ;  /* 0x000000061f007c0c */ /* 0x000fe4000f701270 */
[----:B------:R-:W-:-:S11]  /*42560*/  LOP3.LUT R249, R249, 0xffefffff, RZ, 0xc0, !PT ;  /* 0xffeffffff9f97812 */ /* 0x000fd600078ec0ff */
[----:B------:R-:W-:Y:S02]  /*42570*/  @P0 LOP3.LUT R249, R249, 0x100000, RZ, 0xfc, !PT ;  /* 0x00100000f9f90812 */ /* 0x000fe400078efcff */
[----:B------:R-:W-:Y:S02]  /*42580*/  ISETP.LT.AND P0, PT, R29, UR9, !P6 ;  /* 0x000000091d007c0c */ /* 0x000fe4000f701270 */
[----:B------:R-:W4:Y:S01]  /*42590*/  LDL.LU R29, [R1+0x3ac] ;  /* 0x0003ac00011d7983 */ /* 0x000f220000300800 */
[----:B------:R-:W-:-:S04]  /*425a0*/  LOP3.LUT R249, R249, 0xfff7ffff, RZ, 0xc0, !PT ;  /* 0xfff7fffff9f97812 */ /* 0x000fc800078ec0ff */
        /* <DEDUP_REMOVED lines=12> */
[----:B------:R-:W-:-:S04]  /*42670*/  @P2 LOP3.LUT R249, R249, 0x10000, RZ, 0xfc, !PT ;  /* 0x00010000f9f92812 */ /* 0x000fc800078efcff */
[----:B------:R-:W-:-:S04]  /*42680*/  LOP3.LUT R249, R249, 0xffff7fff, RZ, 0xc0, !PT ;  /* 0xffff7ffff9f97812 */ /* 0x000fc800078ec0ff */
[----:B------:R-:W-:-:S04]  /*42690*/  @P1 LOP3.LUT R249, R249, 0x8000, RZ, 0xfc, !PT ;  /* 0x00008000f9f91812 */ /* 0x000fc800078efcff */
[----:B------:R-:W-:-:S04]  /*426a0*/  LOP3.LUT R249, R249, 0xffffbfff, RZ, 0xc0, !PT ;  /* 0xffffbffff9f97812 */ /* 0x000fc800078ec0ff */
[----:B------:R-:W-:-:S04]  /*426b0*/  @P0 LOP3.LUT R249, R249, 0x4000, RZ, 0xfc, !PT ;  /* 0x00004000f9f90812 */ /* 0x000fc800078efcff */
[----:B------:R-:W-:Y:S02]  /*426c0*/  LOP3.LUT R249, R249, 0xffffdfff, RZ, 0xc0, !PT ;  /* 0xffffdffff9f97812 */ /* 0x000fe400078ec0ff */
[----:B---3--:R-:W-:Y:S02]  /*426d0*/  ISETP.LT.AND P2, PT, R136, UR13, !P6 ;  /* 0x0000000d88007c0c */ /* 0x008fe4000f741270 */
[----:B------:R-:W3:Y:S01]  /*426e0*/  LDL.LU R136, [R1+0x3bc] ;  /* 0x0003bc0001887983 */ /* 0x000ee20000300800 */
[----:B------:R-:W-:-:S03]  /*426f0*/  ISETP.LT.AND P1, PT, R138, UR14, !P6 ;  /* 0x0000000e8a007c0c */ /* 0x000fc6000f721270 */
[----:B------:R-:W3:Y:S01]  /*42700*/  LDL.LU R138, [R1+0x3c0] ;  /* 0x0003c000018a7983 */ /* 0x000ee20000300800 */
[----:B--2---:R-:W-:-:S03]  /*42710*/  ISETP.LT.AND P0, PT, R27, UR15, !P6 ;  /* 0x0000000f1b007c0c */ /* 0x004fc6000f701270 */
[----:B------:R-:W2:Y:S03]  /*42720*/  LDL.LU R27, [R1+0x3c4] ;  /* 0x0003c400011b7983 */ /* 0x000ea60000300800 */
[----:B------:R-:W-:Y:S02]  /*42730*/  @P2 LOP3.LUT R249, R249, 0x2000, RZ, 0xfc, !PT ;  /* 0x00002000f9f92812 */ /* 0x000fe400078efcff */
[----:B----4-:R-:W-:Y:S02]  /*42740*/  ISETP.LT.AND P2, PT, R143, UR16, !P6 ;  /* 0x000000108f007c0c */ /* 0x010fe4000f741270 */
[----:B------:R-:W4:Y:S01]  /*42750*/  LDL.LU R143, [R1+0x3c8] ;  /* 0x0003c800018f7983 */ /* 0x000f220000300800 */
[----:B------:R-:W-:-:S04]  /*42760*/  LOP3.LUT R249, R249, 0xffffefff, RZ, 0xc0, !PT ;  /* 0xffffeffff9f97812 */ /* 0x000fc800078ec0ff */
[----:B------:R-:W-:-:S04]  /*42770*/  @P1 LOP3.LUT R249, R249, 0x1000, RZ, 0xfc, !PT ;  /* 0x00001000f9f91812 */ /* 0x000fc800078efcff */
[----:B------:R-:W-:Y:S02]  /*42780*/  LOP3.LUT R249, R249, 0xfffff7ff, RZ, 0xc0, !PT ;  /* 0xfffff7fff9f97812 */ /* 0x000fe400078ec0ff */
[----:B------:R-:W-:Y:S02]  /*42790*/  ISETP.LT.AND P1, PT, R29, UR17, !P6 ;  /* 0x000000111d007c0c */ /* 0x000fe4000f721270 */
[----:B------:R-:W4:Y:S01]  /*427a0*/  LDL.LU R29, [R1+0x3cc] ;  /* 0x0003cc00011d7983 */ /* 0x000f220000300800 */
        /* <DEDUP_REMOVED lines=58> */
[----:B------:R-:W4:Y:S04]  /*42b50*/  LDL.LU R143, [R1+0x408] ;  /* 0x00040800018f7983 */ /* 0x000f280000300800 */
[----:B------:R-:W4:Y:S01]  /*42b60*/  LDL.LU R34, [R1+0x40c] ;  /* 0x00040c0001227983 */ /* 0x000f220000300800 */
[----:B------:R-:W-:-:S03]  /*42b70*/  LOP3.LUT R4, R4, 0xefffffff, RZ, 0xc0, !PT ;  /* 0xefffffff04047812 */ /* 0x000fc600078ec0ff */
[----:B------:R-:W4:Y:S01]  /*42b80*/  LDL.LU R31, [R1+0x410] ;  /* 0x00041000011f7983 */ /* 0x000f220000300800 */
        /* <DEDUP_REMOVED lines=31> */
[----:B------:R-:W-:-:S03]  /*42d80*/  LOP3.LUT R4, R4, 0xffefffff, RZ, 0xc0, !PT ;  /* 0xffefffff04047812 */ /* 0x000fc600078ec0ff */
[----:B------:R-:W4:Y:S01]  /*42d90*/  LDL R194, [R1+0xeb4] ;  /* 0x000eb40001c27983 */ /* 0x000f220000100800 */
[----:B------:R-:W-:-:S04]  /*42da0*/  @P1 LOP3.LUT R4, R4, 0x100000, RZ, 0xfc, !PT ;  /* 0x0010000004041812 */ /* 0x000fc800078efcff */
[----:B------:R-:W-:-:S04]  /*42db0*/  LOP3.LUT R4, R4, 0xfff7ffff, RZ, 0xc0, !PT ;  /* 0xfff7ffff04047812 */ /* 0x000fc800078ec0ff */
[----:B------:R-:W-:Y:S02]  /*42dc0*/  @P0 LOP3.LUT R4, R4, 0x80000, RZ, 0xfc, !PT ;  /* 0x0008000004040812 */ /* 0x000fe400078efcff */
[----:B------:R-:W-:Y:S02]  /*42dd0*/  ISETP.LT.AND P1, PT, R34, UR43, !P6 ;  /* 0x0000002b22007c0c */ /* 0x000fe4000f721270 */
        /* <DEDUP_REMOVED lines=16> */
[----:B------:R-:W-:-:S04]  /*42ee0*/  @P0 LOP3.LUT R4, R4, 0x2000, RZ, 0xfc, !PT ;  /* 0x0000200004040812 */ /* 0x000fc800078efcff */
[----:B------:R-:W-:-:S04]  /*42ef0*/  LOP3.LUT R4, R4, 0xffffefff, RZ, 0xc0, !PT ;  /* 0xffffefff04047812 */ /* 0x000fc800078ec0ff */
[----:B------:R-:W-:-:S04]  /*42f00*/  @P2 LOP3.LUT R4, R4, 0x1000, RZ, 0xfc, !PT ;  /* 0x0000100004042812 */ /* 0x000fc800078efcff */
[----:B------:R-:W-:Y:S02]  /*42f10*/  LOP3.LUT R4, R4, 0xfffff7ff, RZ, 0xc0, !PT ;  /* 0xfffff7ff04047812 */ /* 0x000fe400078ec0ff */
[----:B------:R-:W-:Y:S02]  /*42f20*/  ISETP.LT.AND P3, PT, R10, UR57, !P6 ;  /* 0x000000390a007c0c */ /* 0x000fe4000f761270 */
[----:B---3--:R-:W-:Y:S02]  /*42f30*/  ISETP.LT.AND P1, PT, R136, UR49, !P6 ;  /* 0x0000003188007c0c */ /* 0x008fe4000f721270 */
[----:B------:R-:W-:-:S11]  /*42f40*/  ISETP.LT.AND P0, PT, R138, UR50, !P6 ;  /* 0x000000328a007c0c */ /* 0x000fd6000f701270 */
[----:B------:R-:W-:-:S04]  /*42f50*/  @P1 LOP3.LUT R4, R4, 0x800, RZ, 0xfc, !PT ;  /* 0x0000080004041812 */ /* 0x000fc800078efcff */
[----:B------:R-:W-:Y:S02]  /*42f60*/  LOP3.LUT R4, R4, 0xfffffbff, RZ, 0xc0, !PT ;  /* 0xfffffbff04047812 */ /* 0x000fe400078ec0ff */
[----:B--2---:R-:W-:Y:S02]  /*42f70*/  ISETP.LT.AND P2, PT, R27, UR51, !P6 ;  /* 0x000000331b007c0c */ /* 0x004fe4000f741270 */
[----:B------:R-:W-:-:S04]  /*42f80*/  @P0 LOP3.LUT R4, R4, 0x400, RZ, 0xfc, !PT ;  /* 0x0000040004040812 */ /* 0x000fc800078efcff */
[----:B------:R-:W-:Y:S02]  /*42f90*/  LOP3.LUT R4, R4, 0xfffffdff, RZ, 0xc0, !PT ;  /* 0xfffffdff04047812 */ /* 0x000fe400078ec0ff */
[----:B----4-:R-:W-:-:S05]  /*42fa0*/  ISETP.LT.AND P1, PT, R143, UR52, !P6 ;  /* 0x000000348f007c0c */ /* 0x010fca000f721270 */
[----:B------:R-:W-:Y:S02]  /*42fb0*/  @P2 LOP3.LUT R4, R4, 0x200, RZ, 0xfc, !PT ;  /* 0x0000020004042812 */ /* 0x000fe400078efcff */
[----:B------:R-:W-:Y:S02]  /*42fc0*/  ISETP.LT.AND P0, PT, R13, UR53, !P6 ;  /* 0x000000350d007c0c */ /* 0x000fe4000f701270 */
[----:B------:R-:W-:Y:S01]  /*42fd0*/  LOP3.LUT R4, R4, 0xfffffeff, RZ, 0xc0, !PT ;  /* 0xfffffeff04047812 */ /* 0x000fe200078ec0ff */
[----:B------:R-:W2:Y:S01]  /*42fe0*/  LDL.LU R13, [R1+0x1058] ;  /* 0x00105800010d7983 */ /* 0x000ea20000300800 */
[----:B------:R-:W-:Y:S02]  /*42ff0*/  ISETP.LT.AND P2, PT, R16, UR54, !P6 ;  /* 0x0000003610007c0c */ /* 0x000fe4000f741270 */
[----:B------:R-:W-:Y:S01]  /*43000*/  @P1 LOP3.LUT R4, R4, 0x100, RZ, 0xfc, !PT ;  /* 0x0000010004041812 */ /* 0x000fe200078efcff */
[----:B------:R-:W3:Y:S03]  /*43010*/  LDL.LU R16, [R1+0x1054] ;  /* 0x0010540001107983 */ /* 0x000ee60000300800 */
[----:B------:R-:W-:-:S04]  /*43020*/  LOP3.LUT R4, R4, 0xffffff7f, RZ, 0xc0, !PT ;  /* 0xffffff7f04047812 */ /* 0x000fc800078ec0ff */
[----:B------:R-:W-:Y:S02]  /*43030*/  @P0 LOP3.LUT R4, R4, 0x80, RZ, 0xfc, !PT ;  /* 0x0000008004040812 */ /* 0x000fe400078efcff */
[----:B------:R-:W-:Y:S02]  /*43040*/  ISETP.LT.AND P1, PT, R17, UR55, !P6 ;  /* 0x0000003711007c0c */ /* 0x000fe4000f721270 */
[----:B------:R-:W3:Y:S01]  /*43050*/  LDL.LU R17, [R1+0x1050] ;  /* 0x0010500001117983 */ /* 0x000ee20000300800 */
[----:B------:R-:W-:-:S03]  /*43060*/  LOP3.LUT R4, R4, 0xffffffbf, RZ, 0xc0, !PT ;  /* 0xffffffbf04047812 */ /* 0x000fc600078ec0ff */
[----:B------:R-:W4:Y:S01]  /*43070*/  LDL.LU R36, [R1+0x834] ;  /* 0x0008340001247983 */ /* 0x000f220000300800 */
[----:B------:R-:W-:-:S03]  /*43080*/  @P2 LOP3.LUT R4, R4, 0x40, RZ, 0xfc, !PT ;  /* 0x0000004004042812 */ /* 0x000fc600078efcff */
[----:B------:R-:W4:Y:S04]  /*43090*/  LDL.LU R38, [R1+0x848] ;  /* 0x0008480001267983 */ /* 0x000f280000300800 */
[----:B------:R-:W3:Y:S04]  /*430a0*/  LDL.LU R35, [R1+0x830] ;  /* 0x0008300001237983 */ /* 0x000ee80000300800 */
[----:B------:R-:W3:Y:S01]  /*430b0*/  LDL.LU R33, [R1+0x844] ;  /* 0x0008440001217983 */ /* 0x000ee20000300800 */
[----:B------:R-:W-:-:S03]  /*430c0*/  ISETP.LT.AND P0, PT, R2, UR56, !P6 ;  /* 0x0000003802007c0c */ /* 0x000fc6000f701270 */
[----:B------:R-:W3:Y:S01]  /*430d0*/  LDL.LU R32, [R1+0x480] ;  /* 0x0004800001207983 */ /* 0x000ee20000300800 */
[----:B------:R-:W-:-:S03]  /*430e0*/  LOP3.LUT R4, R4, 0xffffffdf, RZ, 0xc0, !PT ;  /* 0xffffffdf04047812 */ /* 0x000fc600078ec0ff */
[----:B------:R-:W3:Y:S04]  /*430f0*/  LDL.LU R34, [R1+0x494] ;  /* 0x0004940001227983 */ /* 0x000ee80000300800 */
[----:B------:R-:W3:Y:S04]  /*43100*/  LDL.LU R31, [R1+0x47c] ;  /* 0x00047c00011f7983 */ /* 0x000ee80000300800 */
[----:B------:R-:W3:Y:S01]  /*43110*/  LDL.LU R24, [R1+0x490] ;  /* 0x0004900001187983 */ /* 0x000ee20000300800 */
[----:B------:R-:W-:-:S03]  /*43120*/  @P1 LOP3.LUT R4, R4, 0x20, RZ, 0xfc, !PT ;  /* 0x0000002004041812 */ /* 0x000fc600078efcff */
[----:B------:R-:W3:Y:S01]  /*43130*/  LDL.LU R2, [R1+0x104c] ;  /* 0x00104c0001027983 */ /* 0x000ee20000300800 */
[----:B------:R-:W-:-:S03]  /*43140*/  ISETP.LT.AND P2, PT, R14, UR58, !P6 ;  /* 0x0000003a0e007c0c */ /* 0x000fc6000f741270 */
[----:B------:R-:W3:Y:S01]  /*43150*/  LDL.LU R30, [R1+0x82c] ;  /* 0x00082c00011e7983 */ /* 0x000ee20000300800 */
[----:B------:R-:W-:-:S03]  /*43160*/  ISETP.LT.AND P1, PT, R232, UR59, !P6 ;  /* 0x0000003be8007c0c */ /* 0x000fc6000f721270 */
[----:B------:R-:W3:Y:S04]  /*43170*/  LDL.LU R143, [R1+0x83c] ;  /* 0x00083c00018f7983 */ /* 0x000ee80000300800 */
[----:B------:R-:W3:Y:S04]  /*43180*/  LDL.LU R10, [R1+0x1048] ;  /* 0x00104800010a7983 */ /* 0x000ee80000300800 */
[----:B------:R-:W3:Y:S04]  /*43190*/  LDL.LU R14, [R1+0x1044] ;  /* 0x00104400010e7983 */ /* 0x000ee80000300800 */
[----:B------:R-:W2:Y:S01]  /*431a0*/  LDL.LU R232, [R1+0x1040] ;  /* 0x0010400001e87983 */ /* 0x000ea20000300800 */
[----:B------:R-:W-:-:S03]  /*431b0*/  LOP3.LUT R4, R4, 0xffffffef, RZ, 0xc0, !PT ;  /* 0xffffffef04047812 */ /* 0x000fc600078ec0ff */
        /* <DEDUP_REMOVED lines=9> */
[----:B------:R-:W3:Y:S01]  /*43250*/  LDL.LU R12, [R1+0x1038] ;  /* 0x00103800010c7983 */ /* 0x000ee20000300800 */
[----:B--2---:R-:W-:-:S03]  /*43260*/  IMAD.IADD R46, R232, 0x1, R13 ;  /* 0x00000001e82e7824 */ /* 0x004fc600078e020d */
[----:B------:R-:W2:Y:S04]  /*43270*/  LDL.LU R13, [R1+0x1034] ;  /* 0x00103400010d7983 */ /* 0x000ea80000300800 */
[----:B------:R-:W2:Y:S01]  /*43280*/  LDL.LU R232, [R1+0x1030] ;  /* 0x0010300001e87983 */ /* 0x000ea20000300800 */
[----:B----4-:R-:W-:Y:S02]  /*43290*/  PRMT R20, R38, 0x5410, R36 ;  /* 0x0000541026147816 */ /* 0x010fe40000000024 */
[----:B---3--:R-:W-:Y:S01]  /*432a0*/  PRMT R21, R33, 0x5410, R35 ;  /* 0x0000541021157816 */ /* 0x008fe20000000023 */
[----:B------:R-:W3:Y:S01]  /*432b0*/  LDL.LU R40, [R1+0x854] ;  /* 0x0008540001287983 */ /* 0x000ee20000300800 */
[----:B------:R-:W-:Y:S02]  /*432c0*/  PRMT R22, R34, 0x5410, R32 ;  /* 0x0000541022167816 */ /* 0x000fe40000000020 */
[----:B------:R-:W-:Y:S01]  /*432d0*/  PRMT R23, R24, 0x5410, R31 ;  /* 0x0000541018177816 */ /* 0x000fe2000000001f */
[----:B------:R-:W3:Y:S04]  /*432e0*/  LDL.LU R39, [R1+0x864] ;  /* 0x0008640001277983 */ /* 0x000ee80000300800 */
[----:B------:R0:W-:Y:S04]  /*432f0*/  STSM.16.M88.4 [R46], R20 ;  /* 0x000000142e007844 */ /* 0x0001e80000000200 */
[----:B------:R-:W4:Y:S01]  /*43300*/  LDL.LU R38, [R1+0x840] ;  /* 0x0008400001267983 */ /* 0x000f220000300800 */
[----:B0-----:R-:W-:-:S03]  /*43310*/  PRMT R20, R143, 0x5410, R30 ;  /* 0x000054108f147816 */ /* 0x001fc6000000001e */
[----:B------:R-:W4:Y:S04]  /*43320*/  LDL.LU R30, [R1+0x85c] ;  /* 0x00085c00011e7983 */ /* 0x000f280000300800 */
[----:B------:R-:W3:Y:S04]  /*43330*/  LDL.LU R33, [R1+0x498] ;  /* 0x0004980001217983 */ /* 0x000ee80000300800 */
[----:B------:R-:W3:Y:S04]  /*43340*/  LDL.LU R32, [R1+0x4a8] ;  /* 0x0004a80001207983 */ /* 0x000ee80000300800 */
[----:B------:R-:W3:Y:S04]  /*43350*/  LDL.LU R31, [R1+0x48c] ;  /* 0x00048c00011f7983 */ /* 0x000ee80000300800 */
[----:B------:R-:W3:Y:S04]  /*43360*/  LDL.LU R143, [R1+0x4a0] ;  /* 0x0004a000018f7983 */ /* 0x000ee80000300800 */
[----:B------:R-:W3:Y:S04]  /*43370*/  LDL.LU R43, [R1+0x860] ;  /* 0x00086000012b7983 */ /* 0x000ee80000300800 */
[----:B------:R-:W3:Y:S01]  /*43380*/  LDL.LU R42, [R1+0x874] ;  /* 0x00087400012a7983 */ /* 0x000ee20000300800 */
[----:B------:R-:W-:-:S03]  /*43390*/  PRMT R22, R138, 0x5410, R136 ;  /* 0x000054108a167816 */ /* 0x000fc60000000088 */
        /* <DEDUP_REMOVED lines=9> */
[----:B------:R-:W3:Y:S01]  /*43430*/  LDL.LU R47, [R1+0x868] ;  /* 0x00086800012f7983 */ /* 0x000ee20000300800 */
[----:B------:R-:W-:Y:S01]  /*43440*/  BAR.SYNC.DEFER_BLOCKING 0x0 ;  /* 0x0000000000007b1d */ /* 0x000fe20000010000 */
[----:B--2---:R-:W-:-:S05]  /*43450*/  PRMT R23, R232, 0x5410, R27 ;  /* 0x00005410e8177816 */ /* 0x004fca000000001b */
[----:B------:R-:W0:Y:S02]  /*43460*/  S2R R232, SR_TID.X ;  /* 0x0000000000e87919 */ /* 0x000e240000002100 */
[----:B0-----:R-:W-:-:S04]  /*43470*/  LOP3.LUT R232, R232, 0x7f, RZ, 0xc0, !PT ;  /* 0x0000007fe8e87812 */ /* 0x001fc800078ec0ff */
[----:B------:R-:W-:Y:S01]  /*43480*/  LEA R251, R232, UR4, 0x4 ;  /* 0x00000004e8fb7c11 */ /* 0x000fe2000f8e20ff */
[----:B------:R-:W-:Y:S01]  /*43490*/  VIADD R11, R194, UR5 ;  /* 0x00000005c20b7c36 */ /* 0x000fe20008000000 */
[----:B------:R-:W-:Y:S01]  /*434a0*/  ULDC UR5, c[0x0][0x248] ;  /* 0x0000920000057ab9 */ /* 0x000fe20000000800 */
[----:B------:R-:W-:Y:S02]  /*434b0*/  ULDC UR4, c[0x0][0x248] ;  /* 0x0000920000047ab9 */ /* 0x000fe40000000800 */
[----:B------:R-:W-:Y:S01]  /*434c0*/  LDS.128 R176, [R251] ;  /* 0x00000000fbb07984 */ /* 0x000fe20000000c00 */
[----:B------:R-:W-:Y:S06]  /*434d0*/  BAR.SYNC.DEFER_BLOCKING 0x0 ;  /* 0x0000000000007b1d */ /* 0x000fec0000010000 */
[----:B------:R4:W-:Y:S02]  /*434e0*/  STSM.16.M88.4 [R46], R20 ;  /* 0x000000142e007844 */ /* 0x0009e40000000200 */
[----:B------:R-:W-:Y:S01]  /*434f0*/  BAR.SYNC.DEFER_BLOCKING 0x0 ;  /* 0x0000000000007b1d */ /* 0x000fe20000010000 */
[----:B----4-:R-:W-:-:S05]  /*43500*/  PRMT R21, R30, 0x5410, R38 ;  /* 0x000054101e157816 */ /* 0x010fca0000000026 */
[----:B------:R-:W2:Y:S01]  /*43510*/  LDL.LU R38, [R1+0x87c] ;  /* 0x00087c0001267983 */ /* 0x000ea20000300800 */
[----:B---3--:R-:W-:-:S03]  /*43520*/  PRMT R20, R39, 0x5410, R40 ;  /* 0x0000541027147816 */ /* 0x008fc60000000028 */
[----:B------:R-:W3:Y:S01]  /*43530*/  LDL.LU R41, [R1+0x4b4] ;  /* 0x0004b40001297983 */ /* 0x000ee20000300800 */
[----:B------:R-:W-:-:S03]  /*43540*/  PRMT R23, R143, 0x5410, R31 ;  /* 0x000054108f177816 */ /* 0x000fc6000000001f */
[----:B------:R-:W3:Y:S04]  /*43550*/  LDL.LU R40, [R1+0x4c8] ;  /* 0x0004c80001287983 */ /* 0x000ee80000300800 */
[----:B------:R-:W4:Y:S04]  /*43560*/  LDL.LU R39, [R1+0x4ac] ;  /* 0x0004ac0001277983 */ /* 0x000f280000300800 */
[----:B------:R-:W4:Y:S04]  /*43570*/  LDL.LU R143, [R1+0x4c0] ;  /* 0x0004c000018f7983 */ /* 0x000f280000300800 */
[----:B------:R-:W0:Y:S01]  /*43580*/  LDS.128 R172, [R251] ;  /* 0x00000000fbac7984 */ /* 0x000e220000000c00 */
[----:B------:R-:W-:Y:S01]  /*43590*/  PRMT R22, R32, 0x5410, R33 ;  /* 0x0000541020167816 */ /* 0x000fe20000000021 */
[----:B------:R-:W-:Y:S06]  /*435a0*/  BAR.SYNC.DEFER_BLOCKING 0x0 ;  /* 0x0000000000007b1d */ /* 0x000fec0000010000 */
[----:B------:R-:W3:Y:S04]  /*435b0*/  LDL.LU R51, [R1+0x880] ;  /* 0x0008800001337983 */ /* 0x000ee80000300800 */
[----:B------:R-:W3:Y:S04]  /*435c0*/  LDL.LU R52, [R1+0x894] ;  /* 0x0008940001347983 */ /* 0x000ee80000300800 */
[----:B------:R-:W3:Y:S04]  /*435d0*/  LDL.LU R45, [R1+0x878] ;  /* 0x00087800012d7983 */ /* 0x000ee80000300800 */
[----:B------:R1:W-:Y:S01]  /*435e0*/  STSM.16.M88.4 [R46], R20 ;  /* 0x000000142e007844 */ /* 0x0003e20000000200 */
[----:B------:R-:W-:Y:S01]  /*435f0*/  BAR.SYNC.DEFER_BLOCKING 0x0 ;  /* 0x0000000000007b1d */ /* 0x000fe20000010000 */
[----:B-1----:R-:W-:-:S05]  /*43600*/  PRMT R20, R42, 0x5410, R43 ;  /* 0x000054102a147816 */ /* 0x002fca000000002b */
[----:B------:R-:W3:Y:S01]  /*43610*/  LDL.LU R42, [R1+0x88c] ;  /* 0x00088c00012a7983 */ /* 0x000ee20000300800 */
[----:B------:R-:W-:-:S03]  /*43620*/  PRMT R23, R138, 0x5410, R136 ;  /* 0x000054108a177816 */ /* 0x000fc60000000088 */
[----:B------:R-:W3:Y:S04]  /*43630*/  LDL.LU R44, [R1+0x4c4] ;  /* 0x0004c400012c7983 */ /* 0x000ee80000300800 */
[----:B------:R-:W3:Y:S04]  /*43640*/  LDL.LU R43, [R1+0x4d8] ;  /* 0x0004d800012b7983 */ /* 0x000ee80000300800 */
[----:B------:R-:W3:Y:S04]  /*43650*/  LDL.LU R136, [R1+0x4bc] ;  /* 0x0004bc0001887983 */ /* 0x000ee80000300800 */
[----:B------:R-:W3:Y:S04]  /*43660*/  LDL.LU R138, [R1+0x4d0] ;  /* 0x0004d000018a7983 */ /* 0x000ee80000300800 */
[----:B------:R-:W1:Y:S01]  /*43670*/  LDS.128 R168, [R251] ;  /* 0x00000000fba87984 */ /* 0x000e620000000c00 */
[----:B------:R-:W-:-:S02]  /*43680*/  PRMT R21, R34, 0x5410, R37 ;  /* 0x0000541022157816 */ /* 0x000fc40000000025 */
[----:B------:R-:W-:Y:S01]  /*43690*/  PRMT R22, R35, 0x5410, R36 ;  /* 0x0000541023167816 */ /* 0x000fe20000000024 */
[----:B------:R-:W-:Y:S06]  /*436a0*/  BAR.SYNC.DEFER_BLOCKING 0x0 ;  /* 0x0000000000007b1d */ /* 0x000fec0000010000 */
[----:B------:R-:W3:Y:S04]  /*436b0*/  LDL.LU R62, [R1+0x890] ;  /* 0x00089000013e7983 */ /* 0x000ee80000300800 */
[----:B------:R-:W3:Y:S04]  /*436c0*/  LDL.LU R59, [R1+0x8a4] ;  /* 0x0008a400013b7983 */ /* 0x000ee80000300800 */
[----:B------:R-:W3:Y:S04]  /*436d0*/  LDL.LU R54, [R1+0x888] ;  /* 0x0008880001367983 */ /* 0x000ee80000300800 */
[----:B------:R0:W-:Y:S01]  /*436e0*/  STSM.16.M88.4 [R46], R20 ;  /* 0x000000142e007844 */ /* 0x0001e20000000200 */
[----:B------:R-:W-:Y:S01]  /*436f0*/  BAR.SYNC.DEFER_BLOCKING 0x0 ;  /* 0x0000000000007b1d */ /* 0x000fe20000010000 */
[----:B0-----:R-:W-:-:S05]  /*43700*/  PRMT R20, R50, 0x5410, R48 ;  /* 0x0000541032147816 */ /* 0x001fca0000000030 */
[----:B------:R-:W0:Y:S01]  /*43710*/  LDS.128 R164, [R251] ;  /* 0x00000000fba47984 */ /* 0x000e220000000c00 */
[----:B--2---:R-:W-:-:S03]  /*43720*/  PRMT R21, R38, 0x5410, R47 ;  /* 0x0000541026157816 */ /* 0x004fc6000000002f */
[----:B------:R-:W2:Y:S04]  /*43730*/  LDL.LU R47, [R1+0x89c] ;  /* 0x00089c00012f7983 */ /* 0x000ea80000300800 */
[----:B------:R-:W2:Y:S04]  /*43740*/  LDL.LU R49, [R1+0x4d4] ;  /* 0x0004d40001317983 */ /* 0x000ea80000300800 */
[----:B------:R-:W2:Y:S04]  /*43750*/  LDL.LU R48, [R1+0x4e8] ;  /* 0x0004e80001307983 */ /* 0x000ea80000300800 */
[----:B------:R-:W2:Y:S01]  /*43760*/  LDL.LU R50, [R1+0x4cc] ;  /* 0x0004cc0001327983 */ /* 0x000ea20000300800 */
[----:B----4-:R-:W-:-:S03]  /*43770*/  PRMT R23, R143, 0x5410, R39 ;  /* 0x000054108f177816 */ /* 0x010fc60000000027 */
[----:B------:R-:W4:Y:S04]  /*43780*/  LDL.LU R143, [R1+0x4e0] ;  /* 0x0004e000018f7983 */ /* 0x000f280000300800 */
[----:B------:R-:W4:Y:S04]  /*43790*/  LDL.LU R57, [R1+0x8a0] ;  /* 0x0008a00001397983 */ /* 0x000f280000300800 */
[----:B------:R-:W4:Y:S01]  /*437a0*/  LDL.LU R58, [R1+0x8b4] ;  /* 0x0008b400013a7983 */ /* 0x000f220000300800 */
[----:B---3--:R-:W-:Y:S01]  /*437b0*/  PRMT R22, R40, 0x5410, R41 ;  /* 0x0000541028167816 */ /* 0x008fe20000000029 */
[----:B------:R-:W-:Y:S06]  /*437c0*/  BAR.SYNC.DEFER_BLOCKING 0x0 ;  /* 0x0000000000007b1d */ /* 0x000fec0000010000 */
[----:B------:R-:W3:Y:S04]  /*437d0*/  LDL.LU R55, [R1+0x898] ;  /* 0x0008980001377983 */ /* 0x000ee80000300800 */
[----:B------:R1:W-:Y:S01]  /*437e0*/  STSM.16.M88.4 [R46], R20 ;  /* 0x000000142e007844 */ /* 0x0003e20000000200 */
[----:B------:R-:W-:Y:S01]  /*437f0*/  BAR.SYNC.DEFER_BLOCKING 0x0 ;  /* 0x0000000000007b1d */ /* 0x000fe20000010000 */
[----:B-1----:R-:W-:-:S05]  /*43800*/  PRMT R20, R52, 0x5410, R51 ;  /* 0x0000541034147816 */ /* 0x002fca0000000033 */
[----:B------:R-:W3:Y:S04]  /*43810*/  LDL.LU R51, [R1+0x8ac] ;  /* 0x0008ac0001337983 */ /* 0x000ee80000300800 */
[----:B------:R-:W3:Y:S04]  /*43820*/  LDL.LU R53, [R1+0x4e4] ;  /* 0x0004e40001357983 */ /* 0x000ee80000300800 */
[----:B------:R-:W3:Y:S01]  /*43830*/  LDL.LU R52, [R1+0x4f8] ;  /* 0x0004f80001347983 */ /* 0x000ee20000300800 */
[----:B------:R-:W-:-:S03]  /*43840*/  PRMT R23, R138, 0x5410, R136 ;  /* 0x000054108a177816 */ /* 0x000fc60000000088 */
[----:B------:R-:W3:Y:S04]  /*43850*/  LDL.LU R136, [R1+0x4dc] ;  /* 0x0004dc0001887983 */ /* 0x000ee80000300800 */
[----:B------:R-:W3:Y:S04]  /*43860*/  LDL.LU R138, [R1+0x4f0] ;  /* 0x0004f000018a7983 */ /* 0x000ee80000300800 */
[----:B------:R-:W1:Y:S01]  /*43870*/  LDS.128 R160, [R251] ;  /* 0x00000000fba07984 */ /* 0x000e620000000c00 */
[----:B------:R-:W-:Y:S02]  /*43880*/  PRMT R21, R42, 0x5410, R45 ;  /* 0x000054102a157816 */ /* 0x000fe4000000002d */
[----:B------:R-:W-:Y:S01]  /*43890*/  PRMT R22, R43, 0x5410, R44 ;  /* 0x000054102b167816 */ /* 0x000fe2000000002c */
[----:B------:R-:W-:Y:S06]  /*438a0*/  BAR.SYNC.DEFER_BLOCKING 0x0 ;  /* 0x0000000000007b1d */ /* 0x000fec0000010000 */
[----:B------:R-:W3:Y:S04]  /*438b0*/  LDL.LU R70, [R1+0x8b0] ;  /* 0x0008b00001467983 */ /* 0x000ee80000300800 */
[----:B------:R-:W3:Y:S04]  /*438c0*/  LDL.LU R67, [R1+0x8c4] ;  /* 0x0008c40001437983 */ /* 0x000ee80000300800 */
[----:B------:R-:W3:Y:S04]  /*438d0*/  LDL.LU R65, [R1+0x8a8] ;  /* 0x0008a80001417983 */ /* 0x000ee80000300800 */
[----:B------:R0:W-:Y:S01]  /*438e0*/  STSM.16.M88.4 [R46], R20 ;  /* 0x000000142e007844 */ /* 0x0001e20000000200 */
[----:B------:R-:W-:Y:S06]  /*438f0*/  BAR.SYNC.DEFER_BLOCKING 0x0 ;  /* 0x0000000000007b1d */ /* 0x000fec0000010000 */
[----:B------:R-:W1:Y:S01]  /*43900*/  LDS.128 R156, [R251] ;  /* 0x00000000fb9c7984 */ /* 0x000e620000000c00 */
[----:B0-----:R-:W-:-:S02]  /*43910*/  PRMT R20, R59, 0x5410, R62 ;  /* 0x000054103b147816 */ /* 0x001fc4000000003e */
[----:B--2---:R-:W-:Y:S02]  /*43920*/  PRMT R21, R47, 0x5410, R54 ;  /* 0x000054102f157816 */ /* 0x004fe40000000036 */
[----:B------:R-:W2:Y:S04]  /*43930*/  LDL.LU R54, [R1+0x8bc] ;  /* 0x0008bc0001367983 */ /* 0x000ea80000300800 */
[----:B------:R-:W2:Y:S04]  /*43940*/  LDL.LU R64, [R1+0x4f4] ;  /* 0x0004f40001407983 */ /* 0x000ea80000300800 */
[----:B------:R-:W2:Y:S04]  /*43950*/  LDL.LU R66, [R1+0x508] ;  /* 0x0005080001427983 */ /* 0x000ea80000300800 */
[----:B------:R-:W2:Y:S01]  /*43960*/  LDL.LU R63, [R1+0x4ec] ;  /* 0x0004ec00013f7983 */ /* 0x000ea20000300800 */
[----:B----4-:R-:W-:-:S03]  /*43970*/  PRMT R23, R143, 0x5410, R50 ;  /* 0x000054108f177816 */ /* 0x010fc60000000032 */
[----:B------:R-:W4:Y:S01]  /*43980*/  LDL.LU R143, [R1+0x500] ;  /* 0x00050000018f7983 */ /* 0x000f220000300800 */
[----:B------:R-:W-:Y:S01]  /*43990*/  PRMT R22, R48, 0x5410, R49 ;  /* 0x0000541030167816 */ /* 0x000fe20000000031 */
[----:B------:R-:W-:Y:S06]  /*439a0*/  BAR.SYNC.DEFER_BLOCKING 0x0 ;  /* 0x0000000000007b1d */ /* 0x000fec0000010000 */
[----:B------:R-:W4:Y:S04]  /*439b0*/  LDL.LU R61, [R1+0x8c0] ;  /* 0x0008c000013d7983 */ /* 0x000f280000300800 */
[----:B------:R-:W4:Y:S04]  /*439c0*/  LDL.LU R60, [R1+0x8d4] ;  /* 0x0008d400013c7983 */ /* 0x000f280000300800 */
[----:B------:R-:W4:Y:S04]  /*439d0*/  LDL.LU R62, [R1+0x8b8] ;  /* 0x0008b800013e7983 */ /* 0x000f280000300800 */
[----:B------:R-:W4:Y:S04]  /*439e0*/  LDL.LU R59, [R1+0x8cc] ;  /* 0x0008cc00013b7983 */ /* 0x000f280000300800 */
[----:B------:R0:W-:Y:S01]  /*439f0*/  STSM.16.M88.4 [R46], R20 ;  /* 0x000000142e007844 */ /* 0x0001e20000000200 */
[----:B------:R-:W-:Y:S01]  /*43a00*/  BAR.SYNC.DEFER_BLOCKING 0x0 ;  /* 0x0000000000007b1d */ /* 0x000fe20000010000 */
[----:B0-----:R-:W-:-:S05]  /*43a10*/  PRMT R20, R58, 0x5410, R57 ;  /* 0x000054103a147816 */ /* 0x001fca0000000039 */
[----:B------:R-:W4:Y:S04]  /*43a20*/  LDL.LU R57, [R1+0x504] ;  /* 0x0005040001397983 */ /* 0x000f280000300800 */
[----:B------:R-:W4:Y:S04]  /*43a30*/  LDL.LU R58, [R1+0x518] ;  /* 0x00051800013a7983 */ /* 0x000f280000300800 */
[----:B------:R-:W0:Y:S01]  /*43a40*/  LDS.128 R152, [R251] ;  /* 0x00000000fb987984 */ /* 0x000e220000000c00 */
[----:B---3--:R-:W-:-:S03]  /*43a50*/  PRMT R23, R138, 0x5410, R136 ;  /* 0x000054108a177816 */ /* 0x008fc60000000088 */
[----:B------:R-:W3:Y:S04]  /*43a60*/  LDL.LU R136, [R1+0x4fc] ;  /* 0x0004fc0001887983 */ /* 0x000ee80000300800 */
[----:B------:R-:W3:Y:S01]  /*43a70*/  LDL.LU R138, [R1+0x510] ;  /* 0x00051000018a7983 */ /* 0x000ee20000300800 */
[----:B------:R-:W-:Y:S02]  /*43a80*/  PRMT R21, R51, 0x5410, R55 ;  /* 0x0000541033157816 */ /* 0x000fe40000000037 */
[----:B------:R-:W-:Y:S01]  /*43a90*/  PRMT R22, R52, 0x5410, R53 ;  /* 0x0000541034167816 */ /* 0x000fe20000000035 */
[----:B------:R-:W-:Y:S06]  /*43aa0*/  BAR.SYNC.DEFER_BLOCKING 0x0 ;  /* 0x0000000000007b1d */ /* 0x000fec0000010000 */
[----:B------:R-:W3:Y:S04]  /*43ab0*/  LDL.LU R68, [R1+0x8d0] ;  /* 0x0008d00001447983 */ /* 0x000ee80000300800 */
[----:B------:R1:W-:Y:S01]  /*43ac0*/  STSM.16.M88.4 [R46], R20 ;  /* 0x000000142e007844 */ /* 0x0003e20000000200 */
[----:B------:R-:W-:Y:S01]  /*43ad0*/  BAR.SYNC.DEFER_BLOCKING 0x0 ;  /* 0x0000000000007b1d */ /* 0x000fe20000010000 */
[----:B-1----:R-:W-:-:S05]  /*43ae0*/  PRMT R20, R67, 0x5410, R70 ;  /* 0x0000541043147816 */ /* 0x002fca0000000046 */
[----:B------:R-:W3:Y:S04]  /*43af0*/  LDL.LU R70, [R1+0x8e4] ;  /* 0x0008e40001467983 */ /* 0x000ee80000300800 */
[----:B------:R-:W3:Y:S04]  /*43b00*/  LDL.LU R67, [R1+0x8c8] ;  /* 0x0008c80001437983 */ /* 0x000ee80000300800 */
[----:B------:R-:W1:Y:S01]  /*43b10*/  LDS.128 R148, [R251] ;  /* 0x00000000fb947984 */ /* 0x000e620000000c00 */
[----:B--2---:R-:W-:-:S03]  /*43b20*/  PRMT R21, R54, 0x5410, R65 ;  /* 0x0000541036157816 */ /* 0x004fc60000000041 */
[----:B------:R-:W2:Y:S01]  /*43b30*/  LDL.LU R65, [R1+0x8dc] ;  /* 0x0008dc0001417983 */ /* 0x000ea20000300800 */
[----:B------:R-:W-:-:S03]  /*43b40*/  PRMT R22, R66, 0x5410, R64 ;  /* 0x0000541042167816 */ /* 0x000fc60000000040 */
[----:B------:R-:W2:Y:S04]  /*43b50*/  LDL.LU R64, [R1+0x514] ;  /* 0x0005140001407983 */ /* 0x000ea80000300800 */
[----:B------:R-:W2:Y:S01]  /*43b60*/  LDL.LU R66, [R1+0x528] ;  /* 0x0005280001427983 */ /* 0x000ea20000300800 */
[----:B----4-:R-:W-:-:S03]  /*43b70*/  PRMT R23, R143, 0x5410, R63 ;  /* 0x000054108f177816 */ /* 0x010fc6000000003f */
[----:B------:R-:W4:Y:S04]  /*43b80*/  LDL.LU R63, [R1+0x50c] ;  /* 0x00050c00013f7983 */ /* 0x000f280000300800 */
[----:B------:R-:W4:Y:S01]  /*43b90*/  LDL.LU R143, [R1+0x520] ;  /* 0x00052000018f7983 */ /* 0x000f220000300800 */
[----:B------:R-:W-:Y:S06]  /*43ba0*/  BAR.SYNC.DEFER_BLOCKING 0x0 ;  /* 0x0000000000007b1d */ /* 0x000fec0000010000 */
[----:B------:R0:W-:Y:S02]  /*43bb0*/  STSM.16.M88.4 [R46], R20 ;  /* 0x000000142e007844 */ /* 0x0001e40000000200 */
[----:B------:R-:W-:Y:S01]  /*43bc0*/  BAR.SYNC.DEFER_BLOCKING 0x0 ;  /* 0x0000000000007b1d */ /* 0x000fe20000010000 */
[----:B0-----:R-:W-:-:S05]  /*43bd0*/  PRMT R20, R60, 0x5410, R61 ;  /* 0x000054103c147816 */ /* 0x001fca000000003d */
[----:B------:R-:W4:Y:S01]  /*43be0*/  LDL.LU R61, [R1+0x8e0] ;  /* 0x0008e000013d7983 */ /* 0x000f220000300800 */
[----:B------:R-:W-:-:S03]  /*43bf0*/  PRMT R21, R59, 0x5410, R62 ;  /* 0x000054103b157816 */ /* 0x000fc6000000003e */
[----:B------:R-:W4:Y:S01]  /*43c00*/  LDL.LU R60, [R1+0x8f4] ;  /* 0x0008f400013c7983 */ /* 0x000f220000300800 */
[----:B------:R-:W-:-:S03]  /*43c10*/  PRMT R22, R58, 0x5410, R57 ;  /* 0x000054103a167816 */ /* 0x000fc60000000039 */
[----:B------:R-:W4:Y:S04]  /*43c20*/  LDL.LU R62, [R1+0x8d8] ;  /* 0x0008d800013e7983 */ /* 0x000f280000300800 */
[----:B------:R-:W4:Y:S04]  /*43c30*/  LDL.LU R59, [R1+0x8ec] ;  /* 0x0008ec00013b7983 */ /* 0x000f280000300800 */
[----:B------:R-:W4:Y:S04]  /*43c40*/  LDL.LU R57, [R1+0x524] ;  /* 0x0005240001397983 */ /* 0x000f280000300800 */
[----:B------:R-:W4:Y:S01]  /*43c50*/  LDL.LU R58, [R1+0x538] ;  /* 0x00053800013a7983 */ /* 0x000f220000300800 */
[----:B---3--:R-:W-:-:S03]  /*43c60*/  PRMT R23, R138, 0x5410, R136 ;  /* 0x000054108a177816 */ /* 0x008fc60000000088 */
[----:B------:R-:W3:Y:S04]  /*43c70*/  LDL.LU R136, [R1+0x51c] ;  /* 0x00051c0001887983 */ /* 0x000ee80000300800 */
[----:B------:R-:W3:Y:S04]  /*43c80*/  LDL.LU R138, [R1+0x530] ;  /* 0x00053000018a7983 */ /* 0x000ee80000300800 */
[----:B------:R-:W0:Y:S01]  /*43c90*/  LDS.128 R144, [R251] ;  /* 0x00000000fb907984 */ /* 0x000e220000000c00 */
[----:B------:R-:W-:Y:S06]  /*43ca0*/  BAR.SYNC.DEFER_BLOCKING 0x0 ;  /* 0x0000000000007b1d */ /* 0x000fec0000010000 */
[----:B------:R-:W3:Y:S04]  /*43cb0*/  LDL.LU R74, [R1+0x8f0] ;  /* 0x0008f000014a7983 */ /* 0x000ee80000300800 */
[----:B------:R-:W3:Y:S04]  /*43cc0*/  LDL.LU R71, [R1+0x904] ;  /* 0x0009040001477983 */ /* 0x000ee80000300800 */
[----:B------:R-:W3:Y:S04]  /*43cd0*/  LDL.LU R69, [R1+0x8e8] ;  /* 0x0008e80001457983 */ /* 0x000ee80000300800 */
[----:B------:R1:W-:Y:S02]  /*43ce0*/  STSM.16.M88.4 [R46], R20 ;  /* 0x000000142e007844 */ /* 0x0003e40000000200 */
[----:B-1----:R-:W-:-:S02]  /*43cf0*/  PRMT R20, R70, 0x5410, R68 ;  /* 0x0000541046147816 */ /* 0x002fc40000000044 */
[----:B------:R-:W3:Y:S04]  /*43d00*/  LDL.LU R68, [R1+0x8fc] ;  /* 0x0008fc0001447983 */ /* 0x000ee80000300800 */
[----:B------:R-:W3:Y:S01]  /*43d10*/  LDL.LU R70, [R1+0x534] ;  /* 0x0005340001467983 */ /* 0x000ee20000300800 */
[----:B--2---:R-:W-:-:S03]  /*43d20*/  PRMT R21, R65, 0x5410, R67 ;  /* 0x0000541041157816 */ /* 0x004fc60000000043 */
[----:B------:R-:W2:Y:S04]  /*43d30*/  LDL.LU R67, [R1+0x548] ;  /* 0x0005480001437983 */ /* 0x000ea80000300800 */
[----:B------:R-:W2:Y:S01]  /*43d40*/  LDL.LU R65, [R1+0x52c] ;  /* 0x00052c0001417983 */ /* 0x000ea20000300800 */
[----:B------:R-:W-:-:S03]  /*43d50*/  PRMT R22, R66, 0x5410, R64 ;  /* 0x0000541042167816 */ /* 0x000fc60000000040 */
[----:B------:R-:W2:Y:S04]  /*43d60*/  LDL.LU R64, [R1+0x540] ;  /* 0x0005400001407983 */ /* 0x000ea80000300800 */
[----:B------:R-:W2:Y:S01]  /*43d70*/  LDL.LU R66, [R1+0x900] ;  /* 0x0009000001427983 */ /* 0x000ea20000300800 */
[----:B----4-:R-:W-:Y:S01]  /*43d80*/  PRMT R23, R143, 0x5410, R63 ;  /* 0x000054108f177816 */ /* 0x010fe2000000003f */
[----:B------:R-:W-:Y:S06]  /*43d90*/  BAR.SYNC.DEFER_BLOCKING 0x0 ;  /* 0x0000000000007b1d */ /* 0x000fec0000010000 */
[----:B------:R-:W4:Y:S04]  /*43da0*/  LDL.LU R63, [R1+0x914] ;  /* 0x00091400013f7983 */ /* 0x000f280000300800 */
[----:B------:R-:W1:Y:S01]  /*43db0*/  LDS.128 R140, [R251] ;  /* 0x00000000fb8c7984 */ /* 0x000e620000000c00 */
[----:B------:R-:W-:Y:S06]  /*43dc0*/  BAR.SYNC.DEFER_BLOCKING 0x0 ;  /* 0x0000000000007b1d */ /* 0x000fec0000010000 */
[----:B------:R0:W-:Y:S02]  /*43dd0*/  STSM.16.M88.4 [R46], R20 ;  /* 0x000000142e007844 */ /* 0x0001e40000000200 */
[----:B0-----:R-:W-:-:S02]  /*43de0*/  PRMT R20, R60, 0x5410, R61 ;  /* 0x000054103c147816 */ /* 0x001fc4000000003d */
        /* <DEDUP_REMOVED lines=8> */
[----:B---3--:R-:W-:Y:S01]  /*43e70*/  PRMT R23, R138, 0x5410, R136 ;  /* 0x000054108a177816 */ /* 0x008fe20000000088 */
[----:B------:R-:W-:Y:S06]  /*43e80*/  BAR.SYNC.DEFER_BLOCKING 0x0 ;  /* 0x0000000000007b1d */ /* 0x000fec0000010000 */
[----:B------:R-:W0:Y:S02]  /*43e90*/  LDS.128 R136, [R251] ;  /* 0x00000000fb887984 */ /* 0x000e240000000c00 */
[----:B------:R-:W-:Y:S06]  /*43ea0*/  BAR.SYNC.DEFER_BLOCKING 0x0 ;  /* 0x0000000000007b1d */ /* 0x000fec0000010000 */
[----:B------:R3:W-:Y:S02]  /*43eb0*/  STSM.16.M88.4 [R46], R20 ;  /* 0x000000142e007844 */ /* 0x0007e40000000200 */
[----:B------:R-:W-:Y:S01]  /*43ec0*/  BAR.SYNC.DEFER_BLOCKING 0x0 ;  /* 0x0000000000007b1d */ /* 0x000fe20000010000 */
[----:B---3--:R-:W-:-:S05]  /*43ed0*/  PRMT R20, R71, 0x5410, R74 ;  /* 0x0000541047147816 */ /* 0x008fca000000004a */
[----:B------:R-:W3:Y:S01]  /*43ee0*/  LDL.LU R74, [R1+0x910] ;  /* 0x00091000014a7983 */ /* 0x000ee20000300800 */
[----:B------:R-:W-:-:S03]  /*43ef0*/  PRMT R21, R68, 0x5410, R69 ;  /* 0x0000541044157816 */ /* 0x000fc60000000045 */
[----:B------:R-:W3:Y:S04]  /*43f00*/  LDL.LU R71, [R1+0x924] ;  /* 0x0009240001477983 */ /* 0x000ee80000300800 */
[----:B------:R-:W3:Y:S04]  /*43f10*/  LDL.LU R69, [R1+0x908] ;  /* 0x0009080001457983 */ /* 0x000ee80000300800 */
[----:B------:R-:W3:Y:S04]  /*43f20*/  LDL.LU R68, [R1+0x91c] ;  /* 0x00091c0001447983 */ /* 0x000ee80000300800 */
[----:B------:R-:W0:Y:S01]  /*43f30*/  LDS.128 R132, [R251] ;  /* 0x00000000fb847984 */ /* 0x000e220000000c00 */
[----:B--2---:R-:W-:-:S03]  /*43f40*/  PRMT R22, R67, 0x5410, R70 ;  /* 0x0000541043167816 */ /* 0x004fc60000000046 */
[----:B------:R-:W2:Y:S04]  /*43f50*/  LDL.LU R70, [R1+0x554] ;  /* 0x0005540001467983 */ /* 0x000ea80000300800 */
[----:B------:R-:W2:Y:S01]  /*43f60*/  LDL.LU R67, [R1+0x568] ;  /* 0x0005680001437983 */ /* 0x000ea20000300800 */
[----:B------:R-:W-:Y:S01]  /*43f70*/  PRMT R23, R64, 0x5410, R65 ;  /* 0x0000541040177816 */ /* 0x000fe20000000041 */
[----:B------:R-:W-:Y:S06]  /*43f80*/  BAR.SYNC.DEFER_BLOCKING 0x0 ;  /* 0x0000000000007b1d */ /* 0x000fec0000010000 */
[----:B------:R-:W2:Y:S04]  /*43f90*/  LDL.LU R65, [R1+0x54c] ;  /* 0x00054c0001417983 */ /* 0x000ea80000300800 */
[----:B------:R-:W2:Y:S04]  /*43fa0*/  LDL.LU R64, [R1+0x560] ;  /* 0x0005600001407983 */ /* 0x000ea80000300800 */
[----:B------:R4:W-:Y:S01]  /*43fb0*/  STSM.16.M88.4 [R46], R20 ;  /* 0x000000142e007844 */ /* 0x0009e20000000200 */
[----:B------:R-:W-:Y:S01]  /*43fc0*/  BAR.SYNC.DEFER_BLOCKING 0x0 ;  /* 0x0000000000007b1d */ /* 0x000fe20000010000 */
[----:B----4-:R-:W-:-:S05]  /*43fd0*/  PRMT R20, R63, 0x5410, R66 ;  /* 0x000054103f147816 */ /* 0x010fca0000000042 */
[----:B------:R-:W4:Y:S04]  /*43fe0*/  LDL.LU R66, [R1+0x920] ;  /* 0x0009200001427983 */ /* 0x000f280000300800 */
[----:B------:R-:W4:Y:S04]  /*43ff0*/  LDL.LU R63, [R1+0x934] ;  /* 0x00093400013f7983 */ /* 0x000f280000300800 */
[----:B------:R-:W0:Y:S01]  /*44000*/  LDS.128 R128, [R251] ;  /* 0x00000000fb807984 */ /* 0x000e220000000c00 */
[----:B------:R-:W-:-:S03]  /*44010*/  PRMT R21, R60, 0x5410, R61 ;  /* 0x000054103c157816 */ /* 0x000fc6000000003d */
[----:B------:R-:W4:Y:S04]  /*44020*/  LDL.LU R61, [R1+0x918] ;  /* 0x00091800013d7983 */ /* 0x000f280000300800 */
[----:B------:R-:W4:Y:S01]  /*44030*/  LDL.LU R60, [R1+0x92c] ;  /* 0x00092c00013c7983 */ /* 0x000f220000300800 */
[----:B------:R-:W-:-:S03]  /*44040*/  PRMT R22, R59, 0x5410, R62 ;  /* 0x000054103b167816 */ /* 0x000fc6000000003e */
[----:B------:R-:W4:Y:S04]  /*44050*/  LDL.LU R62, [R1+0x564] ;  /* 0x00056400013e7983 */ /* 0x000f280000300800 */
[----:B------:R-:W4:Y:S01]  /*44060*/  LDL.LU R59, [R1+0x578] ;  /* 0x00057800013b7983 */ /* 0x000f220000300800 */
[----:B------:R-:W-:-:S03]  /*44070*/  PRMT R23, R58, 0x5410, R57 ;  /* 0x000054103a177816 */ /* 0x000fc60000000039 */
[----:B------:R-:W4:Y:S04]  /*44080*/  LDL.LU R57, [R1+0x55c] ;  /* 0x00055c0001397983 */ /* 0x000f280000300800 */
[----:B------:R-:W4:Y:S01]  /*44090*/  LDL.LU R58, [R1+0x570] ;  /* 0x00057000013a7983 */ /* 0x000f220000300800 */
[----:B------:R-:W-:Y:S06]  /*440a0*/  BAR.SYNC.DEFER_BLOCKING 0x0 ;  /* 0x0000000000007b1d */ /* 0x000fec0000010000 */
[----:B------:R3:W-:Y:S02]  /*440b0*/  STSM.16.M88.4 [R46], R20 ;  /* 0x000000142e007844 */ /* 0x0007e40000000200 */
[----:B------:R-:W-:Y:S06]  /*440c0*/  BAR.SYNC.DEFER_BLOCKING 0x0 ;  /* 0x0000000000007b1d */ /* 0x000fec0000010000 */
[----:B------:R-:W0:Y:S01]  /*440d0*/  LDS.128 R124, [R251] ;  /* 0x00000000fb7c7984 */ /* 0x000e220000000c00 */
[----:B---3--:R-:W-:-:S03]  /*440e0*/  PRMT R20, R71, 0x5410, R74 ;  /* 0x0000541047147816 */ /* 0x008fc6000000004a */
[----:B------:R-:W3:Y:S04]  /*440f0*/  LDL.LU R74, [R1+0x930] ;  /* 0x00093000014a7983 */ /* 0x000ee80000300800 */
[----:B------:R-:W3:Y:S01]  /*44100*/  LDL.LU R71, [R1+0x944] ;  /* 0x0009440001477983 */ /* 0x000ee20000300800 */
[----:B------:R-:W-:-:S03]  /*44110*/  PRMT R21, R68, 0x5410, R69 ;  /* 0x0000541044157816 */ /* 0x000fc60000000045 */
[----:B------:R-:W3:Y:S04]  /*44120*/  LDL.LU R69, [R1+0x928] ;  /* 0x0009280001457983 */ /* 0x000ee80000300800 */
[----:B------:R-:W3:Y:S01]  /*44130*/  LDL.LU R68, [R1+0x93c] ;  /* 0x00093c0001447983 */ /* 0x000ee20000300800 */
[----:B------:R-:W-:Y:S01]  /*44140*/  VIADD R18, R11, UR5 ;  /* 0x000000050b127c36 */ /* 0x000fe20008000000 */
[----:B------:R-:W-:-:S03]  /*44150*/  ULDC UR5, c[0x0][0x248] ;  /* 0x0000920000057ab9 */ /* 0x000fc60000000800 */
[----:B------:R-:W-:Y:S01]  /*44160*/  VIADD R19, R18, UR5 ;  /* 0x0000000512137c36 */ /* 0x000fe20008000000 */
[----:B------:R-:W-:Y:S01]  /*44170*/  ULDC UR5, c[0x0][0x248] ;  /* 0x0000920000057ab9 */ /* 0x000fe20000000800 */
[----:B--2---:R-:W-:Y:S02]  /*44180*/  PRMT R22, R67, 0x5410, R70 ;  /* 0x0000541043167816 */ /* 0x004fe40000000046 */
[----:B------:R-:W2:Y:S04]  /*44190*/  LDL.LU R70, [R1+0x574] ;  /* 0x0005740001467983 */ /* 0x000ea80000300800 */
[----:B------:R-:W2:Y:S01]  /*441a0*/  LDL.LU R67, [R1+0x588] ;  /* 0x0005880001437983 */ /* 0x000ea20000300800 */
[----:B------:R-:W-:Y:S01]  /*441b0*/  PRMT R23, R64, 0x5410, R65 ;  /* 0x0000541040177816 */ /* 0x000fe20000000041 */
[----:B------:R-:W-:Y:S06]  /*441c0*/  BAR.SYNC.DEFER_BLOCKING 0x0 ;  /* 0x0000000000007b1d */ /* 0x000fec0000010000 */
[----:B------:R-:W2:Y:S04]  /*441d0*/  LDL.LU R65, [R1+0x56c] ;  /* 0x00056c0001417983 */ /* 0x000ea80000300800 */
[----:B------:R-:W2:Y:S04]  /*441e0*/  LDL.LU R64, [R1+0x580] ;  /* 0x0005800001407983 */ /* 0x000ea80000300800 */
[----:B------:R4:W-:Y:S01]  /*441f0*/  STSM.16.M88.4 [R46], R20 ;  /* 0x000000142e007844 */ /* 0x0009e20000000200 */
[----:B------:R-:W-:Y:S01]  /*44200*/  VIADD R24, R19, UR5 ;  /* 0x0000000513187c36 */ /* 0x000fe20008000000 */
[----:B------:R-:W-:Y:S01]  /*44210*/  ULDC UR5, c[0x0][0x248] ;  /* 0x0000920000057ab9 */ /* 0x000fe20000000800 */
[----:B------:R-:W-:Y:S01]  /*44220*/  BAR.SYNC.DEFER_BLOCKING 0x0 ;  /* 0x0000000000007b1d */ /* 0x000fe20000010000 */
[----:B----4-:R-:W-:-:S05]  /*44230*/  PRMT R20, R63, 0x5410, R66 ;  /* 0x000054103f147816 */ /* 0x010fca0000000042 */
[----:B------:R-:W4:Y:S04]  /*44240*/  LDL.LU R66, [R1+0x940] ;  /* 0x0009400001427983 */ /* 0x000f280000300800 */
[----:B------:R-:W4:Y:S01]  /*44250*/  LDL.LU R63, [R1+0x9bc] ;  /* 0x0009bc00013f7983 */ /* 0x000f220000300800 */
[----:B------:R-:W-:Y:S02]  /*44260*/  PRMT R21, R60, 0x5410, R61 ;  /* 0x000054103c157816 */ /* 0x000fe4000000003d */
[----:B------:R-:W-:Y:S01]  /*44270*/  PRMT R22, R59, 0x5410, R62 ;  /* 0x000054103b167816 */ /* 0x000fe2000000003e */
[----:B------:R-:W4:Y:S04]  /*44280*/  LDL.LU R61, [R1+0x938] ;  /* 0x00093800013d7983 */ /* 0x000f280000300800 */
[----:B------:R-:W4:Y:S01]  /*44290*/  LDL.LU R60, [R1+0x9b8] ;  /* 0x0009b800013c7983 */ /* 0x000f220000300800 */
[----:B------:R-:W-:-:S03]  /*442a0*/  PRMT R23, R58, 0x5410, R57 ;  /* 0x000054103a177816 */ /* 0x000fc60000000039 */
[----:B------:R-:W4:Y:S04]  /*442b0*/  LDL.LU R62, [R1+0x584] ;  /* 0x00058400013e7983 */ /* 0x000f280000300800 */
[----:B------:R-:W4:Y:S04]  /*442c0*/  LDL.LU R59, [R1+0x7b0] ;  /* 0x0007b000013b7983 */ /* 0x000f280000300800 */
[----:B------:R-:W4:Y:S04]  /*442d0*/  LDL.LU R57, [R1+0x57c] ;  /* 0x00057c0001397983 */ /* 0x000f280000300800 */
[----:B------:R-:W4:Y:S01]  /*442e0*/  LDL.LU R58, [R1+0x5fc] ;  /* 0x0005fc00013a7983 */ /* 0x000f220000300800 */
[----:B------:R-:W-:Y:S01]  /*442f0*/  VIADD R25, R24, UR5 ;  /* 0x0000000518197c36 */ /* 0x000fe20008000000 */
[----:B------:R-:W-:-:S02]  /*44300*/  ULDC UR5, c[0x0][0x248] ;  /* 0x0000920000057ab9 */ /* 0x000fc40000000800 */
[----:B------:R-:W0:Y:S01]  /*44310*/  LDS.128 R120, [R251] ;  /* 0x00000000fb787984 */ /* 0x000e220000000c00 */
[----:B------:R-:W-:Y:S01]  /*44320*/  VIADD R26, R25, UR5 ;  /* 0x00000005191a7c36 */ /* 0x000fe20008000000 */
[----:B------:R-:W-:Y:S01]  /*44330*/  ULDC UR5, c[0x0][0x248] ;  /* 0x0000920000057ab9 */ /* 0x000fe20000000800 */
[----:B------:R-:W-:Y:S02]  /*44340*/  BAR.SYNC.DEFER_BLOCKING 0x0 ;  /* 0x0000000000007b1d */ /* 0x000fe40000010000 */
[----:B------:R-:W-:-:S04]  /*44350*/  VIADD R27, R26, UR5 ;  /* 0x000000051a1b7c36 */ /* 0x000fc80008000000 */
[----:B------:R-:W-:Y:S01]  /*44360*/  VIADD R28, R27, UR4 ;  /* 0x000000041b1c7c36 */ /* 0x000fe20008000000 */
[----:B------:R-:W-:Y:S01]  /*44370*/  ULDC UR5, c[0x0][0x248] ;  /* 0x0000920000057ab9 */ /* 0x000fe20000000800 */
[----:B------:R-:W-:Y:S02]  /*44380*/  ULDC UR4, c[0x0][0x248] ;  /* 0x0000920000047ab9 */ /* 0x000fe40000000800 */
[----:B------:R-:W-:Y:S01]  /*44390*/  VIADD R29, R28, UR5 ;  /* 0x000000051c1d7c36 */ /* 0x000fe20008000000 */
[----:B------:R-:W-:-:S03]  /*443a0*/  ULDC UR5, c[0x0][0x248] ;  /* 0x0000920000057ab9 */ /* 0x000fc60000000800 */
        /* <DEDUP_REMOVED lines=63> */
[----:B------:R3:W-:Y:S01]  /*447a0*/  STSM.16.M88.4 [R46], R20 ;  /* 0x000000142e007844 */ /* 0x0007e20000000200 */
[----:B------:R-:W-:Y:S02]  /*447b0*/  ULDC UR5, c[0x0][0x248] ;  /* 0x0000920000057ab9 */ /* 0x000fe40000000800 */
[----:B------:R-:W-:Y:S01]  /*447c0*/  VIADD R186, R184, UR4 ;  /* 0x00000004b8ba7c36 */ /* 0x000fe20008000000 */
[----:B------:R-:W-:Y:S01]  /*447d0*/  ULDC UR4, c[0x0][0x248] ;  /* 0x0000920000047ab9 */ /* 0x000fe20000000800 */
[----:B------:R-:W-:Y:S02]  /*447e0*/  BAR.SYNC.DEFER_BLOCKING 0x0 ;  /* 0x0000000000007b1d */ /* 0x000fe40000010000 */
[----:B------:R-:W-:-:S04]  /*447f0*/  VIADD R188, R186, UR4 ;  /* 0x00000004babc7c36 */ /* 0x000fc80008000000 */
        /* <DEDUP_REMOVED lines=10> */
[----:B------:R-:W-:Y:S01]  /*448a0*/  ULDC UR4, c[0x0][0x248] ;  /* 0x0000920000047ab9 */ /* 0x000fe20000000800 */
[----:B------:R-:W0:Y:S02]  /*448b0*/  LDS.128 R116, [R251] ;  /* 0x00000000fb747984 */ /* 0x000e240000000c00 */
        /* <DEDUP_REMOVED lines=9> */
[----:B---3--:R-:W-:Y:S01]  /*44950*/  PRMT R20, R71, 0x5410, R74 ;  /* 0x0000541047147816 */ /* 0x008fe2000000004a */
[----:B------:R-:W-:Y:S02]  /*44960*/  ULDC UR5, c[0x0][0x248] ;  /* 0x0000920000057ab9 */ /* 0x000fe40000000800 */
[----:B------:R-:W-:Y:S01]  /*44970*/  VIADD R207, R205, UR4 ;  /* 0x00000004cdcf7c36 */ /* 0x000fe20008000000 */
[----:B------:R-:W-:Y:S01]  /*44980*/  ULDC UR4, c[0x0][0x248] ;  /* 0x0000920000047ab9 */ /* 0x000fe20000000800 */
[----:B------:R-:W-:Y:S02]  /*44990*/  PRMT R21, R68, 0x5410, R69 ;  /* 0x0000541044157816 */ /* 0x000fe40000000045 */
[----:B------:R-:W-:Y:S01]  /*449a0*/  VIADD R209, R207, UR4 ;  /* 0x00000004cfd17c36 */ /* 0x000fe20008000000 */
[----:B------:R-:W-:Y:S01]  /*449b0*/  ULDC UR4, c[0x0][0x248] ;  /* 0x0000920000047ab9 */ /* 0x000fe20000000800 */
[----:B--2---:R-:W-:-:S02]  /*449c0*/  PRMT R22, R67, 0x5410, R70 ;  /* 0x0000541043167816 */ /* 0x004fc40000000046 */
[----:B------:R-:W-:Y:S01]  /*449d0*/  VIADD R211, R209, UR4 ;  /* 0x00000004d1d37c36 */ /* 0x000fe20008000000 */
[----:B------:R-:W-:Y:S01]  /*449e0*/  ULDC UR4, c[0x0][0x248] ;  /* 0x0000920000047ab9 */ /* 0x000fe20000000800 */
[----:B------:R-:W-:Y:S01]  /*449f0*/  PRMT R23, R64, 0x5410, R65 ;  /* 0x0000541040177816 */ /* 0x000fe20000000041 */
[----:B------:R-:W-:Y:S01]  /*44a00*/  BAR.SYNC.DEFER_BLOCKING 0x0 ;  /* 0x0000000000007b1d */ /* 0x000fe20000010000 */
[----:B------:R-:W-:-:S04]  /*44a10*/  VIADD R213, R211, UR5 ;  /* 0x00000005d3d57c36 */ /* 0x000fc80008000000 */
[----:B------:R-:W-:Y:S01]  /*44a20*/  VIADD R215, R213, UR4 ;  /* 0x00000004d5d77c36 */ /* 0x000fe20008000000 */
[----:B------:R-:W-:Y:S01]  /*44a30*/  ULDC UR4, c[0x0][0x248] ;  /* 0x0000920000047ab9 */ /* 0x000fe20000000800 */
[----:B------:R-:W-:Y:S02]  /*44a40*/  ULDC UR5, c[0x0][0x248] ;  /* 0x0000920000057ab9 */ /* 0x000fe40000000800 */
[----:B------:R-:W-:Y:S01]  /*44a50*/  VIADD R217, R215, UR4 ;  /* 0x00000004d7d97c36 */ /* 0x000fe20008000000 */
[----:B------:R-:W-:Y:S01]  /*44a60*/  ULDC UR4, c[0x0][0x248] ;  /* 0x0000920000047ab9 */ /* 0x000fe20000000800 */
[----:B------:R4:W-:Y:S01]  /*44a70*/  STSM.16.M88.4 [R46], R20 ;  /* 0x000000142e007844 */ /* 0x0009e20000000200 */
[----:B------:R-:W-:Y:S01]  /*44a80*/  BAR.SYNC.DEFER_BLOCKING 0x0 ;  /* 0x0000000000007b1d */ /* 0x000fe20000010000 */
        /* <DEDUP_REMOVED lines=9> */
[----:B------:R-:W-:Y:S01]  /*44b20*/  ULDC UR4, c[0x0][0x248] ;  /* 0x0000920000047ab9 */ /* 0x000fe20000000800 */
[----:B------:R-:W2:Y:S02]  /*44b30*/  LDS.128 R112, [R251] ;  /* 0x00000000fb707984 */ /* 0x000ea40000000c00 */
        /* <DEDUP_REMOVED lines=8> */
[----:B------:R-:W-:-:S04]  /*44bc0*/  VIADD R237, R235, UR5 ;  /* 0x00000005ebed7c36 */ /* 0x000fc80008000000 */
[----:B------:R-:W-:Y:S01]  /*44bd0*/  VIADD R239, R237, UR4 ;  /* 0x00000004edef7c36 */ /* 0x000fe20008000000 */
[----:B------:R-:W-:-:S03]  /*44be0*/  ULDC UR4, c[0x0][0x248] ;  /* 0x0000920000047ab9 */ /* 0x000fc60000000800 */
[----:B------:R-:W-:Y:S01]  /*44bf0*/  VIADD R241, R239, UR4 ;  /* 0x00000004eff17c36 */ /* 0x000fe20008000000 */
[----:B------:R-:W-:Y:S01]  /*44c00*/  ULDC UR4, c[0x0][0x248] ;  /* 0x0000920000047ab9 */ /* 0x000fe20000000800 */
[----:B----4-:R-:W-:Y:S02]  /*44c10*/  PRMT R20, R63, 0x5410, R66 ;  /* 0x000054103f147816 */ /* 0x010fe40000000042 */
[----:B------:R-:W-:Y:S01]  /*44c20*/  PRMT R21, R60, 0x5410, R61 ;  /* 0x000054103c157816 */ /* 0x000fe2000000003d */
[----:B------:R-:W-:Y:S01]  /*44c30*/  VIADD R252, R241, UR4 ;  /* 0x00000004f1fc7c36 */ /* 0x000fe20008000000 */
[----:B------:R-:W-:Y:S02]  /*44c40*/  PRMT R22, R59, 0x5410, R62 ;  /* 0x000054103b167816 */ /* 0x000fe4000000003e */
[----:B------:R-:W-:Y:S01]  /*44c50*/  PRMT R23, R58, 0x5410, R57 ;  /* 0x000054103a177816 */ /* 0x000fe20000000039 */
[----:B------:R-:W3:Y:S04]  /*44c60*/  LDL.LU R61, [R1+0x9b4] ;  /* 0x0009b400013d7983 */ /* 0x000ee80000300800 */
        /* <DEDUP_REMOVED lines=15> */
[----:B------:R-:W-:-:S03]  /*44d60*/  LOP3.LUT R3, R3, 0xbfffffff, RZ, 0xc0, !PT ;  /* 0xbfffffff03037812 */ /* 0x000fc600078ec0ff */
[----:B------:R-:W-:Y:S01]  /*44d70*/  STL.64 [R1+0x1278], R174 ;  /* 0x001278ae01007387 */ /* 0x000fe20000100a00 */
[----:B------:R-:W-:Y:S01]  /*44d80*/  @P3 LOP3.LUT R3, R3, 0x40000000, RZ, 0xfc, !PT ;  /* 0x4000000003033812 */ /* 0x000fe200078efcff */
[----:B------:R-:W-:Y:S03]  /*44d90*/  BAR.SYNC.DEFER_BLOCKING 0x0 ;  /* 0x0000000000007b1d */ /* 0x000fe60000010000 */
[----:B------:R-:W-:Y:S02]  /*44da0*/  LOP3.LUT R3, R3, 0xdfffffff, RZ, 0xc0, !PT ;  /* 0xdfffffff03037812 */ /* 0x000fe400078ec0ff */
[C---:B------:R-:W-:Y:S02]  /*44db0*/  LOP3.LUT P3, RZ, R4.reuse, 0x8, RZ, 0xc0, !PT ;  /* 0x0000000804ff7812 */ /* 0x040fe4000786c0ff */
[----:B------:R-:W-:Y:S02]  /*44dc0*/  @P2 LOP3.LUT R3, R3, 0x20000000, RZ, 0xfc, !PT ;  /* 0x2000000003032812 */ /* 0x000fe400078efcff */
[----:B------:R-:W-:Y:S01]  /*44dd0*/  LOP3.LUT P2, RZ, R4, 0x4, RZ, 0xc0, !PT ;  /* 0x0000000404ff7812 */ /* 0x000fe2000784c0ff */
[----:B------:R-:W-:Y:S01]  /*44de0*/  STL.64 [R1+0x1258], R168 ;  /* 0x001258a801007387 */ /* 0x000fe20000100a00 */
[----:B------:R-:W-:-:S03]  /*44df0*/  LOP3.LUT R3, R3, 0xefffffff, RZ, 0xc0, !PT ;  /* 0xefffffff03037812 */ /* 0x000fc600078ec0ff */
[----:B------:R-:W-:Y:S01]  /*44e00*/  STL.64 [R1+0x1250], R170 ;  /* 0x001250aa01007387 */ /* 0x000fe20000100a00 */
        /* <DEDUP_REMOVED lines=10> */
[----:B------:R-:W-:-:S03]  /*44eb0*/  @P6 LOP3.LUT R3, R3, 0x4000000, RZ, 0xfc, !PT ;  /* 0x0400000003036812 */ /* 0x000fc600078efcff */
[----:B------:R-:W-:Y:S01]  /*44ec0*/  STL.64 [R1+0x11f0], R156 ;  /* 0x0011f09c01007387 */ /* 0x000fe20000100a00 */
[----:B------:R-:W-:-:S03]  /*44ed0*/  LOP3.LUT R3, R3, 0xfdffffff, RZ, 0xc0, !PT ;  /* 0xfdffffff03037812 */ /* 0x000fc600078ec0ff */
[----:B------:R-:W-:Y:S01]  /*44ee0*/  STL.64 [R1+0x11e8], R158 ;  /* 0x0011e89e01007387 */ /* 0x000fe20000100a00 */
[----:B------:R-:W-:-:S03]  /*44ef0*/  @P5 LOP3.LUT R3, R3, 0x2000000, RZ, 0xfc, !PT ;  /* 0x0200000003035812 */ /* 0x000fc600078efcff */
[----:B------:R-:W-:Y:S04]  /*44f00*/  STL.64 [R1+0x11e0], R8 ;  /* 0x0011e00801007387 */ /* 0x000fe80000100a00 */
[----:B------:R-:W-:Y:S04]  /*44f10*/  STL.64 [R1+0x11d8], R152 ;  /* 0x0011d89801007387 */ /* 0x000fe80000100a00 */
[----:B------:R-:W-:Y:S04]  /*44f20*/  STL.64 [R1+0x11d0], R154 ;  /* 0x0011d09a01007387 */ /* 0x000fe80000100a00 */
[----:B------:R-:W-:Y:S04]  /*44f30*/  STL.64 [R1+0x11c8], R148 ;  /* 0x0011c89401007387 */ /* 0x000fe80000100a00 */
[----:B------:R-:W-:Y:S04]  /*44f40*/  STL.64 [R1+0x11c0], R150 ;  /* 0x0011c09601007387 */ /* 0x000fe80000100a00 */
[----:B------:R-:W-:Y:S04]  /*44f50*/  STL.64 [R1+0x11b8], R144 ;  /* 0x0011b89001007387 */ /* 0x000fe80000100a00 */
[----:B------:R-:W-:Y:S04]  /*44f60*/  STL.64 [R1+0x11b0], R146 ;  /* 0x0011b09201007387 */ /* 0x000fe80000100a00 */
[----:B-1----:R-:W-:Y:S04]  /*44f70*/  STL.64 [R1+0x11a8], R140 ;  /* 0x0011a88c01007387 */ /* 0x002fe80000100a00 */
[----:B------:R-:W-:Y:S04]  /*44f80*/  STL.64 [R1+0x11a0], R142 ;  /* 0x0011a08e01007387 */ /* 0x000fe80000100a00 */
[----:B0-----:R-:W-:Y:S04]  /*44f90*/  STL.64 [R1+0x1198], R136 ;  /* 0x0011988801007387 */ /* 0x001fe80000100a00 */
        /* <DEDUP_REMOVED lines=12> */
[----:B--2---:R-:W-:Y:S04]  /*45060*/  STL.64 [R1+0x1130], R112 ;  /* 0x0011307001007387 */ /* 0x004fe80000100a00 */
[----:B------:R-:W-:Y:S04]  /*45070*/  STL.64 [R1+0x1128], R114 ;  /* 0x0011287201007387 */ /* 0x000fe80000100a00 */
[----:B------:R-:W-:Y:S04]  /*45080*/  STL.64 [R1+0x1110], R244 ;  /* 0x001110f401007387 */ /* 0x000fe80000100a00 */
[----:B------:R-:W-:Y:S04]  /*45090*/  STL.64 [R1+0x10d0], R246 ;  /* 0x0010d0f601007387 */ /* 0x000fe80000100a00 */
[----:B------:R-:W-:Y:S04]  /*450a0*/  STL.64 [R1+0x1080], R248 ;  /* 0x001080f801007387 */ /* 0x000fe80000100a00 */
[----:B------:R3:W-:Y:S04]  /*450b0*/  STSM.16.M88.4 [R46], R20 ;  /* 0x000000142e007844 */ /* 0x0007e80000000200 */
[----:B------:R-:W2:Y:S04]  /*450c0*/  LDL.LU R70, [R1+0x9ac] ;  /* 0x0009ac0001467983 */ /* 0x000ea80000300800 */
[----:B------:R-:W2:Y:S01]  /*450d0*/  LDL.LU R64, [R1+0xa24] ;  /* 0x000a240001407983 */ /* 0x000ea20000300800 */
[----:B------:R-:W-:Y:S06]  /*450e0*/  BAR.SYNC.DEFER_BLOCKING 0x0 ;  /* 0x0000000000007b1d */ /* 0x000fec0000010000 */
[----:B------:R-:W0:Y:S01]  /*450f0*/  LDS.128 R108, [R251] ;  /* 0x00000000fb6c7984 */ /* 0x000e220000000c00 */
[----:B---3--:R-:W-:-:S03]  /*45100*/  PRMT R20, R60, 0x5410, R61 ;  /* 0x000054103c147816 */ /* 0x008fc6000000003d */
[----:B------:R-:W3:Y:S04]  /*45110*/  LDL.LU R61, [R1+0x974] ;  /* 0x00097400013d7983 */ /* 0x000ee80000300800 */
[----:B------:R-:W3:Y:S01]  /*45120*/  LDL.LU R60, [R1+0x9ec] ;  /* 0x0009ec00013c7983 */ /* 0x000ee20000300800 */
[----:B----4-:R-:W-:-:S03]  /*45130*/  PRMT R21, R59, 0x5410, R62 ;  /* 0x000054103b157816 */ /* 0x010fc6000000003e */
[----:B------:R-:W4:Y:S04]  /*45140*/  LDL.LU R62, [R1+0x5f0] ;  /* 0x0005f000013e7983 */ /* 0x000f280000300800 */
[----:B------:R-:W4:Y:S01]  /*45150*/  LDL.LU R59, [R1+0x81c] ;  /* 0x00081c00013b7983 */ /* 0x000f220000300800 */
[----:B------:R-:W-:-:S03]  /*45160*/  PRMT R23, R58, 0x5410, R57 ;  /* 0x000054103a177816 */ /* 0x000fc60000000039 */
[----:B------:R-:W2:Y:S04]  /*45170*/  LDL.LU R57, [R1+0x5b8] ;  /* 0x0005b80001397983 */ /* 0x000ea80000300800 */
[----:B------:R-:W2:Y:S01]  /*45180*/  LDL.LU R58, [R1+0x7e4] ;  /* 0x0007e400013a7983 */ /* 0x000ea20000300800 */
[----:B------:R-:W-:Y:S01]  /*45190*/  PRMT R22, R72, 0x5410, R73 ;  /* 0x0000541048167816 */ /* 0x000fe20000000049 */
[----:B------:R-:W-:Y:S06]  /*451a0*/  BAR.SYNC.DEFER_BLOCKING 0x0 ;  /* 0x0000000000007b1d */ /* 0x000fec0000010000 */
[----:B0-----:R-:W-:Y:S04]  /*451b0*/  STL.64 [R1+0x1120], R108 ;  /* 0x0011206c01007387 */ /* 0x001fe80000100a00 */
[----:B------:R-:W-:Y:S04]  /*451c0*/  STL.64 [R1+0x1118], R110 ;  /* 0x0011186e01007387 */ /* 0x000fe80000100a00 */
[----:B------:R0:W-:Y:S01]  /*451d0*/  STSM.16.M88.4 [R46], R20 ;  /* 0x000000142e007844 */ /* 0x0001e20000000200 */
[----:B------:R-:W-:Y:S01]  /*451e0*/  BAR.SYNC.DEFER_BLOCKING 0x0 ;  /* 0x0000000000007b1d */ /* 0x000fe20000010000 */
[----:B0-----:R-:W-:-:S05]  /*451f0*/  PRMT R23, R63, 0x5410, R66 ;  /* 0x000054103f177816 */ /* 0x001fca0000000042 */
[----:B------:R-:W2:Y:S04]  /*45200*/  LDL.LU R66, [R1+0x9a8] ;  /* 0x0009a80001427983 */ /* 0x000ea80000300800 */
[----:B------:R-:W2:Y:S01]  /*45210*/  LDL.LU R63, [R1+0xa20] ;  /* 0x000a2000013f7983 */ /* 0x000ea20000300800 */
[----:B------:R-:W-:-:S03]  /*45220*/  PRMT R20, R71, 0x5410, R74 ;  /* 0x0000541047147816 */ /* 0x000fc6000000004a */
[----:B------:R-:W2:Y:S04]  /*45230*/  LDL.LU R77, [R1+0x970] ;  /* 0x00097000014d7983 */ /* 0x000ea80000300800 */
[----:B------:R-:W0:Y:S01]  /*45240*/  LDS.128 R104, [R251] ;  /* 0x00000000fb687984 */ /* 0x000e220000000c00 */
[----:B------:R-:W-:-:S03]  /*45250*/  PRMT R21, R68, 0x5410, R69 ;  /* 0x0000541044157816 */ /* 0x000fc60000000045 */
[----:B------:R-:W2:Y:S01]  /*45260*/  LDL.LU R76, [R1+0x9e8] ;  /* 0x0009e800014c7983 */ /* 0x000ea20000300800 */
[----:B------:R-:W-:Y:S01]  /*45270*/  PRMT R22, R65, 0x5410, R67 ;  /* 0x0000541041167816 */ /* 0x000fe20000000043 */
[----:B------:R-:W-:Y:S06]  /*45280*/  BAR.SYNC.DEFER_BLOCKING 0x0 ;  /* 0x0000000000007b1d */ /* 0x000fec0000010000 */
[----:B------:R-:W2:Y:S04]  /*45290*/  LDL.LU R79, [R1+0x5ec] ;  /* 0x0005ec00014f7983 */ /* 0x000ea80000300800 */
[----:B------:R-:W2:Y:S04]  /*452a0*/  LDL.LU R75, [R1+0x818] ;  /* 0x00081800014b7983 */ /* 0x000ea80000300800 */
[----:B------:R-:W2:Y:S04]  /*452b0*/  LDL.LU R67, [R1+0x5b4] ;  /* 0x0005b40001437983 */ /* 0x000ea80000300800 */
[----:B------:R-:W2:Y:S04]  /*452c0*/  LDL.LU R65, [R1+0x7e0] ;  /* 0x0007e00001417983 */ /* 0x000ea80000300800 */
[----:B------:R3:W-:Y:S01]  /*452d0*/  STSM.16.M88.4 [R46], R20 ;  /* 0x000000142e007844 */ /* 0x0007e20000000200 */
[----:B------:R-:W-:Y:S06]  /*452e0*/  BAR.SYNC.DEFER_BLOCKING 0x0 ;  /* 0x0000000000007b1d */ /* 0x000fec0000010000 */
[----:B0-----:R-:W-:Y:S04]  /*452f0*/  STL.64 [R1+0x1108], R104 ;  /* 0x0011086801007387 */ /* 0x001fe80000100a00 */
[----:B------:R-:W-:Y:S04]  /*45300*/  STL.64 [R1+0x1100], R106 ;  /* 0x0011006a01007387 */ /* 0x000fe80000100a00 */
[----:B------:R-:W0:Y:S01]  /*45310*/  LDS.128 R100, [R251] ;  /* 0x00000000fb647984 */ /* 0x000e220000000c00 */
[----:B---3--:R-:W-:-:S03]  /*45320*/  PRMT R21, R60, 0x5410, R61 ;  /* 0x000054103c157816 */ /* 0x008fc6000000003d */
[----:B------:R-:W3:Y:S04]  /*45330*/  LDL.LU R61, [R1+0x9a4] ;  /* 0x0009a400013d7983 */ /* 0x000ee80000300800 */
[----:B------:R-:W3:Y:S01]  /*45340*/  LDL.LU R60, [R1+0xa1c] ;  /* 0x000a1c00013c7983 */ /* 0x000ee20000300800 */
[----:B----4-:R-:W-:-:S03]  /*45350*/  PRMT R22, R59, 0x5410, R62 ;  /* 0x000054103b167816 */ /* 0x010fc6000000003e */
[----:B------:R-:W4:Y:S04]  /*45360*/  LDL.LU R62, [R1+0x96c] ;  /* 0x00096c00013e7983 */ /* 0x000f280000300800 */
[----:B------:R-:W4:Y:S04]  /*45370*/  LDL.LU R59, [R1+0x9e4] ;  /* 0x0009e400013b7983 */ /* 0x000f280000300800 */
[----:B------:R-:W4:Y:S04]  /*45380*/  LDL.LU R73, [R1+0x5e8] ;  /* 0x0005e80001497983 */ /* 0x000f280000300800 */
[----:B------:R-:W4:Y:S01]  /*45390*/  LDL.LU R72, [R1+0x814] ;  /* 0x0008140001487983 */ /* 0x000f220000300800 */
[----:B--2---:R-:W-:-:S03]  /*453a0*/  PRMT R23, R58, 0x5410, R57 ;  /* 0x000054103a177816 */ /* 0x004fc60000000039 */
[----:B------:R-:W2:Y:S04]  /*453b0*/  LDL.LU R57, [R1+0x5b0] ;  /* 0x0005b00001397983 */ /* 0x000ea80000300800 */
[----:B------:R-:W2:Y:S01]  /*453c0*/  LDL.LU R58, [R1+0x7dc] ;  /* 0x0007dc00013a7983 */ /* 0x000ea20000300800 */
[----:B------:R-:W-:Y:S01]  /*453d0*/  PRMT R20, R64, 0x5410, R70 ;  /* 0x0000541040147816 */ /* 0x000fe20000000046 */
[----:B------:R-:W-:Y:S06]  /*453e0*/  BAR.SYNC.DEFER_BLOCKING 0x0 ;  /* 0x0000000000007b1d */ /* 0x000fec0000010000 */
[----:B0-----:R-:W-:Y:S04]  /*453f0*/  STL.64 [R1+0x10f8], R100 ;  /* 0x0010f86401007387 */ /* 0x001fe80000100a00 */
[----:B------:R-:W-:Y:S04]  /*45400*/  STL.64 [R1+0x10f0], R102 ;  /* 0x0010f06601007387 */ /* 0x000fe80000100a00 */
[----:B------:R-:W2:Y:S04]  /*45410*/  LDL.LU R74, [R1+0x9a0] ;  /* 0x0009a000014a7983 */ /* 0x000ea80000300800 */
[----:B------:R-:W2:Y:S04]  /*45420*/  LDL.LU R71, [R1+0xa18] ;  /* 0x000a180001477983 */ /* 0x000ea80000300800 */
[----:B------:R-:W2:Y:S04]  /*45430*/  LDL.LU R69, [R1+0x968] ;  /* 0x0009680001457983 */ /* 0x000ea80000300800 */
[----:B------:R-:W2:Y:S04]  /*45440*/  LDL.LU R68, [R1+0x9e0] ;  /* 0x0009e00001447983 */ /* 0x000ea80000300800 */
[----:B------:R0:W-:Y:S04]  /*45450*/  STSM.16.M88.4 [R46], R20 ;  /* 0x000000142e007844 */ /* 0x0001e80000000200 */
[----:B------:R-:W2:Y:S04]  /*45460*/  LDL.LU R70, [R1+0x5e4] ;  /* 0x0005e40001467983 */ /* 0x000ea80000300800 */
[----:B------:R-:W2:Y:S01]  /*45470*/  LDL.LU R64, [R1+0x810] ;  /* 0x0008100001407983 */ /* 0x000ea20000300800 */
[----:B------:R-:W-:Y:S01]  /*45480*/  BAR.SYNC.DEFER_BLOCKING 0x0 ;  /* 0x0000000000007b1d */ /* 0x000fe20000010000 */
[----:B0-----:R-:W-:-:S05]  /*45490*/  PRMT R20, R63, 0x5410, R66 ;  /* 0x000054103f147816 */ /* 0x001fca0000000042 */
[----:B------:R-:W2:Y:S04]  /*454a0*/  LDL.LU R66, [R1+0x5ac] ;  /* 0x0005ac0001427983 */ /* 0x000ea80000300800 */
[----:B------:R-:W2:Y:S04]  /*454b0*/  LDL.LU R63, [R1+0x7d8] ;  /* 0x0007d800013f7983 */ /* 0x000ea80000300800 */
[----:B------:R-:W0:Y:S01]  /*454c0*/  LDS.128 R96, [R251] ;  /* 0x00000000fb607984 */ /* 0x000e220000000c00 */
[----:B------:R-:W-:Y:S02]  /*454d0*/  PRMT R21, R76, 0x5410, R77 ;  /* 0x000054104c157816 */ /* 0x000fe4000000004d */
[----:B------:R-:W-:-:S02]  /*454e0*/  PRMT R22, R75, 0x5410, R79 ;  /* 0x000054104b167816 */ /* 0x000fc4000000004f */
[----:B------:R-:W-:Y:S01]  /*454f0*/  PRMT R23, R65, 0x5410, R67 ;  /* 0x0000541041177816 */ /* 0x000fe20000000043 */
[----:B------:R-:W-:Y:S06]  /*45500*/  BAR.SYNC.DEFER_BLOCKING 0x0 ;  /* 0x0000000000007b1d */ /* 0x000fec0000010000 */
[----:B------:R3:W-:Y:S02]  /*45510*/  STSM.16.M88.4 [R46], R20 ;  /* 0x000000142e007844 */ /* 0x0007e40000000200 */
[----:B------:R-:W-:Y:S06]  /*45520*/  BAR.SYNC.DEFER_BLOCKING 0x0 ;  /* 0x0000000000007b1d */ /* 0x000fec0000010000 */
[----:B0-----:R-:W-:Y:S04]  /*45530*/  STL.64 [R1+0x10e8], R96 ;  /* 0x0010e86001007387 */ /* 0x001fe80000100a00 */
[----:B------:R-:W-:Y:S04]  /*45540*/  STL.64 [R1+0x10e0], R98 ;  /* 0x0010e06201007387 */ /* 0x000fe80000100a00 */
[----:B------:R-:W2:Y:S04]  /*45550*/  LDL.LU R67, [R1+0x99c] ;  /* 0x00099c0001437983 */ /* 0x000ea80000300800 */
[----:B------:R-:W2:Y:S04]  /*45560*/  LDL.LU R65, [R1+0xa14] ;  /* 0x000a140001417983 */ /* 0x000ea80000300800 */
[----:B------:R-:W0:Y:S01]  /*45570*/  LDS.128 R92, [R251] ;  /* 0x00000000fb5c7984 */ /* 0x000e220000000c00 */
[----:B---3--:R-:W-:-:S03]  /*45580*/  PRMT R20, R60, 0x5410, R61 ;  /* 0x000054103c147816 */ /* 0x008fc6000000003d */
[----:B------:R-:W3:Y:S04]  /*45590*/  LDL.LU R61, [R1+0x964] ;  /* 0x00096400013d7983 */ /* 0x000ee80000300800 */
[----:B------:R-:W3:Y:S01]  /*455a0*/  LDL.LU R60, [R1+0x9dc] ;  /* 0x0009dc00013c7983 */ /* 0x000ee20000300800 */
[----:B----4-:R-:W-:-:S03]  /*455b0*/  PRMT R21, R59, 0x5410, R62 ;  /* 0x000054103b157816 */ /* 0x010fc6000000003e */
        /* <DEDUP_REMOVED lines=24> */
[----:B------:R-:W2:Y:S04]  /*45740*/  LDL.LU R63, [R1+0x7d0] ;  /* 0x0007d000013f7983 */ /* 0x000ea80000300800 */
[----:B------:R3:W-:Y:S04]  /*45750*/  STSM.16.M88.4 [R46], R20 ;  /* 0x000000142e007844 */ /* 0x0007e80000000200 */
[----:B0-----:R-:W-:Y:S04]  /*45760*/  STL.64 [R1+0x10c0], R88 ;  /* 0x0010c05801007387 */ /* 0x001fe80000100a00 */
[----:B------:R-:W-:Y:S01]  /*45770*/  STL.64 [R1+0x10b8], R90 ;  /* 0x0010b85a01007387 */ /* 0x000fe20000100a00 */
[----:B------:R-:W-:Y:S06]  /*45780*/  BAR.SYNC.DEFER_BLOCKING 0x0 ;  /* 0x0000000000007b1d */ /* 0x000fec0000010000 */
        /* <DEDUP_REMOVED lines=29> */
[----:B------:R-:W-:Y:S01]  /*45960*/  PRMT R22, R75, 0x5410, R79 ;  /* 0x000054104b167816 */ /* 0x000fe2000000004f */
[----:B------:R-:W-:Y:S01]  /*45970*/  BAR.SYNC.DEFER_BLOCKING 0x0 ;  /* 0x0000000000007b1d */ /* 0x000fe20000010000 */
[----:B------:R-:W-:-:S05]  /*45980*/  PRMT R23, R63, 0x5410, R70 ;  /* 0x000054103f177816 */ /* 0x000fca0000000046 */
        /* <DEDUP_REMOVED lines=19> */
[----:B------:R0:W-:Y:S04]  /*45ac0*/  STSM.16.M88.4 [R46], R20 ;  /* 0x000000142e007844 */ /* 0x0001e80000000200 */
[----:B------:R-:W-:Y:S04]  /*45ad0*/  STL.64 [R1+0x1088], R78 ;  /* 0x0010884e01007387 */ /* 0x000fe80000100a00 */
[----:B------:R-:W2:Y:S04]  /*45ae0*/  LDL.LU R216, [R1+0x988] ;  /* 0x0009880001d87983 */ /* 0x000ea80000300800 */
[----:B------:R-:W2:Y:S04]  /*45af0*/  LDL.LU R214, [R1+0xa00] ;  /* 0x000a000001d67983 */ /* 0x000ea80000300800 */
[----:B------:R-:W2:Y:S04]  /*45b00*/  LDL.LU R202, [R1+0x950] ;  /* 0x0009500001ca7983 */ /* 0x000ea80000300800 */
[----:B------:R-:W2:Y:S01]  /*45b10*/  LDL.LU R200, [R1+0x9c8] ;  /* 0x0009c80001c87983 */ /* 0x000ea20000300800 */
[----:B0-----:R-:W-:Y:S01]  /*45b20*/  PRMT R20, R71, 0x5410, R74 ;  /* 0x0000541047147816 */ /* 0x001fe2000000004a */
[----:B------:R-:W-:Y:S01]  /*45b30*/  BAR.SYNC.DEFER_BLOCKING 0x0 ;  /* 0x0000000000007b1d */ /* 0x000fe20000010000 */
[----:B------:R-:W-:-:S02]  /*45b40*/  PRMT R22, R65, 0x5410, R67 ;  /* 0x0000541041167816 */ /* 0x000fc40000000043 */
[----:B------:R-:W-:-:S03]  /*45b50*/  PRMT R23, R66, 0x5410, R64 ;  /* 0x0000541042177816 */ /* 0x000fc60000000040 */
[----:B------:R-:W2:Y:S04]  /*45b60*/  LDL.LU R67, [R1+0x5cc] ;  /* 0x0005cc0001437983 */ /* 0x000ea80000300800 */
[----:B------:R-:W2:Y:S04]  /*45b70*/  LDL.LU R65, [R1+0x7f8] ;  /* 0x0007f80001417983 */ /* 0x000ea80000300800 */
[----:B------:R-:W2:Y:S04]  /*45b80*/  LDL.LU R64, [R1+0x594] ;  /* 0x0005940001407983 */ /* 0x000ea80000300800 */
[----:B------:R-:W2:Y:S04]  /*45b90*/  LDL.LU R66, [R1+0x7c0] ;  /* 0x0007c00001427983 */ /* 0x000ea80000300800 */
[----:B------:R-:W0:Y:S04]  /*45ba0*/  LDS.128 R72, [R251] ;  /* 0x00000000fb487984 */ /* 0x000e280000000c00 */
[----:B0-----:R-:W-:Y:S04]  /*45bb0*/  STL.64 [R1+0x1078], R72 ;  /* 0x0010784801007387 */ /* 0x001fe80000100a00 */
[----:B------:R-:W-:Y:S04]  /*45bc0*/  STL.64 [R1+0x1070], R74 ;  /* 0x0010704a01007387 */ /* 0x000fe80000100a00 */
[----:B------:R-:W2:Y:S04]  /*45bd0*/  LDL.LU R212, [R1+0x984] ;  /* 0x0009840001d47983 */ /* 0x000ea80000300800 */
[----:B------:R-:W2:Y:S04]  /*45be0*/  LDL.LU R210, [R1+0x9fc] ;  /* 0x0009fc0001d27983 */ /* 0x000ea80000300800 */
[----:B------:R-:W2:Y:S04]  /*45bf0*/  LDL.LU R198, [R1+0x94c] ;  /* 0x00094c0001c67983 */ /* 0x000ea80000300800 */
[----:B------:R-:W2:Y:S01]  /*45c00*/  LDL.LU R196, [R1+0x9c4] ;  /* 0x0009c40001c47983 */ /* 0x000ea20000300800 */
[----:B------:R-:W-:Y:S01]  /*45c10*/  PRMT R21, R68, 0x5410, R69 ;  /* 0x0000541044157816 */ /* 0x000fe20000000045 */
[----:B------:R-:W-:Y:S06]  /*45c20*/  BAR.SYNC.DEFER_BLOCKING 0x0 ;  /* 0x0000000000007b1d */ /* 0x000fec0000010000 */
[----:B------:R0:W-:Y:S02]  /*45c30*/  STSM.16.M88.4 [R46], R20 ;  /* 0x000000142e007844 */ /* 0x0001e40000000200 */
[----:B0-----:R-:W-:Y:S01]  /*45c40*/  PRMT R20, R63, 0x5410, R70 ;  /* 0x000054103f147816 */ /* 0x001fe20000000046 */
[----:B------:R-:W-:Y:S06]  /*45c50*/  BAR.SYNC.DEFER_BLOCKING 0x0 ;  /* 0x0000000000007b1d */ /* 0x000fec0000010000 */
[----:B------:R-:W2:Y:S04]  /*45c60*/  LDL.LU R63, [R1+0x5c8] ;  /* 0x0005c800013f7983 */ /* 0x000ea80000300800 */
        /* <DEDUP_REMOVED lines=11> */
[----:B------:R-:W2:Y:S04]  /*45d20*/  LDL.LU R192, [R1+0x5c4] ;  /* 0x0005c40001c07983 */ /* 0x000ea80000300800 */
[----:B------:R-:W2:Y:S04]  /*45d30*/  LDL.LU R59, [R1+0x7f0] ;  /* 0x0007f000013b7983 */ /* 0x000ea80000300800 */
[----:B------:R-:W2:Y:S04]  /*45d40*/  LDL.LU R57, [R1+0x58c] ;  /* 0x00058c0001397983 */ /* 0x000ea80000300800 */
[----:B------:R-:W2:Y:S01]  /*45d50*/  LDL.LU R58, [R1+0x7b8] ;  /* 0x0007b800013a7983 */ /* 0x000ea20000300800 */
[----:B------:R-:W-:Y:S06]  /*45d60*/  BAR.SYNC.DEFER_BLOCKING 0x0 ;  /* 0x0000000000007b1d */ /* 0x000fec0000010000 */
[----:B0-----:R-:W-:Y:S04]  /*45d70*/  STL.64 [R1+0x1068], R68 ;  /* 0x0010684401007387 */ /* 0x001fe80000100a00 */
[----:B------:R0:W-:Y:S04]  /*45d80*/  STSM.16.M88.4 [R46], R20 ;  /* 0x000000142e007844 */ /* 0x0001e80000000200 */
[----:B------:R-:W-:Y:S01]  /*45d90*/  STL.64 [R1+0x1060], R70 ;  /* 0x0010604601007387 */ /* 0x000fe20000100a00 */
[----:B0-----:R-:W-:-:S03]  /*45da0*/  PRMT R21, R200, 0x5410, R202 ;  /* 0x00005410c8157816 */ /* 0x001fc600000000ca */
[----:B------:R-:W2:Y:S01]  /*45db0*/  LDL.LU R202, [R1+0x600] ;  /* 0x0006000001ca7983 */ /* 0x000ea20000300800 */
[----:B------:R-:W-:-:S03]  /*45dc0*/  PRMT R22, R65, 0x5410, R67 ;  /* 0x0000541041167816 */ /* 0x000fc60000000043 */
[----:B------:R-:W2:Y:S01]  /*45dd0*/  LDL.LU R200, [R1+0x604] ;  /* 0x0006040001c87983 */ /* 0x000ea20000300800 */
[----:B------:R-:W-:Y:S01]  /*45de0*/  PRMT R23, R66, 0x5410, R64 ;  /* 0x0000541042177816 */ /* 0x000fe20000000040 */
[----:B------:R-:W-:Y:S06]  /*45df0*/  BAR.SYNC.DEFER_BLOCKING 0x0 ;  /* 0x0000000000007b1d */ /* 0x000fec0000010000 */
[----:B------:R-:W0:Y:S01]  /*45e00*/  LDS.128 R64, [R251] ;  /* 0x00000000fb407984 */ /* 0x000e220000000c00 */
[----:B------:R-:W-:Y:S01]  /*45e10*/  PRMT R20, R214, 0x5410, R216 ;  /* 0x00005410d6147816 */ /* 0x000fe200000000d8 */
[----:B------:R-:W-:Y:S06]  /*45e20*/  BAR.SYNC.DEFER_BLOCKING 0x0 ;  /* 0x0000000000007b1d */ /* 0x000fec0000010000 */
[----:B------:R1:W-:Y:S04]  /*45e30*/  STSM.16.M88.4 [R46], R20 ;  /* 0x000000142e007844 */ /* 0x0003e80000000200 */
[----:B0-----:R-:W-:Y:S04]  /*45e40*/  STL.64 [R1+0x1058], R64 ;  /* 0x0010584001007387 */ /* 0x001fe80000100a00 */
[----:B------:R-:W-:Y:S01]  /*45e50*/  STL.64 [R1+0x1050], R66 ;  /* 0x0010504201007387 */ /* 0x000fe20000100a00 */
[----:B-1----:R-:W-:-:S03]  /*45e60*/  PRMT R21, R196, 0x5410, R198 ;  /* 0x00005410c4157816 */ /* 0x002fc600000000c6 */
[----:B------:R-:W2:Y:S04]  /*45e70*/  LDL.LU R198, [R1+0x608] ;  /* 0x0006080001c67983 */ /* 0x000ea80000300800 */
[----:B------:R-:W2:Y:S01]  /*45e80*/  LDL.LU R196, [R1+0x60c] ;  /* 0x00060c0001c47983 */ /* 0x000ea20000300800 */
[----:B------:R-:W-:Y:S02]  /*45e90*/  PRMT R20, R210, 0x5410, R212 ;  /* 0x00005410d2147816 */ /* 0x000fe400000000d4 */
[----:B---3--:R-:W-:Y:S02]  /*45ea0*/  PRMT R22, R61, 0x5410, R63 ;  /* 0x000054103d167816 */ /* 0x008fe4000000003f */
[----:B----4-:R-:W-:Y:S01]  /*45eb0*/  PRMT R23, R62, 0x5410, R60 ;  /* 0x000054103e177816 */ /* 0x010fe2000000003c */
[----:B------:R-:W-:Y:S06]  /*45ec0*/  BAR.SYNC.DEFER_BLOCKING 0x0 ;  /* 0x0000000000007b1d */ /* 0x000fec0000010000 */
[----:B------:R-:W0:Y:S02]  /*45ed0*/  LDS.128 R60, [R251] ;  /* 0x00000000fb3c7984 */ /* 0x000e240000000c00 */
[----:B------:R-:W-:Y:S06]  /*45ee0*/  BAR.SYNC.DEFER_BLOCKING 0x0 ;  /* 0x0000000000007b1d */ /* 0x000fec0000010000 */
[----:B------:R2:W-:Y:S02]  /*45ef0*/  STSM.16.M88.4 [R46], R20 ;  /* 0x000000142e007844 */ /* 0x0005e40000000200 */
[----:B--2---:R-:W-:-:S02]  /*45f00*/  PRMT R21, R56, 0x5410, R204 ;  /* 0x0000541038157816 */ /* 0x004fc400000000cc */
[----:B------:R-:W-:Y:S02]  /*45f10*/  PRMT R22, R59, 0x5410, R192 ;  /* 0x000054103b167816 */ /* 0x000fe400000000c0 */
[----:B------:R-:W-:Y:S01]  /*45f20*/  PRMT R23, R58, 0x5410, R57 ;  /* 0x000054103a177816 */ /* 0x000fe20000000039 */
[----:B------:R-:W-:Y:S06]  /*45f30*/  BAR.SYNC.DEFER_BLOCKING 0x0 ;  /* 0x0000000000007b1d */ /* 0x000fec0000010000 */
[----:B------:R-:W1:Y:S04]  /*45f40*/  LDS.128 R56, [R251] ;  /* 0x00000000fb387984 */ /* 0x000e680000000c00 */
[----:B0-----:R-:W-:Y:S04]  /*45f50*/  STL.64 [R1+0x1038], R60 ;  /* 0x0010383c01007387 */ /* 0x001fe80000100a00 */
[----:B------:R-:W-:Y:S01]  /*45f60*/  STL.64 [R1+0x1030], R62 ;  /* 0x0010303e01007387 */ /* 0x000fe20000100a00 */
[----:B------:R-:W-:Y:S01]  /*45f70*/  PRMT R20, R206, 0x5410, R208 ;  /* 0x00005410ce147816 */ /* 0x000fe200000000d0 */
[----:B------:R-:W-:Y:S06]  /*45f80*/  BAR.SYNC.DEFER_BLOCKING 0x0 ;  /* 0x0000000000007b1d */ /* 0x000fec0000010000 */
[----:B-1----:R-:W-:Y:S04]  /*45f90*/  STL.64 [R1+0x1048], R56 ;  /* 0x0010483801007387 */ /* 0x002fe80000100a00 */
[----:B------:R-:W-:Y:S04]  /*45fa0*/  STL.64 [R1+0x1040], R58 ;  /* 0x0010403a01007387 */ /* 0x000fe80000100a00 */
[----:B------:R-:W2:Y:S04]  /*45fb0*/  LDL.LU R210, [R1+0x610] ;  /* 0x0006100001d27983 */ /* 0x000ea80000300800 */
[----:B------:R-:W3:Y:S04]  /*45fc0*/  LDL.LU R216, [R1+0x614] ;  /* 0x0006140001d87983 */ /* 0x000ee80000300800 */
[----:B------:R-:W4:Y:S04]  /*45fd0*/  LDL.LU R208, [R1+0x618] ;  /* 0x0006180001d07983 */ /* 0x000f280000300800 */
[----:B------:R0:W-:Y:S04]  /*45fe0*/  STSM.16.M88.4 [R46], R20 ;  /* 0x000000142e007844 */ /* 0x0001e80000000200 */
[----:B------:R-:W4:Y:S04]  /*45ff0*/  LDL.LU R206, [R1+0x61c] ;  /* 0x00061c0001ce7983 */ /* 0x000f280000300800 */
[----:B------:R-:W4:Y:S01]  /*46000*/  LDL.LU R204, [R1+0x620] ;  /* 0x0006200001cc7983 */ /* 0x000f220000300800 */
[C---:B------:R-:W-:Y:S01]  /*46010*/  PRMT R192, R176.reuse, 0x7770, RZ ;  /* 0x00007770b0c07816 */ /* 0x040fe200000000ff */
[----:B------:R-:W-:Y:S01]  /*46020*/  BAR.SYNC.DEFER_BLOCKING 0x0 ;  /* 0x0000000000007b1d */ /* 0x000fe20000010000 */
[----:B0-----:R-:W-:-:S05]  /*46030*/  PRMT R20, R176, 0x7771, RZ ;  /* 0x00007771b0147816 */ /* 0x001fca00000000ff */
[----:B------:R0:W-:Y:S02]  /*46040*/  @P4 STG.E.U8 desc[UR32][R12.64], R192 ;  /* 0x000000c00c004986 */ /* 0x0001e4000c101120 */
[----:B0-----:R-:W-:-:S04]  /*46050*/  IADD3 R12, P4, R202, R10, RZ ;  /* 0x0000000aca0c7210 */ /* 0x001fc80007f9e0ff */
[----:B------:R-:W-:Y:S02]  /*46060*/  LEA.HI.X.SX32 R13, R202, R2, 0x1, P4 ;  /* 0x00000002ca0d7211 */ /* 0x000fe400020f0eff */
[----:B------:R-:W4:Y:S04]  /*46070*/  LDL.LU R202, [R1+0x624] ;  /* 0x0006240001ca7983 */ /* 0x000f280000300800 */
[----:B------:R-:W4:Y:S04]  /*46080*/  LDL.LU R214, [R1+0x628] ;  /* 0x0006280001d67983 */ /* 0x000f280000300800 */
[----:B------:R0:W-:Y:S02]  /*46090*/  @P0 STG.E.U8 desc[UR32][R14.64], R20 ;  /* 0x000000140e000986 */ /* 0x0001e4000c101120 */
[----:B0-----:R-:W-:-:S04]  /*460a0*/  IADD3 R14, P4, R200, R10, RZ ;  /* 0x0000000ac80e7210 */ /* 0x001fc80007f9e0ff */
[----:B------:R-:W-:Y:S02]  /*460b0*/  LEA.HI.X.SX32 R15, R200, R2, 0x1, P4 ;  /* 0x00000002c80f7211 */ /* 0x000fe400020f0eff */
[----:B------:R-:W4:Y:S04]  /*460c0*/  LDL.LU R200, [R1+0x62c] ;  /* 0x00062c0001c87983 */ /* 0x000f280000300800 */
[----:B------:R-:W4:Y:S01]  /*460d0*/  LDL.LU R212, [R1+0x630] ;  /* 0x0006300001d47983 */ /* 0x000f220000300800 */
[C---:B------:R-:W-:Y:S02]  /*460e0*/  IADD3 R22, P4, R198.reuse, R10, RZ ;  /* 0x0000000ac6167210 */ /* 0x040fe40007f9e0ff */
[----:B------:R-:W-:Y:S02]  /*460f0*/  PRMT R20, R177, 0x7770, RZ ;  /* 0x00007770b1147816 */ /* 0x000fe400000000ff */
[----:B------:R-:W-:-:S02]  /*46100*/  LEA.HI.X.SX32 R23, R198, R2, 0x1, P4 ;  /* 0x00000002c6177211 */ /* 0x000fc400020f0eff */
[----:B------:R-:W4:Y:S04]  /*46110*/  LDL.LU R198, [R1+0x634] ;  /* 0x0006340001c67983 */ /* 0x000f280000300800 */
[----:B------:R0:W-:Y:S02]  /*46120*/  @P1 STG.E.U8 desc[UR32][R16.64], R20 ;  /* 0x0000001410001986 */ /* 0x0001e4000c101120 */
[----:B0-----:R-:W-:-:S04]  /*46130*/  IADD3 R20, P4, R196, R10, RZ ;  /* 0x0000000ac4147210 */ /* 0x001fc80007f9e0ff */
[----:B------:R-:W-:Y:S02]  /*46140*/  LEA.HI.X.SX32 R21, R196, R2, 0x1, P4 ;  /* 0x00000002c4157211 */ /* 0x000fe400020f0eff */
[----:B------:R-:W4:Y:S01]  /*46150*/  LDL.LU R196, [R1+0x638] ;  /* 0x0006380001c47983 */ /* 0x000f220000300800 */
[----:B------:R-:W-:-:S05]  /*46160*/  PRMT R16, R177, 0x7771, RZ ;  /* 0x00007771b1107816 */ /* 0x000fca00000000ff */
[----:B------:R0:W-:Y:S02]  /*46170*/  @P2 STG.E.U8 desc[UR32][R12.64], R16 ;  /* 0x000000100c002986 */ /* 0x0001e4000c101120 */
[----:B0-----:R-:W-:-:S05]  /*46180*/  PRMT R12, R178, 0x7770, RZ ;  /* 0x00007770b20c7816 */ /* 0x001fca00000000ff */
[----:B------:R3:W-:Y:S01]  /*46190*/  @P3 STG.E.U8 desc[UR32][R14.64], R12 ;  /* 0x0000000c0e003986 */ /* 0x0007e2000c101120 */
[----:B--2---:R-:W-:-:S04]  /*461a0*/  IADD3 R16, P4, R210, R10, RZ ;  /* 0x0000000ad2107210 */ /* 0x004fc80007f9e0ff */
[----:B------:R-:W-:Y:S02]  /*461b0*/  LEA.HI.X.SX32 R17, R210, R2, 0x1, P4 ;  /* 0x00000002d2117211 */ /* 0x000fe400020f0eff */
[----:B------:R-:W2:Y:S01]  /*461c0*/  LDL.LU R210, [R1+0x63c] ;  /* 0x00063c0001d27983 */ /* 0x000ea20000300800 */
[----:B---3--:R-:W-:-:S03]  /*461d0*/  IADD3 R12, P4, R216, R10, RZ ;  /* 0x0000000ad80c7210 */ /* 0x008fc60007f9e0ff */
[----:B------:R-:W3:Y:S01]  /*461e0*/  LDL.LU R218, [R1+0x640] ;  /* 0x0006400001da7983 */ /* 0x000ee20000300800 */
[----:B------:R-:W-:Y:S02]  /*461f0*/  LEA.HI.X.SX32 R13, R216, R2, 0x1, P4 ;  /* 0x00000002d80d7211 */ /* 0x000fe400020f0eff */
[----:B----4-:R-:W-:-:S04]  /*46200*/  IADD3 R14, P4, R208, R10, RZ ;  /* 0x0000000ad00e7210 */ /* 0x010fc80007f9e0ff */
[----:B------:R-:W-:Y:S02]  /*46210*/  LEA.HI.X.SX32 R15, R208, R2, 0x1, P4 ;  /* 0x00000002d00f7211 */ /* 0x000fe400020f0eff */
[----:B------:R-:W4:Y:S01]  /*46220*/  LDL.LU R208, [R1+0x644] ;  /* 0x0006440001d07983 */ /* 0x000f220000300800 */
[----:B------:R-:W-:-:S04]  /*46230*/  IADD3 R56, P4, R206, R10, RZ ;  /* 0x0000000ace387210 */ /* 0x000fc80007f9e0ff */
[----:B------:R-:W-:Y:S02]  /*46240*/  LEA.HI.X.SX32 R57, R206, R2, 0x1, P4 ;  /* 0x00000002ce397211 */ /* 0x000fe400020f0eff */
[----:B------:R-:W4:Y:S01]  /*46250*/  LDL.LU R206, [R1+0x648] ;  /* 0x0006480001ce7983 */ /* 0x000f220000300800 */
[----:B------:R-:W-:-:S04]  /*46260*/  IADD3 R58, P4, R204, R10, RZ ;  /* 0x0000000acc3a7210 */ /* 0x000fc80007f9e0ff */
[----:B------:R-:W-:Y:S02]  /*46270*/  LEA.HI.X.SX32 R59, R204, R2, 0x1, P4 ;  /* 0x00000002cc3b7211 */ /* 0x000fe400020f0eff */
[----:B------:R-:W4:Y:S04]  /*46280*/  LDL.LU R204, [R1+0x64c] ;  /* 0x00064c0001cc7983 */ /* 0x000f280000300800 */
[----:B------:R-:W4:Y:S01]  /*46290*/  LDL.LU R216, [R1+0x650] ;  /* 0x0006500001d87983 */ /* 0x000f220000300800 */
[----:B------:R-:W-:-:S04]  /*462a0*/  IADD3 R60, P4, R202, R10, RZ ;  /* 0x0000000aca3c7210 */ /* 0x000fc80007f9e0ff */
        /* <DEDUP_REMOVED lines=8> */
[----:B------:R0:W-:Y:S02]  /*46330*/  STL.64 [R1+0xab8], R8 ;  /* 0x000ab80801007387 */ /* 0x0001e40000100a00 */
[----:B0-----:R-:W-:-:S04]  /*46340*/  IADD3 R8, P4, R212, R10, RZ ;  /* 0x0000000ad4087210 */ /* 0x001fc80007f9e0ff */
        /* <DEDUP_REMOVED lines=11> */
[----:B--2---:R-:W-:-:S04]  /*46400*/  IADD3 R8, P4, R210, R10, RZ ;  /* 0x0000000ad2087210 */ /* 0x004fc80007f9e0ff */
[----:B------:R-:W-:Y:S02]  /*46410*/  LEA.HI.X.SX32 R9, R210, R2, 0x1, P4 ;  /* 0x00000002d2097211 */ /* 0x000fe400020f0eff */
[----:B------:R-:W2:Y:S01]  /*46420*/  LDL.LU R210, [R1+0x66c] ;  /* 0x00066c0001d27983 */ /* 0x000ea20000300800 */
[----:B---3--:R-:W-:-:S03]  /*46430*/  IADD3 R174, P4, R218, R10, RZ ;  /* 0x0000000adaae7210 */ /* 0x008fc60007f9e0ff */
[----:B------:R4:W-:Y:S01]  /*46440*/  STL.64 [R1+0xa98], R8 ;  /* 0x000a980801007387 */ /* 0x0009e20000100a00 */
[----:B------:R-:W-:Y:S02]  /*46450*/  LEA.HI.X.SX32 R175, R218, R2, 0x1, P4 ;  /* 0x00000002daaf7211 */ /* 0x000fe400020f0eff */
[----:B----4-:R-:W-:-:S04]  /*46460*/  IADD3 R8, P4, R208, R10, RZ ;  /* 0x0000000ad0087210 */ /* 0x010fc80007f9e0ff */
[----:B------:R-:W-:Y:S02]  /*46470*/  LEA.HI.X.SX32 R9, R208, R2, 0x1, P4 ;  /* 0x00000002d0097211 */ /* 0x000fe400020f0eff */
[----:B------:R-:W3:Y:S04]  /*46480*/  LDL.LU R208, [R1+0x670] ;  /* 0x0006700001d07983 */ /* 0x000ee80000300800 */
        /* <DEDUP_REMOVED lines=10> */
[----:B------:R-:W-:-:S05]  /*46530*/  LEA.HI.X.SX32 R9, R216, R2, 0x1, P4 ;  /* 0x00000002d8097211 */ /* 0x000fca00020f0eff */
        /* <DEDUP_REMOVED lines=24> */
[----:B------:R2:W-:Y:S04]  /*466c0*/  STL.64 [R1+0xa40], R8 ;  /* 0x000a400801007387 */ /* 0x0005e80000100a00 */
[----:B------:R-:W4:Y:S01]  /*466d0*/  LDL.LU R216, [R1+0x694] ;  /* 0x0006940001d87983 */ /* 0x000f220000300800 */
[----:B--2---:R-:W-:-:S04]  /*466e0*/  IADD3 R8, P4, R210, R10, RZ ;  /* 0x0000000ad2087210 */ /* 0x004fc80007f9e0ff */
[----:B------:R-:W-:Y:S02]  /*466f0*/  LEA.HI.X.SX32 R9, R210, R2, 0x1, P4 ;  /* 0x00000002d2097211 */ /* 0x000fe400020f0eff */
[----:B------:R-:W2:Y:S04]  /*46700*/  LDL.LU R210, [R1+0x698] ;  /* 0x0006980001d27983 */ /* 0x000ea80000300800 */
[----:B------:R4:W-:Y:S01]  /*46710*/  STL.64 [R1+0xa38], R8 ;  /* 0x000a380801007387 */ /* 0x0009e20000100a00 */
[----:B---3--:R-:W-:-:S04]  /*46720*/  IADD3 R168, P4, R208, R10, RZ ;  /* 0x0000000ad0a87210 */ /* 0x008fc80007f9e0ff */
[----:B------:R-:W-:Y:S02]  /*46730*/  LEA.HI.X.SX32 R169, R208, R2, 0x1, P4 ;  /* 0x00000002d0a97211 */ /* 0x000fe400020f0eff */
[----:B------:R-:W3:Y:S04]  /*46740*/  LDL.LU R208, [R1+0x69c] ;  /* 0x00069c0001d07983 */ /* 0x000ee80000300800 */
[----:B------:R-:W-:Y:S01]  /*46750*/  STL.64 [R1+0x1260], R168 ;  /* 0x001260a801007387 */ /* 0x000fe20000100a00 */
[----:B----4-:R-:W-:-:S04]  /*46760*/  IADD3 R8, P4, R206, R10, RZ ;  /* 0x0000000ace087210 */ /* 0x010fc80007f9e0ff */
[----:B------:R-:W-:Y:S02]  /*46770*/  LEA.HI.X.SX32 R9, R206, R2, 0x1, P4 ;  /* 0x00000002ce097211 */ /* 0x000fe400020f0eff */
[----:B------:R-:W4:Y:S04]  /*46780*/  LDL.LU R206, [R1+0x6a0] ;  /* 0x0006a00001ce7983 */ /* 0x000f280000300800 */
[----:B------:R0:W-:Y:S01]  /*46790*/  STL.64 [R1+0xa28], R8 ;  /* 0x000a280801007387 */ /* 0x0001e20000100a00 */
[----:B------:R-:W-:-:S04]  /*467a0*/  IADD3 R170, P4, R204, R10, RZ ;  /* 0x0000000accaa7210 */ /* 0x000fc80007f9e0ff */
[----:B------:R-:W-:Y:S02]  /*467b0*/  LEA.HI.X.SX32 R171, R204, R2, 0x1, P4 ;  /* 0x00000002ccab7211 */ /* 0x000fe400020f0eff */
[----:B------:R-:W4:Y:S04]  /*467c0*/  LDL.LU R204, [R1+0x6a4] ;  /* 0x0006a40001cc7983 */ /* 0x000f280000300800 */
[----:B------:R-:W-:Y:S01]  /*467d0*/  STL.64 [R1+0x1268], R170 ;  /* 0x001268aa01007387 */ /* 0x000fe20000100a00 */
        /* <DEDUP_REMOVED lines=27> */
[----:B--2---:R-:W-:-:S04]  /*46990*/  IADD3 R8, P4, R210, R10, RZ ;  /* 0x0000000ad2087210 */ /* 0x004fc80007f9e0ff */
[----:B------:R-:W-:Y:S02]  /*469a0*/  LEA.HI.X.SX32 R9, R210, R2, 0x1, P4 ;  /* 0x00000002d2097211 */ /* 0x000fe400020f0eff */
[----:B------:R-:W2:Y:S04]  /*469b0*/  LDL.LU R210, [R1+0x6c0] ;  /* 0x0006c00001d27983 */ /* 0x000ea80000300800 */
[----:B------:R4:W-:Y:S04]  /*469c0*/  STL.64 [R1+0x9e0], R8 ;  /* 0x0009e00801007387 */ /* 0x0009e80000100a00 */
[----:B------:R-:W2:Y:S01]  /*469d0*/  LDL.LU R216, [R1+0x6c4] ;  /* 0x0006c40001d87983 */ /* 0x000ea20000300800 */
[----:B---3--:R-:W-:-:S04]  /*469e0*/  IADD3 R164, P4, R208, R10, RZ ;  /* 0x0000000ad0a47210 */ /* 0x008fc80007f9e0ff */
[----:B------:R-:W-:Y:S02]  /*469f0*/  LEA.HI.X.SX32 R165, R208, R2, 0x1, P4 ;  /* 0x00000002d0a57211 */ /* 0x000fe400020f0eff */
[----:B------:R-:W3:Y:S04]  /*46a00*/  LDL.LU R208, [R1+0x6c8] ;  /* 0x0006c80001d07983 */ /* 0x000ee80000300800 */
[----:B------:R-:W-:Y:S01]  /*46a10*/  STL.64 [R1+0x1230], R164 ;  /* 0x001230a401007387 */ /* 0x000fe20000100a00 */
[----:B----4-:R-:W-:-:S04]  /*46a20*/  IADD3 R8, P4, R206, R10, RZ ;  /* 0x0000000ace087210 */ /* 0x010fc80007f9e0ff */
        /* <DEDUP_REMOVED lines=26> */
[----:B------:R2:W-:Y:S01]  /*46bd0*/  STL.64 [R1+0x9a0], R8 ;  /* 0x0009a00801007387 */ /* 0x0005e20000100a00 */
[----:B------:R-:W-:-:S04]  /*46be0*/  IADD3 R166, P4, R196, R10, RZ ;  /* 0x0000000ac4a67210 */ /* 0x000fc80007f9e0ff */
[----:B------:R-:W-:Y:S02]  /*46bf0*/  LEA.HI.X.SX32 R167, R196, R2, 0x1, P4 ;  /* 0x00000002c4a77211 */ /* 0x000fe400020f0eff */
[----:B------:R-:W4:Y:S04]  /*46c00*/  LDL.LU R196, [R1+0x6e8] ;  /* 0x0006e80001c47983 */ /* 0x000f280000300800 */
[----:B------:R-:W-:Y:S01]  /*46c10*/  STL.64 [R1+0x1238], R166 ;  /* 0x001238a601007387 */ /* 0x000fe20000100a00 */
[----:B--2---:R-:W-:-:S04]  /*46c20*/  IADD3 R8, P4, R210, R10, RZ ;  /* 0x0000000ad2087210 */ /* 0x004fc80007f9e0ff */
[----:B------:R-:W-:Y:S02]  /*46c30*/  LEA.HI.X.SX32 R9, R210, R2, 0x1, P4 ;  /* 0x00000002d2097211 */ /* 0x000fe400020f0eff */
[----:B------:R-:W2:Y:S04]  /*46c40*/  LDL.LU R210, [R1+0x6ec] ;  /* 0x0006ec0001d27983 */ /* 0x000ea80000300800 */
[----:B------:R0:W-:Y:S02]  /*46c50*/  STL.64 [R1+0x990], R8 ;  /* 0x0009900801007387 */ /* 0x0001e40000100a00 */
[----:B0-----:R-:W-:-:S04]  /*46c60*/  IADD3 R8, P4, R216, R10, RZ ;  /* 0x0000000ad8087210 */ /* 0x001fc80007f9e0ff */
[----:B------:R-:W-:-:S05]  /*46c70*/  LEA.HI.X.SX32 R9, R216, R2, 0x1, P4 ;  /* 0x00000002d8097211 */ /* 0x000fca00020f0eff */
[----:B------:R3:W-:Y:S02]  /*46c80*/  STL.64 [R1+0x988], R8 ;  /* 0x0009880801007387 */ /* 0x0007e40000100a00 */
[----:B---3--:R-:W-:-:S04]  /*46c90*/  IADD3 R8, P4, R208, R10, RZ ;  /* 0x0000000ad0087210 */ /* 0x008fc80007f9e0ff */
[----:B------:R-:W-:Y:S02]  /*46ca0*/  LEA.HI.X.SX32 R9, R208, R2, 0x1, P4 ;  /* 0x00000002d0097211 */ /* 0x000fe400020f0eff */
[----:B------:R-:W3:Y:S04]  /*46cb0*/  LDL.LU R208, [R1+0x6f0] ;  /* 0x0006f00001d07983 */ /* 0x000ee80000300800 */
[----:B------:R4:W-:Y:S02]  /*46cc0*/  STL.64 [R1+0x980], R8 ;  /* 0x0009800801007387 */ /* 0x0009e40000100a00 */
        /* <DEDUP_REMOVED lines=13> */
[----:B0-----:R-:W-:-:S04]  /*46da0*/  IADD3 R8, P4, R214, R10, RZ ;  /* 0x0000000ad6087210 */ /* 0x001fc80007f9e0ff */
[----:B------:R-:W-:-:S05]  /*46db0*/  LEA.HI.X.SX32 R9, R214, R2, 0x1, P4 ;  /* 0x00000002d6097211 */ /* 0x000fca00020f0eff */
[----:B------:R0:W-:Y:S02]  /*46dc0*/  STL.64 [R1+0x960], R8 ;  /* 0x0009600801007387 */ /* 0x0001e40000100a00 */
[----:B0-----:R-:W-:-:S04]  /*46dd0*/  IADD3 R8, P4, R200, R10, RZ ;  /* 0x0000000ac8087210 */ /* 0x001fc80007f9e0ff */
[----:B------:R-:W-:Y:S02]  /*46de0*/  LEA.HI.X.SX32 R9, R200, R2, 0x1, P4 ;  /* 0x00000002c8097211 */ /* 0x000fe400020f0eff */
[----:B------:R-:W4:Y:S04]  /*46df0*/  LDL.LU R200, [R1+0x704] ;  /* 0x0007040001c87983 */ /* 0x000f280000300800 */
[----:B------:R0:W-:Y:S04]  /*46e00*/  STL.64 [R1+0x958], R8 ;  /* 0x0009580801007387 */ /* 0x0001e80000100a00 */
[----:B------:R-:W4:Y:S04]  /*46e10*/  LDL.LU R216, [R1+0x708] ;  /* 0x0007080001d87983 */ /* 0x000f280000300800 */
[----:B------:R-:W4:Y:S01]  /*46e20*/  LDL.LU R214, [R1+0x70c] ;  /* 0x00070c0001d67983 */ /* 0x000f220000300800 */
[----:B0-----:R-:W-:-:S04]  /*46e30*/  IADD3 R8, P4, R212, R10, RZ ;  /* 0x0000000ad4087210 */ /* 0x001fc80007f9e0ff */
[----:B------:R-:W-:-:S05]  /*46e40*/  LEA.HI.X.SX32 R9, R212, R2, 0x1, P4 ;  /* 0x00000002d4097211 */ /* 0x000fca00020f0eff */
        /* <DEDUP_REMOVED lines=13> */
[----:B------:R-:W-:Y:S01]  /*46f20*/  STL.64 [R1+0x1210], R162 ;  /* 0x001210a201007387 */ /* 0x000fe20000100a00 */
        /* <DEDUP_REMOVED lines=44> */
[----:B------:R-:W2:Y:S04]  /*471f0*/  LDL.LU R210, [R1+0x744] ;  /* 0x0007440001d27983 */ /* 0x000ea80000300800 */
[----:B------:R3:W-:Y:S02]  /*47200*/  STL.64 [R1+0x8d8], R8 ;  /* 0x0008d80801007387 */ /* 0x0007e40000100a00 */
[----:B---3--:R-:W-:-:S04]  /*47210*/  IADD3 R8, P4, R208, R10, RZ ;  /* 0x0000000ad0087210 */ /* 0x008fc80007f9e0ff */
[----:B------:R-:W-:Y:S02]  /*47220*/  LEA.HI.X.SX32 R9, R208, R2, 0x1, P4 ;  /* 0x00000002d0097211 */ /* 0x000fe400020f0eff */
[----:B------:R-:W3:Y:S04]  /*47230*/  LDL.LU R208, [R1+0x748] ;  /* 0x0007480001d07983 */ /* 0x000ee80000300800 */
[----:B------:R4:W-:Y:S04]  /*47240*/  STL.64 [R1+0x8d0], R8 ;  /* 0x0008d00801007387 */ /* 0x0009e80000100a00 */
[----:B------:R-:W3:Y:S01]  /*47250*/  LDL.LU R216, [R1+0x74c] ;  /* 0x00074c0001d87983 */ /* 0x000ee20000300800 */
[----:B----4-:R-:W-:-:S04]  /*47260*/  IADD3 R8, P4, R206, R10, RZ ;  /* 0x0000000ace087210 */ /* 0x010fc80007f9e0ff */
[----:B------:R-:W-:-:S05]  /*47270*/  LEA.HI.X.SX32 R9, R206, R2, 0x1, P4 ;  /* 0x00000002ce097211 */ /* 0x000fca00020f0eff */
[----:B------:R0:W-:Y:S04]  /*47280*/  STL.64 [R1+0x8c8], R8 ;  /* 0x0008c80801007387 */ /* 0x0001e80000100a00 */
[----:B------:R-:W4:Y:S01]  /*47290*/  LDL.LU R206, [R1+0x750] ;  /* 0x0007500001ce7983 */ /* 0x000f220000300800 */
[----:B0-----:R-:W-:-:S04]  /*472a0*/  IADD3 R8, P4, R204, R10, RZ ;  /* 0x0000000acc087210 */ /* 0x001fc80007f9e0ff */
[----:B------:R-:W-:-:S05]  /*472b0*/  LEA.HI.X.SX32 R9, R204, R2, 0x1, P4 ;  /* 0x00000002cc097211 */ /* 0x000fca00020f0eff */
[----:B------:R0:W-:Y:S04]  /*472c0*/  STL.64 [R1+0x8c0], R8 ;  /* 0x0008c00801007387 */ /* 0x0001e80000100a00 */
[----:B------:R-:W4:Y:S01]  /*472d0*/  LDL.LU R204, [R1+0x754] ;  /* 0x0007540001cc7983 */ /* 0x000f220000300800 */
[----:B------:R-:W-:-:S04]  /*472e0*/  IADD3 R156, P4, R202, R10, RZ ;  /* 0x0000000aca9c7210 */ /* 0x000fc80007f9e0ff */
[----:B------:R-:W-:-:S05]  /*472f0*/  LEA.HI.X.SX32 R157, R202, R2, 0x1, P4 ;  /* 0x00000002ca9d7211 */ /* 0x000fca00020f0eff */
[----:B------:R-:W-:Y:S04]  /*47300*/  STL.64 [R1+0x1218], R156 ;  /* 0x0012189c01007387 */ /* 0x000fe80000100a00 */
[----:B------:R-:W4:Y:S01]  /*47310*/  LDL.LU R202, [R1+0x758] ;  /* 0x0007580001ca7983 */ /* 0x000f220000300800 */
        /* <DEDUP_REMOVED lines=24> */
[----:B---3--:R-:W-:-:S04]  /*474a0*/  IADD3 R8, P4, R208, R10, RZ ;  /* 0x0000000ad0087210 */ /* 0x008fc80007f9e0ff */
[----:B------:R-:W-:Y:S02]  /*474b0*/  LEA.HI.X.SX32 R9, R208, R2, 0x1, P4 ;  /* 0x00000002d0097211 */ /* 0x000fe400020f0eff */
[----:B------:R-:W3:Y:S04]  /*474c0*/  LDL.LU R208, [R1+0x774] ;  /* 0x0007740001d07983 */ /* 0x000ee80000300800 */
[----:B------:R0:W-:Y:S02]  /*474d0*/  STL.64 [R1+0x880], R8 ;  /* 0x0008800801007387 */ /* 0x0001e40000100a00 */
[----:B0-----:R-:W-:-:S04]  /*474e0*/  IADD3 R8, P4, R216, R10, RZ ;  /* 0x0000000ad8087210 */ /* 0x001fc80007f9e0ff */
        /* <DEDUP_REMOVED lines=35> */
[----:B--2---:R-:W-:-:S04]  /*47720*/  IADD3 R8, P4, R210, R10, RZ ;  /* 0x0000000ad2087210 */ /* 0x004fc80007f9e0ff */
[----:B------:R-:W-:Y:S02]  /*47730*/  LEA.HI.X.SX32 R9, R210, R2, 0x1, P4 ;  /* 0x00000002d2097211 */ /* 0x000fe400020f0eff */
[----:B------:R-:W2:Y:S04]  /*47740*/  LDL.LU R210, [R1+0x79c] ;  /* 0x00079c0001d27983 */ /* 0x000ea80000300800 */
[----:B------:R0:W-:Y:S01]  /*47750*/  STL.64 [R1+0x830], R8 ;  /* 0x0008300801007387 */ /* 0x0001e20000100a00 */
[----:B---3--:R-:W-:-:S04]  /*47760*/  IADD3 R154, P4, R208, R10, RZ ;  /* 0x0000000ad09a7210 */ /* 0x008fc80007f9e0ff */
[----:B------:R-:W-:Y:S02]  /*47770*/  LEA.HI.X.SX32 R155, R208, R2, 0x1, P4 ;  /* 0x00000002d09b7211 */ /* 0x000fe400020f0eff */
[----:B------:R-:W3:Y:S01]  /*47780*/  LDL.LU R208, [R1+0x7a0] ;  /* 0x0007a00001d07983 */ /* 0x000ee20000300800 */
        /* <DEDUP_REMOVED lines=47> */
[----:B------:R0:W-:Y:S01]  /*47a80*/  STL.64 [R1+0x7c8], R8 ;  /* 0x0007c80801007387 */ /* 0x0001e20000100a00 */
[----:B----4-:R-:W-:-:S04]  /*47a90*/  IADD3 R148, P4, R206, R10, RZ ;  /* 0x0000000ace947210 */ /* 0x010fc80007f9e0ff */
[----:B------:R-:W-:Y:S02]  /*47aa0*/  LEA.HI.X.SX32 R149, R206, R2, 0x1, P4 ;  /* 0x00000002ce957211 */ /* 0x000fe400020f0eff */
[----:B------:R-:W4:Y:S01]  /*47ab0*/  LDL.LU R206, [R1+0xb28] ;  /* 0x000b280001ce7983 */ /* 0x000f220000300800 */
        /* <DEDUP_REMOVED lines=241> */
[----:B--2---:R-:W-:-:S04]  /*489d0*/  IADD3 R132, P4, R210, R10, RZ ;  /* 0x0000000ad2847210 */ /* 0x004fc80007f9e0ff */
[----:B------:R-:W-:Y:S02]  /*489e0*/  LEA.HI.X.SX32 R133, R210, R2, 0x1, P4 ;  /* 0x00000002d2857211 */ /* 0x000fe400020f0eff */
[----:B------:R-:W2:Y:S01]  /*489f0*/  LDL.LU R210, [R1+0xc44] ;  /* 0x000c440001d27983 */ /* 0x000ea20000300800 */
        /* <DEDUP_REMOVED lines=301> */
[----:B------:R4:W-:Y:S01]  /*49cd0*/  STL.64 [R1+0x358], R8 ;  /* 0x0003580801007387 */ /* 0x0009e20000100a00 */
[----:B------:R-:W-:-:S04]  /*49ce0*/  IADD3 R112, P4, R216, R10, RZ ;  /* 0x0000000ad8707210 */ /* 0x000fc80007f9e0ff */
[----:B------:R-:W-:Y:S02]  /*49cf0*/  LEA.HI.X.SX32 R113, R216, R2, 0x1, P4 ;  /* 0x00000002d8717211 */ /* 0x000fe400020f0eff */
[----:B------:R-:W3:Y:S01]  /*49d00*/  LDL.LU R216, [R1+0x1008] ;  /* 0x0010080001d87983 */ /* 0x000ee20000300800 */
        /* <DEDUP_REMOVED lines=321> */
[----:B------:R-:W-:-:S04]  /*4b120*/  IADD3 R246, P4, R196, R10, RZ ;  /* 0x0000000ac4f67210 */ /* 0x000fc80007f9e0ff */
[----:B------:R-:W-:Y:S02]  /*4b130*/  LEA.HI.X.SX32 R247, R196, R2, 0x1, P4 ;  /* 0x00000002c4f77211 */ /* 0x000fe400020f0eff */
[----:B------:R-:W4:Y:S01]  /*4b140*/  LDL.LU R196, [R1+0xc68] ;  /* 0x000c680001c47983 */ /* 0x000f220000300800 */
        /* <DEDUP_REMOVED lines=226> */
[----:B0-----:R-:W-:-:S04]  /*4bf70*/  IADD3 R8, P4, R216, R10, RZ ;  /* 0x0000000ad8087210 */ /* 0x001fc80007f9e0ff */
[----:B------:R-:W-:-:S05]  /*4bf80*/  LEA.HI.X.SX32 R9, R216, R2, 0x1, P4 ;  /* 0x00000002d8097211 */ /* 0x000fca00020f0eff */
        /* <DEDUP_REMOVED lines=71> */
[----:B------:R-:W4:Y:S01]  /*4c400*/  LDL.LU R226, [R1+0xe74] ;  /* 0x000e740001e27983 */ /* 0x000f220000300800 */
[----:B0-----:R-:W-:-:S04]  /*4c410*/  IADD3 R8, P4, R212, R10, RZ ;  /* 0x0000000ad4087210 */ /* 0x001fc80007f9e0ff */
[----:B------:R-:W-:-:S05]  /*4c420*/  LEA.HI.X.SX32 R9, R212, R2, 0x1, P4 ;  /* 0x00000002d4097211 */ /* 0x000fca00020f0eff */
[----:B------:R2:W-:Y:S04]  /*4c430*/  STL.64 [R1+0xb10], R8 ;  /* 0x000b100801007387 */ /* 0x0005e80000100a00 */
[----:B------:R-:W4:Y:S04]  /*4c440*/  LDL.LU R224, [R1+0xe78] ;  /* 0x000e780001e07983 */ /* 0x000f280000300800 */
[----:B------:R-:W4:Y:S01]  /*4c450*/  LDL.LU R222, [R1+0xe7c] ;  /* 0x000e7c0001de7983 */ /* 0x000f220000300800 */
[----:B--2---:R-:W-:-:S04]  /*4c460*/  IADD3 R8, P4, R210, R10, RZ ;  /* 0x0000000ad2087210 */ /* 0x004fc80007f9e0ff */
[----:B------:R-:W-:-:S05]  /*4c470*/  LEA.HI.X.SX32 R9, R210, R2, 0x1, P4 ;  /* 0x00000002d2097211 */ /* 0x000fca00020f0eff */
[----:B------:R4:W-:Y:S04]  /*4c480*/  STL.64 [R1+0x150], R8 ;  /* 0x0001500801007387 */ /* 0x0009e80000100a00 */
[----:B------:R-:W2:Y:S04]  /*4c490*/  LDL.LU R220, [R1+0xe80] ;  /* 0x000e800001dc7983 */ /* 0x000ea80000300800 */
[----:B------:R-:W2:Y:S04]  /*4c4a0*/  LDL.LU R218, [R1+0xe84] ;  /* 0x000e840001da7983 */ /* 0x000ea80000300800 */
[----:B------:R-:W2:Y:S04]  /*4c4b0*/  LDL.LU R216, [R1+0xe88] ;  /* 0x000e880001d87983 */ /* 0x000ea80000300800 */
[----:B------:R-:W2:Y:S01]  /*4c4c0*/  LDL.LU R214, [R1+0xe8c] ;  /* 0x000e8c0001d67983 */ /* 0x000ea20000300800 */
[----:B---3--:R-:W-:-:S04]  /*4c4d0*/  IADD3 R74, P4, R208, R10, RZ ;  /* 0x0000000ad04a7210 */ /* 0x008fc80007f9e0ff */
[----:B------:R-:W-:Y:S02]  /*4c4e0*/  LEA.HI.X.SX32 R75, R208, R2, 0x1, P4 ;  /* 0x00000002d04b7211 */ /* 0x000fe400020f0eff */
[----:B----4-:R-:W-:-:S04]  /*4c4f0*/  IADD3 R8, P4, R206, R10, RZ ;  /* 0x0000000ace087210 */ /* 0x010fc80007f9e0ff */
[----:B------:R-:W-:-:S05]  /*4c500*/  LEA.HI.X.SX32 R9, R206, R2, 0x1, P4 ;  /* 0x00000002ce097211 */ /* 0x000fca00020f0eff */
[----:B------:R0:W-:Y:S04]  /*4c510*/  STL.64 [R1+0x140], R8 ;  /* 0x0001400801007387 */ /* 0x0001e80000100a00 */
[----:B------:R-:W3:Y:S04]  /*4c520*/  LDL.LU R212, [R1+0xe90] ;  /* 0x000e900001d47983 */ /* 0x000ee80000300800 */
[----:B------:R-:W4:Y:S01]  /*4c530*/  LDL.LU R210, [R1+0xe94] ;  /* 0x000e940001d27983 */ /* 0x000f220000300800 */
[----:B0-----:R-:W-:-:S04]  /*4c540*/  IADD3 R8, P4, R204, R10, RZ ;  /* 0x0000000acc087210 */ /* 0x001fc80007f9e0ff */
[----:B------:R-:W-:-:S05]  /*4c550*/  LEA.HI.X.SX32 R9, R204, R2, 0x1, P4 ;  /* 0x00000002cc097211 */ /* 0x000fca00020f0eff */
[----:B------:R0:W-:Y:S04]  /*4c560*/  STL.64 [R1+0x138], R8 ;  /* 0x0001380801007387 */ /* 0x0001e80000100a00 */
[----:B------:R-:W4:Y:S04]  /*4c570*/  LDL.LU R208, [R1+0xe98] ;  /* 0x000e980001d07983 */ /* 0x000f280000300800 */
        /* <DEDUP_REMOVED lines=22> */
[----:B------:R-:W-:-:S05]  /*4c6e0*/  LEA.HI.X.SX32 R9, R224, R2, 0x1, P4 ;  /* 0x00000002e0097211 */ /* 0x000fca00020f0eff */
[----:B------:R0:W-:Y:S02]  /*4c6f0*/  STL.64 [R1+0x108], R8 ;  /* 0x0001080801007387 */ /* 0x0001e40000100a00 */
[----:B0-----:R-:W-:-:S04]  /*4c700*/  IADD3 R8, P4, R222, R10, RZ ;  /* 0x0000000ade087210 */ /* 0x001fc80007f9e0ff */
[----:B------:R-:W-:-:S05]  /*4c710*/  LEA.HI.X.SX32 R9, R222, R2, 0x1, P4 ;  /* 0x00000002de097211 */ /* 0x000fca00020f0eff */
[----:B------:R2:W-:Y:S02]  /*4c720*/  STL.64 [R1+0x100], R8 ;  /* 0x0001000801007387 */ /* 0x0005e40000100a00 */
[----:B--2---:R-:W-:-:S04]  /*4c730*/  IADD3 R8, P4, R220, R10, RZ ;  /* 0x0000000adc087210 */ /* 0x004fc80007f9e0ff */
        /* <DEDUP_REMOVED lines=9> */
[----:B------:R-:W-:Y:S02]  /*4c7d0*/  LEA.HI.X.SX32 R9, R214, R2, 0x1, P4 ;  /* 0x00000002d6097211 */ /* 0x000fe400020f0eff */
[----:B---3--:R-:W-:-:S03]  /*4c7e0*/  IADD3 R68, P4, R212, R10, RZ ;  /* 0x0000000ad4447210 */ /* 0x008fc60007f9e0ff */
[----:B------:R4:W-:Y:S01]  /*4c7f0*/  STL.64 [R1+0xe0], R8 ;  /* 0x0000e00801007387 */ /* 0x0009e20000100a00 */
[----:B------:R-:W-:Y:S02]  /*4c800*/  LEA.HI.X.SX32 R69, R212, R2, 0x1, P4 ;  /* 0x00000002d4457211 */ /* 0x000fe400020f0eff */
[----:B----4-:R-:W-:-:S04]  /*4c810*/  IADD3 R8, P4, R210, R10, RZ ;  /* 0x0000000ad2087210 */ /* 0x010fc80007f9e0ff */
[----:B------:R-:W-:-:S05]  /*4c820*/  LEA.HI.X.SX32 R9, R210, R2, 0x1, P4 ;  /* 0x00000002d2097211 */ /* 0x000fca00020f0eff */
[----:B------:R0:W-:Y:S02]  /*4c830*/  STL.64 [R1+0xd0], R8 ;  /* 0x0000d00801007387 */ /* 0x0001e40000100a00 */
[----:B0-----:R-:W-:-:S04]  /*4c840*/  IADD3 R8, P4, R208, R10, RZ ;  /* 0x0000000ad0087210 */ /* 0x001fc80007f9e0ff */
[----:B------:R-:W-:Y:S02]  /*4c850*/  LEA.HI.X.SX32 R9, R208, R2, 0x1, P4 ;  /* 0x00000002d0097211 */ /* 0x000fe400020f0eff */
[----:B------:R-:W-:-:S03]  /*4c860*/  IADD3 R70, P4, R206, R10, RZ ;  /* 0x0000000ace467210 */ /* 0x000fc60007f9e0ff */
[----:B------:R0:W-:Y:S01]  /*4c870*/  STL.64 [R1+0xc8], R8 ;  /* 0x0000c80801007387 */ /* 0x0001e20000100a00 */
[----:B------:R-:W-:Y:S02]  /*4c880*/  LEA.HI.X.SX32 R71, R206, R2, 0x1, P4 ;  /* 0x00000002ce477211 */ /* 0x000fe400020f0eff */
        /* <DEDUP_REMOVED lines=54> */
[----:B------:R0:W-:Y:S01]  /*4cbf0*/  STL.64 [R1+0x28], R8 ;  /* 0x0000280801007387 */ /* 0x0001e20000100a00 */
[----:B------:R-:W-:Y:S02]  /*4cc00*/  IMAD.MOV.U32 R166, RZ, RZ, R56 ;  /* 0x000000ffffa67224 */ /* 0x000fe400078e0038 */
[----:B------:R-:W-:Y:S01]  /*4cc10*/  IMAD.MOV.U32 R167, RZ, RZ, R57 ;  /* 0x000000ffffa77224 */ /* 0x000fe200078e0039 */
[----:B0-----:R-:W-:-:S04]  /*4cc20*/  IADD3 R8, P4, R34, R10, RZ ;  /* 0x0000000a22087210 */ /* 0x001fc80007f9e0ff */
[----:B------:R-:W-:Y:S02]  /*4cc30*/  LEA.HI.X.SX32 R9, R34, R2, 0x1, P4 ;  /* 0x0000000222097211 */ /* 0x000fe400020f0eff */
[----:B------:R-:W-:Y:S01]  /*4cc40*/  IADD3 R56, P4, R35, R10, RZ ;  /* 0x0000000a23387210 */ /* 0x000fe20007f9e0ff */
[----:B------:R-:W-:-:S03]  /*4cc50*/  IMAD.MOV.U32 R164, RZ, RZ, R58 ;  /* 0x000000ffffa47224 */ /* 0x000fc600078e003a */
[----:B------:R-:W-:Y:S02]  /*4cc60*/  LEA.HI.X.SX32 R57, R35, R2, 0x1, P4 ;  /* 0x0000000223397211 */ /* 0x000fe400020f0eff */
[C---:B------:R-:W-:Y:S01]  /*4cc70*/  IADD3 R58, P4, R36.reuse, R10, RZ ;  /* 0x0000000a243a7210 */ /* 0x040fe20007f9e0ff */
[----:B------:R-:W-:Y:S02]  /*4cc80*/  IMAD.MOV.U32 R165, RZ, RZ, R59 ;  /* 0x000000ffffa57224 */ /* 0x000fe400078e003b */
[----:B------:R-:W-:Y:S01]  /*4cc90*/  IMAD.MOV.U32 R170, RZ, RZ, R60 ;  /* 0x000000ffffaa7224 */ /* 0x000fe200078e003c */
[----:B------:R-:W-:Y:S02]  /*4cca0*/  LEA.HI.X.SX32 R59, R36, R2, 0x1, P4 ;  /* 0x00000002243b7211 */ /* 0x000fe400020f0eff */
[C---:B------:R-:W-:Y:S01]  /*4ccb0*/  IADD3 R60, P4, R37.reuse, R10, RZ ;  /* 0x0000000a253c7210 */ /* 0x040fe20007f9e0ff */
[----:B------:R-:W-:Y:S02]  /*4ccc0*/  IMAD.MOV.U32 R171, RZ, RZ, R61 ;  /* 0x000000ffffab7224 */ /* 0x000fe400078e003d */
[----:B------:R-:W-:Y:S01]  /*4ccd0*/  IMAD.MOV.U32 R168, RZ, RZ, R62 ;  /* 0x000000ffffa87224 */ /* 0x000fe200078e003e */
[----:B------:R-:W-:-:S02]  /*4cce0*/  LEA.HI.X.SX32 R61, R37, R2, 0x1, P4 ;  /* 0x00000002253d7211 */ /* 0x000fc400020f0eff */
        /* <DEDUP_REMOVED lines=12> */
[----:B------:R-:W-:Y:S01]  /*4cdb0*/  IADD3 R16, P4, R41, R10, RZ ;  /* 0x0000000a29107210 */ /* 0x000fe20007f9e0ff */
[----:B------:R-:W-:-:S03]  /*4cdc0*/  IMAD.MOV.U32 R157, RZ, RZ, R17 ;  /* 0x000000ffff9d7224 */ /* 0x000fc600078e0011 */
[----:B------:R-:W-:Y:S02]  /*4cdd0*/  LEA.HI.X.SX32 R17, R41, R2, 0x1, P4 ;  /* 0x0000000229117211 */ /* 0x000fe400020f0eff */
[----:B------:R-:W-:Y:S01]  /*4cde0*/  IADD3 R18, P4, R42, R10, RZ ;  /* 0x0000000a2a127210 */ /* 0x000fe20007f9e0ff */
[----:B------:R-:W-:-:S03]  /*4cdf0*/  IMAD.MOV.U32 R158, RZ, RZ, R20 ;  /* 0x000000ffff9e7224 */ /* 0x000fc600078e0014 */
[----:B------:R-:W-:Y:S02]  /*4ce00*/  LEA.HI.X.SX32 R19, R42, R2, 0x1, P4 ;  /* 0x000000022a137211 */ /* 0x000fe400020f0eff */
[C---:B------:R-:W-:Y:S01]  /*4ce10*/  IADD3 R20, P4, R43.reuse, R10, RZ ;  /* 0x0000000a2b147210 */ /* 0x040fe20007f9e0ff */
[----:B------:R0:W-:Y:S01]  /*4ce20*/  STL.64 [R1+0x20], R8 ;  /* 0x0000200801007387 */ /* 0x0001e20000100a00 */
[----:B------:R-:W-:Y:S02]  /*4ce30*/  IMAD.MOV.U32 R159, RZ, RZ, R21 ;  /* 0x000000ffff9f7224 */ /* 0x000fe400078e0015 */
[----:B------:R-:W-:Y:S01]  /*4ce40*/  LEA.HI.X.SX32 R21, R43, R2, 0x1, P4 ;  /* 0x000000022b157211 */ /* 0x000fe200020f0eff */
[----:B0-----:R-:W-:Y:S01]  /*4ce50*/  IMAD.MOV.U32 R8, RZ, RZ, R22 ;  /* 0x000000ffff087224 */ /* 0x001fe200078e0016 */
[----:B------:R-:W-:Y:S01]  /*4ce60*/  IADD3 R22, P4, R44, R10, RZ ;  /* 0x0000000a2c167210 */ /* 0x000fe20007f9e0ff */
[----:B------:R-:W-:-:S03]  /*4ce70*/  IMAD.MOV.U32 R9, RZ, RZ, R23 ;  /* 0x000000ffff097224 */ /* 0x000fc600078e0017 */
[----:B------:R-:W-:Y:S02]  /*4ce80*/  LEA.HI.X.SX32 R23, R44, R2, 0x1, P4 ;  /* 0x000000022c177211 */ /* 0x000fe400020f0eff */
[----:B------:R-:W-:-:S04]  /*4ce90*/  IADD3 R24, P4, R45, R10, RZ ;  /* 0x0000000a2d187210 */ /* 0x000fc80007f9e0ff */
        /* <DEDUP_REMOVED lines=85> */
[----:B------:R-:W-:Y:S02]  /*4d3f0*/  IADD3 R234, P4, R235, R10, RZ ;  /* 0x0000000aebea7210 */ /* 0x000fe40007f9e0ff */
[----:B------:R-:W-:Y:S02]  /*4d400*/  LOP3.LUT P5, RZ, R5, 0x4000, RZ, 0xc0, !PT ;  /* 0x0000400005ff7812 */ /* 0x000fe400078ac0ff */
[----:B------:R-:W-:Y:S02]  /*4d410*/  LEA.HI.X.SX32 R235, R235, R2, 0x1, P4 ;  /* 0x00000002ebeb7211 */ /* 0x000fe400020f0eff */
[----:B------:R-:W-:-:S04]  /*4d420*/  IADD3 R236, P4, R237, R10, RZ ;  /* 0x0000000aedec7210 */ /* 0x000fc80007f9e0ff */
[----:B------:R-:W-:Y:S02]  /*4d430*/  LEA.HI.X.SX32 R237, R237, R2, 0x1, P4 ;  /* 0x00000002eded7211 */ /* 0x000fe400020f0eff */
[C---:B------:R-:W-:Y:S02]  /*4d440*/  IADD3 R238, P4, R239.reuse, R10, RZ ;  /* 0x0000000aefee7210 */ /* 0x040fe40007f9e0ff */
[----:B------:R-:W-:Y:S02]  /*4d450*/  LOP3.LUT R250, R250, 0xffffffef, RZ, 0xc0, !PT ;  /* 0xffffffeffafa7812 */ /* 0x000fe400078ec0ff */
[----:B------:R-:W-:Y:S02]  /*4d460*/  LEA.HI.X.SX32 R239, R239, R2, 0x1, P4 ;  /* 0x00000002efef7211 */ /* 0x000fe400020f0eff */
[----:B------:R-:W-:Y:S02]  /*4d470*/  IADD3 R240, P4, R241, R10, RZ ;  /* 0x0000000af1f07210 */ /* 0x000fe40007f9e0ff */
[----:B------:R-:W-:-:S02]  /*4d480*/  @P5 LOP3.LUT R250, R250, 0x10, RZ, 0xfc, !PT ;  /* 0x00000010fafa5812 */ /* 0x000fc400078efcff */
[----:B------:R-:W-:Y:S02]  /*4d490*/  LOP3.LUT P5, RZ, R5, 0x1000, RZ, 0xc0, !PT ;  /* 0x0000100005ff7812 */ /* 0x000fe400078ac0ff */
[----:B------:R-:W-:Y:S02]  /*4d4a0*/  LEA.HI.X.SX32 R241, R241, R2, 0x1, P4 ;  /* 0x00000002f1f17211 */ /* 0x000fe400020f0eff */
[----:B------:R-:W-:-:S04]  /*4d4b0*/  IADD3 R10, P4, R252, R10, RZ ;  /* 0x0000000afc0a7210 */ /* 0x000fc80007f9e0ff */
[----:B------:R-:W-:Y:S02]  /*4d4c0*/  LEA.HI.X.SX32 R11, R252, R2, 0x1, P4 ;  /* 0x00000002fc0b7211 */ /* 0x000fe400020f0eff */
[----:B------:R-:W-:Y:S02]  /*4d4d0*/  LOP3.LUT P4, RZ, R5, 0x2000, RZ, 0xc0, !PT ;  /* 0x0000200005ff7812 */ /* 0x000fe4000788c0ff */
[----:B------:R-:W-:-:S05]  /*4d4e0*/  PRMT R252, R178, 0x7771, RZ ;  /* 0x00007771b2fc7816 */ /* 0x000fca00000000ff */
[----:B------:R0:W-:Y:S01]  /*4d4f0*/  @P5 STG.E.U8 desc[UR32][R8.64], R252 ;  /* 0x000000fc08005986 */ /* 0x0001e2000c101120 */
[----:B------:R-:W-:Y:S02]  /*4d500*/  LOP3.LUT P5, RZ, R250, 0x10, RZ, 0xc0, !PT ;  /* 0x00000010faff7812 */ /* 0x000fe400078ac0ff */
[C---:B------:R-:W-:Y:S02]  /*4d510*/  LOP3.LUT P6, RZ, R5.reuse, 0x8000, RZ, 0xc0, !PT ;  /* 0x0000800005ff7812 */ /* 0x040fe400078cc0ff */
[----:B------:R-:W-:Y:S02]  /*4d520*/  LOP3.LUT P0, RZ, R5, 0x10000, RZ, 0xc0, !PT ;  /* 0x0001000005ff7812 */ /* 0x000fe4000780c0ff */
[----:B0-----:R-:W-:-:S05]  /*4d530*/  PRMT R252, R179, 0x7770, RZ ;  /* 0x00007770b3fc7816 */ /* 0x001fca00000000ff */
[----:B------:R0:W-:Y:S01]  /*4d540*/  @P4 STG.E.U8 desc[UR32][R158.64], R252 ;  /* 0x000000fc9e004986 */ /* 0x0001e2000c101120 */
[----:B------:R-:W-:Y:S02]  /*4d550*/  LOP3.LUT P1, RZ, R5, 0x20000, RZ, 0xc0, !PT ;  /* 0x0002000005ff7812 */ /* 0x000fe4000782c0ff */
[----:B0-----:R-:W-:-:S05]  /*4d560*/  PRMT R252, R179, 0x7771, RZ ;  /* 0x00007771b3fc7816 */ /* 0x001fca00000000ff */
[----:B------:R0:W-:Y:S01]  /*4d570*/  @P5 STG.E.U8 desc[UR32][R156.64], R252 ;  /* 0x000000fc9c005986 */ /* 0x0001e2000c101120 */
[C---:B------:R-:W-:Y:S02]  /*4d580*/  LOP3.LUT P2, RZ, R5.reuse, 0x40000, RZ, 0xc0, !PT ;  /* 0x0004000005ff7812 */ /* 0x040fe4000784c0ff */
[----:B------:R-:W-:Y:S02]  /*4d590*/  LOP3.LUT P3, RZ, R5, 0x80000, RZ, 0xc0, !PT ;  /* 0x0008000005ff7812 */ /* 0x000fe4000786c0ff */
[C---:B0-----:R-:W-:Y:S02]  /*4d5a0*/  PRMT R252, R176.reuse, 0x7772, RZ ;  /* 0x00007772b0fc7816 */ /* 0x041fe400000000ff */
[----:B------:R-:W-:-:S03]  /*4d5b0*/  PRMT R176, R176, 0x7773, RZ ;  /* 0x00007773b0b07816 */ /* 0x000fc600000000ff */
[----:B------:R-:W-:Y:S04]  /*4d5c0*/  @P6 STG.E.U8 desc[UR32][R162.64], R252 ;  /* 0x000000fca2006986 */ /* 0x000fe8000c101120 */
[----:B------:R0:W-:Y:S02]  /*4d5d0*/  @P0 STG.E.U8 desc[UR32][R160.64], R176 ;  /* 0x000000b0a0000986 */ /* 0x0001e4000c101120 */
[C---:B0-----:R-:W-:Y:S02]  /*4d5e0*/  PRMT R176, R177.reuse, 0x7772, RZ ;  /* 0x00007772b1b07816 */ /* 0x041fe400000000ff */
[----:B------:R-:W-:-:S03]  /*4d5f0*/  PRMT R177, R177, 0x7773, RZ ;  /* 0x00007773b1b17816 */ /* 0x000fc600000000ff */
[----:B------:R0:W-:Y:S04]  /*4d600*/  @P1 STG.E.U8 desc[UR32][R166.64], R176 ;  /* 0x000000b0a6001986 */ /* 0x0001e8000c101120 */
[----:B------:R-:W-:Y:S01]  /*4d610*/  @P2 STG.E.U8 desc[UR32][R164.64], R177 ;  /* 0x000000b1a4002986 */ /* 0x000fe2000c101120 */
[----:B0-----:R-:W-:-:S05]  /*4d620*/  PRMT R176, R178, 0x7772, RZ ;  /* 0x00007772b2b07816 */ /* 0x001fca00000000ff */
[----:B------:R0:W-:Y:S02]  /*4d630*/  @P3 STG.E.U8 desc[UR32][R170.64], R176 ;  /* 0x000000b0aa003986 */ /* 0x0001e4000c101120 */
[----:B0-----:R-:W-:Y:S02]  /*4d640*/  IMAD.MOV.U32 R170, RZ, RZ, R168 ;  /* 0x000000ffffaa7224 */ /* 0x001fe400078e00a8 */
[----:B------:R-:W-:Y:S02]  /*4d650*/  IMAD.MOV.U32 R171, RZ, RZ, R169 ;  /* 0x000000ffffab7224 */ /* 0x000fe400078e00a9 */
[----:B------:R-:W2:Y:S04]  /*4d660*/  LDL.LU.64 R168, [R1+0xab8] ;  /* 0x000ab80001a87983 */ /* 0x000ea80000300a00 */
[----:B------:R-:W3:Y:S04]  /*4d670*/  LDL.LU.64 R162, [R1+0xab0] ;  /* 0x000ab00001a27983 */ /* 0x000ee80000300a00 */
[----:B------:R-:W4:Y:S04]  /*4d680*/  LDL.LU.64 R160, [R1+0xaa8] ;  /* 0x000aa80001a07983 */ /* 0x000f280000300a00 */
[----:B------:R-:W4:Y:S04]  /*4d690*/  LDL.LU.64 R166, [R1+0xaa0] ;  /* 0x000aa00001a67983 */ /* 0x000f280000300a00 */
[----:B------:R-:W4:Y:S01]  /*4d6a0*/  LDL.LU.64 R164, [R1+0xa98] ;  /* 0x000a980001a47983 */ /* 0x000f220000300a00 */
[----:B------:R-:W-:-:S02]  /*4d6b0*/  LOP3.LUT P4, RZ, R6, 0x1, RZ, 0xc0, !PT ;  /* 0x0000000106ff7812 */ /* 0x000fc4000788c0ff */
[----:B------:R-:W-:Y:S01]  /*4d6c0*/  LOP3.LUT R2, R2, 0xefffffff, RZ, 0xc0, !PT ;  /* 0xefffffff02027812 */ /* 0x000fe200078ec0ff */
[----:B------:R-:W4:Y:S10]  /*4d6d0*/  LDL.LU.64 R152, [R1+0xa88] ;  /* 0x000a880001987983 */ /* 0x000f340000300a00 */
[----:B------:R-:W-:-:S02]  /*4d6e0*/  @P4 LOP3.LUT R2, R2, 0x10000000, RZ, 0xfc, !PT ;  /* 0x1000000002024812 */ /* 0x000fc400078efcff */
[----:B------:R-:W-:Y:S02]  /*4d6f0*/  LOP3.LUT P4, RZ, R5, 0x80000000, RZ, 0xc0, !PT ;  /* 0x8000000005ff7812 */ /* 0x000fe4000788c0ff */
[----:B------:R-:W-:-:S11]  /*4d700*/  LOP3.LUT R2, R2, 0xdfffffff, RZ, 0xc0, !PT ;  /* 0xdfffffff02027812 */ /* 0x000fd600078ec0ff */
[----:B------:R-:W-:Y:S02]  /*4d710*/  @P4 LOP3.LUT R2, R2, 0x20000000, RZ, 0xfc, !PT ;  /* 0x2000000002024812 */ /* 0x000fe400078efcff */
        /* <DEDUP_REMOVED lines=12> */
[C---:B------:R-:W-:Y:S02]  /*4d7e0*/  LOP3.LUT P4, RZ, R5.reuse, 0x4000000, RZ, 0xc0, !PT ;  /* 0x0400000005ff7812 */ /* 0x040fe4000788c0ff */
[----:B------:R-:W-:Y:S02]  /*4d7f0*/  LOP3.LUT R250, R250, 0xfffffffb, RZ, 0xc0, !PT ;  /* 0xfffffffbfafa7812 */ /* 0x000fe400078ec0ff */
[C---:B------:R-:W-:Y:S02]  /*4d800*/  LOP3.LUT P0, RZ, R5.reuse, 0x100000, RZ, 0xc0, !PT ;  /* 0x0010000005ff7812 */ /* 0x040fe4000780c0ff */
[----:B------:R-:W-:-:S07]  /*4d810*/  LOP3.LUT P1, RZ, R5, 0x200000, RZ, 0xc0, !PT ;  /* 0x0020000005ff7812 */ /* 0x000fce000782c0ff */
[----:B------:R-:W-:Y:S02]  /*4d820*/  @P4 LOP3.LUT R250, R250, 0x4, RZ, 0xfc, !PT ;  /* 0x00000004fafa4812 */ /* 0x000fe400078efcff */
[C---:B------:R-:W-:Y:S02]  /*4d830*/  LOP3.LUT P4, RZ, R5.reuse, 0x2000000, RZ, 0xc0, !PT ;  /* 0x0200000005ff7812 */ /* 0x040fe4000788c0ff */
[C---:B------:R-:W-:Y:S02]  /*4d840*/  LOP3.LUT P2, RZ, R5.reuse, 0x400000, RZ, 0xc0, !PT ;  /* 0x0040000005ff7812 */ /* 0x040fe4000784c0ff */
[----:B------:R-:W-:Y:S02]  /*4d850*/  LOP3.LUT P3, RZ, R5, 0x800000, RZ, 0xc0, !PT ;  /* 0x0080000005ff7812 */ /* 0x000fe4000786c0ff */
[----:B------:R-:W-:Y:S02]  /*4d860*/  LOP3.LUT R250, R250, 0xfffffff7, RZ, 0xc0, !PT ;  /* 0xfffffff7fafa7812 */ /* 0x000fe400078ec0ff */
[----:B------:R-:W-:-:S02]  /*4d870*/  PRMT R178, R178, 0x7773, RZ ;  /* 0x00007773b2b27816 */ /* 0x000fc400000000ff */
[----:B------:R-:W-:-:S03]  /*4d880*/  PRMT R176, R179, 0x7772, RZ ;  /* 0x00007772b3b07816 */ /* 0x000fc600000000ff */
[----:B------:R-:W-:Y:S01]  /*4d890*/  @P4 LOP3.LUT R250, R250, 0x8, RZ, 0xfc, !PT ;  /* 0x00000008fafa4812 */ /* 0x000fe200078efcff */
[----:B------:R0:W-:Y:S01]  /*4d8a0*/  @P0 STG.E.U8 desc[UR32][R170.64], R178 ;  /* 0x000000b2aa000986 */ /* 0x0001e2000c101120 */
[----:B------:R-:W-:Y:S02]  /*4d8b0*/  LOP3.LUT P4, RZ, R5, 0x1000000, RZ, 0xc0, !PT ;  /* 0x0100000005ff7812 */ /* 0x000fe4000788c0ff */
[----:B------:R-:W-:Y:S01]  /*4d8c0*/  PRMT R179, R179, 0x7773, RZ ;  /* 0x00007773b3b37816 */ /* 0x000fe200000000ff */
[----:B0-----:R-:W4:Y:S04]  /*4d8d0*/  LDL.LU.64 R170, [R1+0xa80] ;  /* 0x000a800001aa7983 */ /* 0x001f280000300a00 */
[----:B--2---:R0:W-:Y:S04]  /*4d8e0*/  @P1 STG.E.U8 desc[UR32][R168.64], R176 ;  /* 0x000000b0a8001986 */ /* 0x0041e8000c101120 */
[----:B---3--:R1:W-:Y:S01]  /*4d8f0*/  @P2 STG.E.U8 desc[UR32][R162.64], R179 ;  /* 0x000000b3a2002986 */ /* 0x0083e2000c101120 */
[----:B0-----:R-:W-:-:S03]  /*4d900*/  PRMT R176, R172, 0x7770, RZ ;  /* 0x00007770acb07816 */ /* 0x001fc600000000ff */
[----:B------:R-:W2:Y:S04]  /*4d910*/  LDL.LU.64 R168, [R1+0xa78] ;  /* 0x000a780001a87983 */ /* 0x000ea80000300a00 */
[----:B----4-:R0:W-:Y:S04]  /*4d920*/  @P3 STG.E.U8 desc[UR32][R160.64], R176 ;  /* 0x000000b0a0003986 */ /* 0x0101e8000c101120 */
[----:B-1----:R-:W3:Y:S04]  /*4d930*/  LDL.LU.64 R178, [R1+0xa70] ;  /* 0x000a700001b27983 */ /* 0x002ee80000300a00 */
[----:B------:R-:W4:Y:S01]  /*4d940*/  LDL.LU.64 R8, [R1+0xa68] ;  /* 0x000a680001087983 */ /* 0x000f220000300a00 */
[----:B0-----:R-:W-:-:S03]  /*4d950*/  PRMT R176, R172, 0x7771, RZ ;  /* 0x00007771acb07816 */ /* 0x001fc600000000ff */
[----:B------:R-:W4:Y:S04]  /*4d960*/  LDL.LU.64 R158, [R1+0xa60] ;  /* 0x000a6000019e7983 */ /* 0x000f280000300a00 */
[----:B------:R0:W-:Y:S01]  /*4d970*/  @P4 STG.E.U8 desc[UR32][R166.64], R176 ;  /* 0x000000b0a6004986 */ /* 0x0001e2000c101120 */
[----:B------:R-:W-:-:S03]  /*4d980*/  LOP3.LUT P4, RZ, R250, 0x8, RZ, 0xc0, !PT ;  /* 0x00000008faff7812 */ /* 0x000fc6000788c0ff */
[----:B------:R-:W4:Y:S04]  /*4d990*/  LDL.LU.64 R156, [R1+0xa58] ;  /* 0x000a5800019c7983 */ /* 0x000f280000300a00 */
[----:B------:R-:W4:Y:S01]  /*4d9a0*/  LDL.LU.64 R162, [R1+0xa50] ;  /* 0x000a500001a27983 */ /* 0x000f220000300a00 */
[----:B0-----:R-:W-:-:S03]  /*4d9b0*/  PRMT R176, R173, 0x7770, RZ ;  /* 0x00007770adb07816 */ /* 0x001fc600000000ff */
[----:B------:R-:W4:Y:S04]  /*4d9c0*/  LDL.LU.64 R160, [R1+0xa48] ;  /* 0x000a480001a07983 */ /* 0x000f280000300a00 */
[----:B------:R0:W-:Y:S01]  /*4d9d0*/  @P4 STG.E.U8 desc[UR32][R164.64], R176 ;  /* 0x000000b0a4004986 */ /* 0x0001e2000c101120 */
[----:B------:R-:W-:-:S03]  /*4d9e0*/  LOP3.LUT P4, RZ, R250, 0x4, RZ, 0xc0, !PT ;  /* 0x00000004faff7812 */ /* 0x000fc6000788c0ff */
[----:B------:R-:W4:Y:S01]  /*4d9f0*/  LDL.LU.64 R166, [R1+0xa40] ;  /* 0x000a400001a67983 */ /* 0x000f220000300a00 */
[----:B0-----:R-:W-:-:S03]  /*4da00*/  PRMT R176, R173, 0x7771, RZ ;  /* 0x00007771adb07816 */ /* 0x001fc600000000ff */
[----:B------:R-:W4:Y:S06]  /*4da10*/  LDL.LU.64 R164, [R1+0xa38] ;  /* 0x000a380001a47983 */ /* 0x000f2c0000300a00 */
[----:B------:R0:W-:Y:S04]  /*4da20*/  @P4 STG.E.U8 desc[UR32][R174.64], R176 ;  /* 0x000000b0ae004986 */ /* 0x0001e8000c101120 */
[----:B0-----:R-:W2:Y:S01]  /*4da30*/  LDL.LU.64 R174, [R1+0x1278] ;  /* 0x0012780001ae7983 */ /* 0x001ea20000300a00 */
[----:B------:R-:W-:-:S02]  /*4da40*/  LOP3.LUT P4, RZ, R250, 0x2, RZ, 0xc0, !PT ;  /* 0x00000002faff7812 */ /* 0x000fc4000788c0ff */
[----:B--2---:R-:W-:-:S11]  /*4da50*/  PRMT R176, R174, 0x7770, RZ ;  /* 0x00007770aeb07816 */ /* 0x004fd600000000ff */
[----:B------:R0:W-:Y:S01]  /*4da60*/  @P4 STG.E.U8 desc[UR32][R152.64], R176 ;  /* 0x000000b098004986 */ /* 0x0001e2000c101120 */
[----:B------:R-:W-:Y:S02]  /*4da70*/  LOP3.LUT P4, RZ, R250, 0x1, RZ, 0xc0, !PT ;  /* 0x00000001faff7812 */ /* 0x000fe4000788c0ff */
[----:B0-----:R-:W-:Y:S01]  /*4da80*/  PRMT R176, R174, 0x7771, RZ ;  /* 0x00007771aeb07816 */ /* 0x001fe200000000ff */
[----:B------:R-:W2:Y:S10]  /*4da90*/  LDL.LU.64 R152, [R1+0x1270] ;  /* 0x0012700001987983 */ /* 0x000eb40000300a00 */
[----:B------:R0:W-:Y:S01]  /*4daa0*/  @P4 STG.E.U8 desc[UR32][R170.64], R176 ;  /* 0x000000b0aa004986 */ /* 0x0001e2000c101120 */
[----:B------:R-:W-:-:S02]  /*4dab0*/  LOP3.LUT P4, RZ, R2, 0x80000000, RZ, 0xc0, !PT ;  /* 0x8000000002ff7812 */ /* 0x000fc4000788c0ff */
[----:B0-----:R-:W-:Y:S01]  /*4dac0*/  PRMT R176, R175, 0x7770, RZ ;  /* 0x00007770afb07816 */ /* 0x001fe200000000ff */
[----:B------:R-:W2:Y:S10]  /*4dad0*/  LDL.LU.64 R170, [R1+0x1268] ;  /* 0x0012680001aa7983 */ /* 0x000eb40000300a00 */
[----:B------:R0:W-:Y:S04]  /*4dae0*/  @P4 STG.E.U8 desc[UR32][R168.64], R176 ;  /* 0x000000b0a8004986 */ /* 0x0001e8000c101120 */
[----:B0-----:R-:W2:Y:S01]  /*4daf0*/  LDL.LU.64 R168, [R1+0x1260] ;  /* 0x0012600001a87983 */ /* 0x001ea20000300a00 */
[----:B------:R-:W-:-:S02]  /*4db00*/  LOP3.LUT P4, RZ, R2, 0x40000000, RZ, 0xc0, !PT ;  /* 0x4000000002ff7812 */ /* 0x000fc4000788c0ff */
[----:B------:R-:W-:-:S11]  /*4db10*/  PRMT R176, R175, 0x7771, RZ ;  /* 0x00007771afb07816 */ /* 0x000fd600000000ff */
[----:B---3--:R0:W-:Y:S01]  /*4db20*/  @P4 STG.E.U8 desc[UR32][R178.64], R176 ;  /* 0x000000b0b2004986 */ /* 0x0081e2000c101120 */
[----:B------:R-:W-:Y:S02]  /*4db30*/  LOP3.LUT P4, RZ, R2, 0x20000000, RZ, 0xc0, !PT ;  /* 0x2000000002ff7812 */ /* 0x000fe4000788c0ff */
[----:B0-----:R-:W-:-:S11]  /*4db40*/  PRMT R176, R172, 0x7772, RZ ;  /* 0x00007772acb07816 */ /* 0x001fd600000000ff */
[----:B----4-:R-:W-:Y:S01]  /*4db50*/  @P4 STG.E.U8 desc[UR32][R8.64], R176 ;  /* 0x000000b008004986 */ /* 0x010fe2000c101120 */
[----:B------:R-:W-:Y:S02]  /*4db60*/  LOP3.LUT P4, RZ, R2, 0x10000000, RZ, 0xc0, !PT ;  /* 0x1000000002ff7812 */ /* 0x000fe4000788c0ff */
[----:B------:R-:W-:Y:S02]  /*4db70*/  LOP3.LUT P5, RZ, R6, 0x2, RZ, 0xc0, !PT ;  /* 0x0000000206ff7812 */ /* 0x000fe400078ac0ff */
[----:B------:R-:W-:Y:S02]  /*4db80*/  PRMT R172, R172, 0x7773, RZ ;  /* 0x00007773acac7816 */ /* 0x000fe400000000ff */
[C---:B------:R-:W-:Y:S02]  /*4db90*/  LOP3.LUT P6, RZ, R6.reuse, 0x4, RZ, 0xc0, !PT ;  /* 0x0000000406ff7812 */ /* 0x040fe400078cc0ff */
[----:B------:R-:W-:-:S05]  /*4dba0*/  LOP3.LUT P0, RZ, R6, 0x8, RZ, 0xc0, !PT ;  /* 0x0000000806ff7812 */ /* 0x000fca000780c0ff */
[----:B------:R0:W-:Y:S01]  /*4dbb0*/  @P4 STG.E.U8 desc[UR32][R158.64], R172 ;  /* 0x000000ac9e004986 */ /* 0x0001e2000c101120 */
[C---:B------:R-:W-:Y:S02]  /*4dbc0*/  LOP3.LUT P1, RZ, R6.reuse, 0x10, RZ, 0xc0, !PT ;  /* 0x0000001006ff7812 */ /* 0x040fe4000782c0ff */
[C---:B------:R-:W-:Y:S02]  /*4dbd0*/  LOP3.LUT P2, RZ, R6.reuse, 0x20, RZ, 0xc0, !PT ;  /* 0x0000002006ff7812 */ /* 0x040fe4000784c0ff */
[----:B------:R-:W-:Y:S02]  /*4dbe0*/  LOP3.LUT P3, RZ, R6, 0x40, RZ, 0xc0, !PT ;  /* 0x0000004006ff7812 */ /* 0x000fe4000786c0ff */
[C---:B0-----:R-:W-:Y:S02]  /*4dbf0*/  PRMT R172, R173.reuse, 0x7772, RZ ;  /* 0x00007772adac7816 */ /* 0x041fe400000000ff */
[----:B------:R-:W-:-:S03]  /*4dc00*/  PRMT R173, R173, 0x7773, RZ ;  /* 0x00007773adad7816 */ /* 0x000fc600000000ff */
[----:B------:R0:W-:Y:S04]  /*4dc10*/  @P5 STG.E.U8 desc[UR32][R156.64], R172 ;  /* 0x000000ac9c005986 */ /* 0x0001e8000c101120 */
[----:B------:R-:W-:Y:S01]  /*4dc20*/  @P6 STG.E.U8 desc[UR32][R162.64], R173 ;  /* 0x000000ada2006986 */ /* 0x000fe2000c101120 */
[C---:B0-----:R-:W-:Y:S02]  /*4dc30*/  PRMT R172, R174.reuse, 0x7772, RZ ;  /* 0x00007772aeac7816 */ /* 0x041fe400000000ff */
[----:B------:R-:W-:-:S03]  /*4dc40*/  PRMT R174, R174, 0x7773, RZ ;  /* 0x00007773aeae7816 */ /* 0x000fc600000000ff */
[----:B------:R0:W-:Y:S04]  /*4dc50*/  @P0 STG.E.U8 desc[UR32][R160.64], R172 ;  /* 0x000000aca0000986 */ /* 0x0001e8000c101120 */
[----:B------:R-:W-:Y:S01]  /*4dc60*/  @P1 STG.E.U8 desc[UR32][R166.64], R174 ;  /* 0x000000aea6001986 */ /* 0x000fe2000c101120 */
[C---:B0-----:R-:W-:Y:S02]  /*4dc70*/  PRMT R172, R175.reuse, 0x7772, RZ ;  /* 0x00007772afac7816 */ /* 0x041fe400000000ff */
[----:B------:R-:W-:-:S03]  /*4dc80*/  PRMT R175, R175, 0x7773, RZ ;  /* 0x00007773afaf7816 */ /* 0x000fc600000000ff */
[----:B------:R-:W-:Y:S04]  /*4dc90*/  @P2 STG.E.U8 desc[UR32][R164.64], R172 ;  /* 0x000000aca4002986 */ /* 0x000fe8000c101120 */
[----:B--2---:R0:W-:Y:S04]  /*4dca0*/  @P3 STG.E.U8 desc[UR32][R168.64], R175 ;  /* 0x000000afa8003986 */ /* 0x0041e8000c101120 */
[----:B0-----:R-:W2:Y:S04]  /*4dcb0*/  LDL.LU.64 R168, [R1+0x1258] ;  /* 0x0012580001a87983 */ /* 0x001ea80000300a00 */
[----:B------:R-:W3:Y:S01]  /*4dcc0*/  LDL.LU.64 R164, [R1+0xa28] ;  /* 0x000a280001a47983 */ /* 0x000ee20000300a00 */
[----:B------:R-:W-:-:S02]  /*4dcd0*/  LOP3.LUT P0, RZ, R6, 0x80, RZ, 0xc0, !PT ;  /* 0x0000008006ff7812 */ /* 0x000fc4000780c0ff */
[C---:B------:R-:W-:Y:S01]  /*4dce0*/  LOP3.LUT P1, RZ, R6.reuse, 0x100, RZ, 0xc0, !PT ;  /* 0x0000010006ff7812 */ /* 0x040fe2000782c0ff */
[----:B------:R-:W4:Y:S04]  /*4dcf0*/  LDL.LU.64 R178, [R1+0xa18] ;  /* 0x000a180001b27983 */ /* 0x000f280000300a00 */
[----:B------:R-:W4:Y:S04]  /*4dd00*/  LDL.LU.64 R156, [R1+0xa10] ;  /* 0x000a1000019c7983 */ /* 0x000f280000300a00 */
[----:B------:R-:W4:Y:S04]  /*4dd10*/  LDL.LU.64 R162, [R1+0xa08] ;  /* 0x000a080001a27983 */ /* 0x000f280000300a00 */
[----:B------:R-:W4:Y:S04]  /*4dd20*/  LDL.LU.64 R160, [R1+0xa00] ;  /* 0x000a000001a07983 */ /* 0x000f280000300a00 */
[----:B------:R-:W4:Y:S04]  /*4dd30*/  LDL.LU.64 R8, [R1+0x9f8] ;  /* 0x0009f80001087983 */ /* 0x000f280000300a00 */
[----:B------:R-:W4:Y:S04]  /*4dd40*/  LDL.LU.64 R158, [R1+0x9f0] ;  /* 0x0009f000019e7983 */ /* 0x000f280000300a00 */
[----:B------:R-:W4:Y:S01]  /*4dd50*/  LDL.LU.64 R166, [R1+0x9e8] ;  /* 0x0009e80001a67983 */ /* 0x000f220000300a00 */
[----:B------:R-:W-:-:S02]  /*4dd60*/  LOP3.LUT P4, RZ, R6, 0x80000, RZ, 0xc0, !PT ;  /* 0x0008000006ff7812 */ /* 0x000fc4000788c0ff */
[----:B------:R-:W-:-:S11]  /*4dd70*/  LOP3.LUT R2, R2, 0xffefffff, RZ, 0xc0, !PT ;  /* 0xffefffff02027812 */ /* 0x000fd600078ec0ff */
[----:B------:R-:W-:Y:S02]  /*4dd80*/  @P4 LOP3.LUT R2, R2, 0x100000, RZ, 0xfc, !PT ;  /* 0x0010000002024812 */ /* 0x000fe400078efcff */
[----:B------:R-:W-:Y:S02]  /*4dd90*/  LOP3.LUT P4, RZ, R6, 0x40000, RZ, 0xc0, !PT ;  /* 0x0004000006ff7812 */ /* 0x000fe4000788c0ff */
[----:B------:R-:W-:-:S11]  /*4dda0*/  LOP3.LUT R2, R2, 0xffdfffff, RZ, 0xc0, !PT ;  /* 0xffdfffff02027812 */ /* 0x000fd600078ec0ff */
[----:B------:R-:W-:Y:S02]  /*4ddb0*/  @P4 LOP3.LUT R2, R2, 0x200000, RZ, 0xfc, !PT ;  /* 0x0020000002024812 */ /* 0x000fe400078efcff */
[----:B------:R-:W-:Y:S02]  /*4ddc0*/  LOP3.LUT P4, RZ, R6, 0x20000, RZ, 0xc0, !PT ;  /* 0x0002000006ff7812 */ /* 0x000fe4000788c0ff */
[----:B------:R-:W-:Y:S02]  /*4ddd0*/  LOP3.LUT R2, R2, 0xffbfffff, RZ, 0xc0, !PT ;  /* 0xffbfffff02027812 */ /* 0x000fe400078ec0ff */
[----:B--2---:R-:W-:-:S05]  /*4dde0*/  PRMT R172, R168, 0x7770, RZ ;  /* 0x00007770a8ac7816 */ /* 0x004fca00000000ff */
[----:B---3--:R0:W-:Y:S02]  /*4ddf0*/  @P0 STG.E.U8 desc[UR32][R164.64], R172 ;  /* 0x000000aca4000986 */ /* 0x0081e4000c101120 */
[----:B0-----:R-:W-:-:S05]  /*4de00*/  PRMT R172, R168, 0x7771, RZ ;  /* 0x00007771a8ac7816 */ /* 0x001fca00000000ff */
[----:B------:R0:W-:Y:S04]  /*4de10*/  @P1 STG.E.U8 desc[UR32][R170.64], R172 ;  /* 0x000000acaa001986 */ /* 0x0001e8000c101120 */
[----:B0-----:R-:W2:Y:S04]  /*4de20*/  LDL.LU.64 R170, [R1+0x1250] ;  /* 0x0012500001aa7983 */ /* 0x001ea80000300a00 */
[----:B------:R-:W3:Y:S01]  /*4de30*/  LDL.LU.64 R164, [R1+0x9e0] ;  /* 0x0009e00001a47983 */ /* 0x000ee20000300a00 */
[----:B------:R-:W-:Y:S02]  /*4de40*/  @P4 LOP3.LUT R2, R2, 0x400000, RZ, 0xfc, !PT ;  /* 0x0040000002024812 */ /* 0x000fe400078efcff */
[----:B------:R-:W-:Y:S01]  /*4de50*/  LOP3.LUT P4, RZ, R6, 0x10000, RZ, 0xc0, !PT ;  /* 0x0001000006ff7812 */ /* 0x000fe2000788c0ff */
[----:B------:R-:W3:Y:S01]  /*4de60*/  LDL.LU.64 R174, [R1+0x9c8] ;  /* 0x0009c80001ae7983 */ /* 0x000ee20000300a00 */
[----:B------:R-:W-:-:S02]  /*4de70*/  LOP3.LUT R2, R2, 0xff7fffff, RZ, 0xc0, !PT ;  /* 0xff7fffff02027812 */ /* 0x000fc400078ec0ff */
[----:B------:R-:W-:Y:S01]  /*4de80*/  LOP3.LUT P2, RZ, R6, 0x200, RZ, 0xc0, !PT ;  /* 0x0000020006ff7812 */ /* 0x000fe2000784c0ff */
[----:B------:R-:W3:Y:S08]  /*4de90*/  LDL.LU.64 R176, [R1+0x9c0] ;  /* 0x0009c00001b07983 */ /* 0x000ef00000300a00 */
[----:B------:R-:W-:Y:S02]  /*4dea0*/  @P4 LOP3.LUT R2, R2, 0x800000, RZ, 0xfc, !PT ;  /* 0x0080000002024812 */ /* 0x000fe400078efcff */
        /* <DEDUP_REMOVED lines=8> */
[----:B------:R-:W-:-:S09]  /*4df30*/  LOP3.LUT P3, RZ, R6, 0x400, RZ, 0xc0, !PT ;  /* 0x0000040006ff7812 */ /* 0x000fd2000786c0ff */
[----:B------:R-:W-:Y:S02]  /*4df40*/  @P4 LOP3.LUT R2, R2, 0x4000000, RZ, 0xfc, !PT ;  /* 0x0400000002024812 */ /* 0x000fe400078efcff */
[----:B------:R-:W-:Y:S02]  /*4df50*/  LOP3.LUT P4, RZ, R6, 0x1000, RZ, 0xc0, !PT ;  /* 0x0000100006ff7812 */ /* 0x000fe4000788c0ff */
[----:B------:R-:W-:Y:S02]  /*4df60*/  LOP3.LUT R2, R2, 0xf7ffffff, RZ, 0xc0, !PT ;  /* 0xf7ffffff02027812 */ /* 0x000fe400078ec0ff */
[----:B------:R-:W-:-:S05]  /*4df70*/  PRMT R172, R169, 0x7770, RZ ;  /* 0x00007770a9ac7816 */ /* 0x000fca00000000ff */
[----:B----4-:R0:W-:Y:S04]  /*4df80*/  @P2 STG.E.U8 desc[UR32][R178.64], R172 ;  /* 0x000000acb2002986 */ /* 0x0101e8000c101120 */
[----:B------:R-:W-:Y:S02]  /*4df90*/  @P4 LOP3.LUT R2, R2, 0x8000000, RZ, 0xfc, !PT ;  /* 0x0800000002024812 */ /* 0x000fe400078efcff */
[----:B------:R-:W-:Y:S02]  /*4dfa0*/  LOP3.LUT P4, RZ, R6, 0x800, RZ, 0xc0, !PT ;  /* 0x0000080006ff7812 */ /* 0x000fe4000788c0ff */
[----:B0-----:R-:W-:Y:S01]  /*4dfb0*/  PRMT R172, R169, 0x7771, RZ ;  /* 0x00007771a9ac7816 */ /* 0x001fe200000000ff */
[----:B------:R-:W4:Y:S04]  /*4dfc0*/  LDL.LU.64 R178, [R1+0x9b8] ;  /* 0x0009b80001b27983 */ /* 0x000f280000300a00 */
[----:B------:R0:W-:Y:S04]  /*4dfd0*/  @P3 STG.E.U8 desc[UR32][R156.64], R172 ;  /* 0x000000ac9c003986 */ /* 0x0001e8000c101120 */
[----:B0-----:R-:W4:Y:S01]  /*4dfe0*/  LDL.LU.64 R156, [R1+0x9b0] ;  /* 0x0009b000019c7983 */ /* 0x001f220000300a00 */
[----:B--2---:R-:W-:-:S05]  /*4dff0*/  PRMT R172, R170, 0x7770, RZ ;  /* 0x00007770aaac7816 */ /* 0x004fca00000000ff */
        /* <DEDUP_REMOVED lines=18> */
[----:B------:R-:W-:Y:S01]  /*4e120*/  PRMT R168, R168, 0x7773, RZ ;  /* 0x00007773a8a87816 */ /* 0x000fe200000000ff */
[----:B0-----:R-:W2:Y:S04]  /*4e130*/  LDL.LU.64 R166, [R1+0x1238] ;  /* 0x0012380001a67983 */ /* 0x001ea80000300a00 */
[----:B------:R-:W4:Y:S06]  /*4e140*/  LDL.LU.64 R172, [R1+0x9d0] ;  /* 0x0009d00001ac7983 */ /* 0x000f2c0000300a00 */
[----:B---3--:R0:W-:Y:S04]  /*4e150*/  @P4 STG.E.U8 desc[UR32][R164.64], R168 ;  /* 0x000000a8a4004986 */ /* 0x0081e8000c101120 */
[----:B0-----:R-:W3:Y:S01]  /*4e160*/  LDL.LU.64 R164, [R1+0x1230] ;  /* 0x0012300001a47983 */ /* 0x001ee20000300a00 */
[----:B------:R-:W-:-:S02]  /*4e170*/  LOP3.LUT P4, RZ, R2, 0x400000, RZ, 0xc0, !PT ;  /* 0x0040000002ff7812 */ /* 0x000fc4000788c0ff */
[C---:B------:R-:W-:Y:S02]  /*4e180*/  PRMT R168, R169.reuse, 0x7772, RZ ;  /* 0x00007772a9a87816 */ /* 0x040fe400000000ff */
[----:B------:R-:W-:Y:S02]  /*4e190*/  PRMT R169, R169, 0x7773, RZ ;  /* 0x00007773a9a97816 */ /* 0x000fe400000000ff */
[C---:B------:R-:W-:Y:S02]  /*4e1a0*/  LOP3.LUT P5, RZ, R6.reuse, 0x100000, RZ, 0xc0, !PT ;  /* 0x0010000006ff7812 */ /* 0x040fe400078ac0ff */
[----:B------:R-:W-:-:S05]  /*4e1b0*/  LOP3.LUT P6, RZ, R6, 0x200000, RZ, 0xc0, !PT ;  /* 0x0020000006ff7812 */ /* 0x000fca00078cc0ff */
[----:B---3--:R0:W-:Y:S04]  /*4e1c0*/  @P4 STG.E.U8 desc[UR32][R164.64], R168 ;  /* 0x000000a8a4004986 */ /* 0x0081e8000c101120 */
[----:B0-----:R-:W3:Y:S01]  /*4e1d0*/  LDL.LU.64 R164, [R1+0x1228] ;  /* 0x0012280001a47983 */ /* 0x001ee20000300a00 */
[----:B------:R-:W-:Y:S02]  /*4e1e0*/  LOP3.LUT P4, RZ, R2, 0x200000, RZ, 0xc0, !PT ;  /* 0x0020000002ff7812 */ /* 0x000fe4000788c0ff */
[----:B------:R-:W-:-:S11]  /*4e1f0*/  PRMT R168, R170, 0x7772, RZ ;  /* 0x00007772aaa87816 */ /* 0x000fd600000000ff */
[----:B----4-:R-:W-:Y:S01]  /*4e200*/  @P4 STG.E.U8 desc[UR32][R172.64], R169 ;  /* 0x000000a9ac004986 */ /* 0x010fe2000c101120 */
[----:B------:R-:W-:Y:S02]  /*4e210*/  LOP3.LUT P4, RZ, R2, 0x100000, RZ, 0xc0, !PT ;  /* 0x0010000002ff7812 */ /* 0x000fe4000788c0ff */
[C---:B------:R-:W-:Y:S02]  /*4e220*/  LOP3.LUT P0, RZ, R6.reuse, 0x400000, RZ, 0xc0, !PT ;  /* 0x0040000006ff7812 */ /* 0x040fe4000780c0ff */
[----:B------:R-:W-:Y:S02]  /*4e230*/  LOP3.LUT P1, RZ, R6, 0x800000, RZ, 0xc0, !PT ;  /* 0x0080000006ff7812 */ /* 0x000fe4000782c0ff */
[----:B------:R-:W-:Y:S02]  /*4e240*/  PRMT R170, R170, 0x7773, RZ ;  /* 0x00007773aaaa7816 */ /* 0x000fe400000000ff */
[----:B------:R-:W-:-:S05]  /*4e250*/  LOP3.LUT P2, RZ, R6, 0x1000000, RZ, 0xc0, !PT ;  /* 0x0100000006ff7812 */ /* 0x000fca000784c0ff */
[----:B------:R0:W-:Y:S04]  /*4e260*/  @P4 STG.E.U8 desc[UR32][R174.64], R168 ;  /* 0x000000a8ae004986 */ /* 0x0001e8000c101120 */
[----:B------:R-:W-:Y:S01]  /*4e270*/  @P5 STG.E.U8 desc[UR32][R176.64], R170 ;  /* 0x000000aab0005986 */ /* 0x000fe2000c101120 */
[C---:B0-----:R-:W-:Y:S02]  /*4e280*/  PRMT R168, R171.reuse, 0x7772, RZ ;  /* 0x00007772aba87816 */ /* 0x041fe400000000ff */
[----:B------:R-:W-:-:S03]  /*4e290*/  PRMT R171, R171, 0x7773, RZ ;  /* 0x00007773abab7816 */ /* 0x000fc600000000ff */
[----:B------:R3:W-:Y:S01]  /*4e2a0*/  @P6 STG.E.U8 desc[UR32][R178.64], R168 ;  /* 0x000000a8b2006986 */ /* 0x0007e2000c101120 */
[----:B------:R-:W-:-:S03]  /*4e2b0*/  LOP3.LUT P3, RZ, R6, 0x2000000, RZ, 0xc0, !PT ;  /* 0x0200000006ff7812 */ /* 0x000fc6000786c0ff */
[----:B------:R-:W-:Y:S01]  /*4e2c0*/  @P0 STG.E.U8 desc[UR32][R156.64], R171 ;  /* 0x000000ab9c000986 */ /* 0x000fe2000c101120 */
[----:B---3--:R-:W-:-:S05]  /*4e2d0*/  PRMT R168, R164, 0x7770, RZ ;  /* 0x00007770a4a87816 */ /* 0x008fca00000000ff */
[----:B--2---:R0:W-:Y:S02]  /*4e2e0*/  @P1 STG.E.U8 desc[UR32][R162.64], R168 ;  /* 0x000000a8a2001986 */ /* 0x0041e4000c101120 */
[----:B0-----:R-:W-:-:S05]  /*4e2f0*/  PRMT R168, R164, 0x7771, RZ ;  /* 0x00007771a4a87816 */ /* 0x001fca00000000ff */
[----:B------:R0:W-:Y:S02]  /*4e300*/  @P2 STG.E.U8 desc[UR32][R160.64], R168 ;  /* 0x000000a8a0002986 */ /* 0x0001e4000c101120 */
[----:B0-----:R-:W-:-:S05]  /*4e310*/  PRMT R168, R165, 0x7770, RZ ;  /* 0x00007770a5a87816 */ /* 0x001fca00000000ff */
[----:B------:R0:W-:Y:S04]  /*4e320*/  @P3 STG.E.U8 desc[UR32][R166.64], R168 ;  /* 0x000000a8a6003986 */ /* 0x0001e8000c101120 */
[----:B0-----:R-:W2:Y:S04]  /*4e330*/  LDL.LU.64 R166, [R1+0x1220] ;  /* 0x0012200001a67983 */ /* 0x001ea80000300a00 */
[----:B------:R-:W3:Y:S04]  /*4e340*/  LDL.LU.64 R160, [R1+0x990] ;  /* 0x0009900001a07983 */ /* 0x000ee80000300a00 */
[----:B------:R-:W4:Y:S04]  /*4e350*/  LDL.LU.64 R156, [R1+0x988] ;  /* 0x00098800019c7983 */ /* 0x000f280000300a00 */
[----:B------:R-:W4:Y:S04]  /*4e360*/  LDL.LU.64 R170, [R1+0x980] ;  /* 0x0009800001aa7983 */ /* 0x000f280000300a00 */
[----:B------:R-:W4:Y:S04]  /*4e370*/  LDL.LU.64 R172, [R1+0x978] ;  /* 0x0009780001ac7983 */ /* 0x000f280000300a00 */
[----:B------:R-:W4:Y:S04]  /*4e380*/  LDL.LU.64 R174, [R1+0x970] ;  /* 0x0009700001ae7983 */ /* 0x000f280000300a00 */
[----:B------:R-:W4:Y:S04]  /*4e390*/  LDL.LU.64 R176, [R1+0x968] ;  /* 0x0009680001b07983 */ /* 0x000f280000300a00 */
[----:B------:R-:W4:Y:S01]  /*4e3a0*/  LDL.LU.64 R178, [R1+0x960] ;  /* 0x0009600001b27983 */ /* 0x000f220000300a00 */
[----:B------:R-:W-:-:S03]  /*4e3b0*/  LOP3.LUT P0, RZ, R6, 0x4000000, RZ, 0xc0, !PT ;  /* 0x0400000006ff7812 */ /* 0x000fc6000780c0ff */
[----:B------:R-:W4:Y:S01]  /*4e3c0*/  LDL.LU.64 R162, [R1+0x958] ;  /* 0x0009580001a27983 */ /* 0x000f220000300a00 */
[----:B------:R-:W-:Y:S02]  /*4e3d0*/  PRMT R168, R165, 0x7771, RZ ;  /* 0x00007771a5a87816 */ /* 0x000fe400000000ff */
        /* <DEDUP_REMOVED lines=15> */
[----:B------:R-:W-:Y:S01]  /*4e4d0*/  LOP3.LUT P4, RZ, R7, 0x2, RZ, 0xc0, !PT ;  /* 0x0000000207ff7812 */ /* 0x000fe2000788c0ff */
[----:B---3--:R0:W-:Y:S04]  /*4e4e0*/  @P0 STG.E.U8 desc[UR32][R160.64], R168 ;  /* 0x000000a8a0000986 */ /* 0x0081e8000c101120 */
[----:B0-----:R-:W3:Y:S01]  /*4e4f0*/  LDL.LU.64 R160, [R1+0x950] ;  /* 0x0009500001a07983 */ /* 0x001ee20000300a00 */
[----:B------:R-:W-:-:S07]  /*4e500*/  LOP3.LUT R2, R2, 0xfffdffff, RZ, 0xc0, !PT ;  /* 0xfffdffff02027812 */ /* 0x000fce00078ec0ff */
[----:B------:R-:W-:Y:S02]  /*4e510*/  @P4 LOP3.LUT R2, R2, 0x20000, RZ, 0xfc, !PT ;  /* 0x0002000002024812 */ /* 0x000fe400078efcff */
[----:B------:R-:W-:Y:S02]  /*4e520*/  LOP3.LUT P4, RZ, R7, 0x1, RZ, 0xc0, !PT ;  /* 0x0000000107ff7812 */ /* 0x000fe4000788c0ff */
[----:B------:R-:W-:Y:S02]  /*4e530*/  LOP3.LUT R2, R2, 0xfffbffff, RZ, 0xc0, !PT ;  /* 0xfffbffff02027812 */ /* 0x000fe400078ec0ff */
[C---:B------:R-:W-:Y:S02]  /*4e540*/  LOP3.LUT P1, RZ, R6.reuse, 0x8000000, RZ, 0xc0, !PT ;  /* 0x0800000006ff7812 */ /* 0x040fe4000782c0ff */
[----:B------:R-:W-:Y:S02]  /*4e550*/  LOP3.LUT P2, RZ, R6, 0x10000000, RZ, 0xc0, !PT ;  /* 0x1000000006ff7812 */ /* 0x000fe4000784c0ff */
[----:B--2---:R-:W-:-:S05]  /*4e560*/  PRMT R168, R166, 0x7770, RZ ;  /* 0x00007770a6a87816 */ /* 0x004fca00000000ff */
[----:B------:R-:W-:Y:S02]  /*4e570*/  @P4 LOP3.LUT R2, R2, 0x40000, RZ, 0xfc, !PT ;  /* 0x0004000002024812 */ /* 0x000fe400078efcff */
[C---:B------:R-:W-:Y:S02]  /*4e580*/  LOP3.LUT P4, RZ, R6.reuse, 0x80000000, RZ, 0xc0, !PT ;  /* 0x8000000006ff7812 */ /* 0x040fe4000788c0ff */
[----:B------:R-:W-:Y:S01]  /*4e590*/  LOP3.LUT P3, RZ, R6, 0x20000000, RZ, 0xc0, !PT ;  /* 0x2000000006ff7812 */ /* 0x000fe2000786c0ff */
[----:B----4-:R0:W-:Y:S01]  /*4e5a0*/  @P1 STG.E.U8 desc[UR32][R156.64], R168 ;  /* 0x000000a89c001986 */ /* 0x0101e2000c101120 */
[----:B------:R-:W-:Y:S02]  /*4e5b0*/  LOP3.LUT R2, R2, 0xfff7ffff, RZ, 0xc0, !PT ;  /* 0xfff7ffff02027812 */ /* 0x000fe400078ec0ff */
[----:B0-----:R-:W-:Y:S01]  /*4e5c0*/  PRMT R168, R166, 0x7771, RZ ;  /* 0x00007771a6a87816 */ /* 0x001fe200000000ff */
[----:B------:R-:W2:Y:S06]  /*4e5d0*/  LDL.LU.64 R156, [R1+0x1218] ;  /* 0x00121800019c7983 */ /* 0x000eac0000300a00 */
[----:B------:R-:W-:-:S02]  /*4e5e0*/  @P4 LOP3.LUT R2, R2, 0x80000, RZ, 0xfc, !PT ;  /* 0x0008000002024812 */ /* 0x000fc400078efcff */
[----:B------:R-:W-:Y:S01]  /*4e5f0*/  LOP3.LUT P4, RZ, R6, 0x40000000, RZ, 0xc0, !PT ;  /* 0x4000000006ff7812 */ /* 0x000fe2000788c0ff */
[----:B------:R0:W-:Y:S02]  /*4e600*/  @P2 STG.E.U8 desc[UR32][R170.64], R168 ;  /* 0x000000a8aa002986 */ /* 0x0001e4000c101120 */
[C---:B0-----:R-:W-:Y:S02]  /*4e610*/  PRMT R168, R167.reuse, 0x7770, RZ ;  /* 0x00007770a7a87816 */ /* 0x041fe400000000ff */
[----:B------:R-:W4:Y:S04]  /*4e620*/  LDL.LU.64 R170, [R1+0x920] ;  /* 0x0009200001aa7983 */ /* 0x000f280000300a00 */
[----:B------:R0:W-:Y:S02]  /*4e630*/  @P3 STG.E.U8 desc[UR32][R172.64], R168 ;  /* 0x000000a8ac003986 */ /* 0x0001e4000c101120 */
[----:B0-----:R-:W-:-:S02]  /*4e640*/  PRMT R168, R167, 0x7771, RZ ;  /* 0x00007771a7a87816 */ /* 0x001fc400000000ff */
[----:B------:R-:W2:Y:S04]  /*4e650*/  LDL.LU.64 R172, [R1+0x918] ;  /* 0x0009180001ac7983 */ /* 0x000ea80000300a00 */
[----:B------:R0:W-:Y:S01]  /*4e660*/  @P4 STG.E.U8 desc[UR32][R174.64], R168 ;  /* 0x000000a8ae004986 */ /* 0x0001e2000c101120 */
[----:B------:R-:W-:Y:S02]  /*4e670*/  LOP3.LUT P4, RZ, R2, 0x80000, RZ, 0xc0, !PT ;  /* 0x0008000002ff7812 */ /* 0x000fe4000788c0ff */
[----:B0-----:R-:W-:-:S11]  /*4e680*/  PRMT R168, R164, 0x7772, RZ ;  /* 0x00007772a4a87816 */ /* 0x001fd600000000ff */
[----:B------:R0:W-:Y:S01]  /*4e690*/  @P4 STG.E.U8 desc[UR32][R176.64], R168 ;  /* 0x000000a8b0004986 */ /* 0x0001e2000c101120 */
[----:B------:R-:W-:Y:S02]  /*4e6a0*/  LOP3.LUT P4, RZ, R2, 0x40000, RZ, 0xc0, !PT ;  /* 0x0004000002ff7812 */ /* 0x000fe4000788c0ff */
[----:B------:R-:W-:Y:S01]  /*4e6b0*/  PRMT R164, R164, 0x7773, RZ ;  /* 0x00007773a4a47816 */ /* 0x000fe200000000ff */
[----:B0-----:R-:W4:Y:S10]  /*4e6c0*/  LDL.LU.64 R168, [R1+0x928] ;  /* 0x0009280001a87983 */ /* 0x001f340000300a00 */
[----:B------:R0:W-:Y:S01]  /*4e6d0*/  @P4 STG.E.U8 desc[UR32][R178.64], R164 ;  /* 0x000000a4b2004986 */ /* 0x0001e2000c101120 */
[----:B------:R-:W-:-:S03]  /*4e6e0*/  LOP3.LUT P4, RZ, R2, 0x20000, RZ, 0xc0, !PT ;  /* 0x0002000002ff7812 */ /* 0x000fc6000788c0ff */
[----:B------:R-:W2:Y:S04]  /*4e6f0*/  LDL.LU.64 R174, [R1+0x910] ;  /* 0x0009100001ae7983 */ /* 0x000ea80000300a00 */
[----:B------:R-:W2:Y:S01]  /*4e700*/  LDL.LU.64 R176, [R1+0x908] ;  /* 0x0009080001b07983 */ /* 0x000ea20000300a00 */
[----:B0-----:R-:W-:-:S03]  /*4e710*/  PRMT R164, R165, 0x7772, RZ ;  /* 0x00007772a5a47816 */ /* 0x001fc600000000ff */
[----:B------:R-:W2:Y:S04]  /*4e720*/  LDL.LU.64 R178, [R1+0x900] ;  /* 0x0009000001b27983 */ /* 0x000ea80000300a00 */
[----:B------:R0:W-:Y:S01]  /*4e730*/  @P4 STG.E.U8 desc[UR32][R162.64], R164 ;  /* 0x000000a4a2004986 */ /* 0x0001e2000c101120 */
[C---:B------:R-:W-:Y:S02]  /*4e740*/  LOP3.LUT P4, RZ, R2.reuse, 0x10000, RZ, 0xc0, !PT ;  /* 0x0001000002ff7812 */ /* 0x040fe4000788c0ff */
[----:B------:R-:W-:Y:S01]  /*4e750*/  PRMT R165, R165, 0x7773, RZ ;  /* 0x00007773a5a57816 */ /* 0x000fe200000000ff */
[----:B0-----:R-:W4:Y:S10]  /*4e760*/  LDL.LU.64 R162, [R1+0x1210] ;  /* 0x0012100001a27983 */ /* 0x001f340000300a00 */
[----:B---3--:R0:W-:Y:S04]  /*4e770*/  @P4 STG.E.U8 desc[UR32][R160.64], R165 ;  /* 0x000000a5a0004986 */ /* 0x0081e8000c101120 */
[----:B0-----:R-:W3:Y:S01]  /*4e780*/  LDL.LU.64 R160, [R1+0x1208] ;  /* 0x0012080001a07983 */ /* 0x001ee20000300a00 */
[----:B------:R-:W-:-:S02]  /*4e790*/  LOP3.LUT P4, RZ, R2, 0x8000, RZ, 0xc0, !PT ;  /* 0x0000800002ff7812 */ /* 0x000fc4000788c0ff */
[----:B------:R-:W-:-:S11]  /*4e7a0*/  PRMT R164, R166, 0x7772, RZ ;  /* 0x00007772a6a47816 */ /* 0x000fd600000000ff */
[----:B---3--:R0:W-:Y:S04]  /*4e7b0*/  @P4 STG.E.U8 desc[UR32][R160.64], R164 ;  /* 0x000000a4a0004986 */ /* 0x0081e8000c101120 */
[----:B0-----:R-:W3:Y:S04]  /*4e7c0*/  LDL.LU.64 R160, [R1+0x1200] ;  /* 0x0012000001a07983 */ /* 0x001ee80000300a00 */
[----:B------:R-:W2:Y:S01]  /*4e7d0*/  LDL.LU.64 R164, [R1+0x940] ;  /* 0x0009400001a47983 */ /* 0x000ea20000300a00 */
[----:B------:R-:W-:Y:S02]  /*4e7e0*/  LOP3.LUT P4, RZ, R2, 0x4000, RZ, 0xc0, !PT ;  /* 0x0000400002ff7812 */ /* 0x000fe4000788c0ff */
[----:B------:R-:W-:-:S11]  /*4e7f0*/  PRMT R166, R166, 0x7773, RZ ;  /* 0x00007773a6a67816 */ /* 0x000fd600000000ff */
[----:B--2---:R0:W-:Y:S01]  /*4e800*/  @P4 STG.E.U8 desc[UR32][R164.64], R166 ;  /* 0x000000a6a4004986 */ /* 0x0041e2000c101120 */
[----:B------:R-:W-:Y:S02]  /*4e810*/  LOP3.LUT P4, RZ, R2, 0x2000, RZ, 0xc0, !PT ;  /* 0x0000200002ff7812 */ /* 0x000fe4000788c0ff */
[----:B0-----:R-:W-:-:S11]  /*4e820*/  PRMT R164, R167, 0x7772, RZ ;  /* 0x00007772a7a47816 */ /* 0x001fd600000000ff */
[----:B----4-:R0:W-:Y:S04]  /*4e830*/  @P4 STG.E.U8 desc[UR32][R162.64], R164 ;  /* 0x000000a4a2004986 */ /* 0x0101e8000c101120 */
[----:B0-----:R-:W2:Y:S04]  /*4e840*/  LDL.LU.64 R162, [R1+0x11f8] ;  /* 0x0011f80001a27983 */ /* 0x001ea80000300a00 */
[----:B------:R-:W4:Y:S01]  /*4e850*/  LDL.LU.64 R164, [R1+0x930] ;  /* 0x0009300001a47983 */ /* 0x000f220000300a00 */
[----:B------:R-:W-:Y:S02]  /*4e860*/  LOP3.LUT P4, RZ, R2, 0x1000, RZ, 0xc0, !PT ;  /* 0x0000100002ff7812 */ /* 0x000fe4000788c0ff */
[----:B------:R-:W-:-:S02]  /*4e870*/  LOP3.LUT P5, RZ, R7, 0x80, RZ, 0xc0, !PT ;  /* 0x0000008007ff7812 */ /* 0x000fc400078ac0ff */
[----:B------:R-:W-:Y:S02]  /*4e880*/  PRMT R167, R167, 0x7773, RZ ;  /* 0x00007773a7a77816 */ /* 0x000fe400000000ff */
[C---:B------:R-:W-:Y:S02]  /*4e890*/  LOP3.LUT P6, RZ, R7.reuse, 0x100, RZ, 0xc0, !PT ;  /* 0x0000010007ff7812 */ /* 0x040fe400078cc0ff */
[C---:B------:R-:W-:Y:S02]  /*4e8a0*/  LOP3.LUT P0, RZ, R7.reuse, 0x200, RZ, 0xc0, !PT ;  /* 0x0000020007ff7812 */ /* 0x040fe4000780c0ff */
[C---:B------:R-:W-:Y:S02]  /*4e8b0*/  LOP3.LUT P1, RZ, R7.reuse, 0x400, RZ, 0xc0, !PT ;  /* 0x0000040007ff7812 */ /* 0x040fe4000782c0ff */
[C---:B------:R-:W-:Y:S02]  /*4e8c0*/  LOP3.LUT P2, RZ, R7.reuse, 0x800, RZ, 0xc0, !PT ;  /* 0x0000080007ff7812 */ /* 0x040fe4000784c0ff */
[----:B------:R-:W-:-:S02]  /*4e8d0*/  LOP3.LUT P3, RZ, R7, 0x1000, RZ, 0xc0, !PT ;  /* 0x0000100007ff7812 */ /* 0x000fc4000786c0ff */
[----:B------:R-:W-:Y:S01]  /*4e8e0*/  LOP3.LUT R2, R2, 0xffffffef, RZ, 0xc0, !PT ;  /* 0xffffffef02027812 */ /* 0x000fe200078ec0ff */
[----:B----4-:R3:W-:Y:S02]  /*4e8f0*/  @P4 STG.E.U8 desc[UR32][R164.64], R167 ;  /* 0x000000a7a4004986 */ /* 0x0107e4000c101120 */
[C---:B---3--:R-:W-:Y:S02]  /*4e900*/  PRMT R164, R160.reuse, 0x7770, RZ ;  /* 0x00007770a0a47816 */ /* 0x048fe400000000ff */
[----:B------:R-:W3:Y:S04]  /*4e910*/  LDL.LU.64 R166, [R1+0x8f8] ;  /* 0x0008f80001a67983 */ /* 0x000ee80000300a00 */
[----:B------:R0:W-:Y:S02]  /*4e920*/  @P5 STG.E.U8 desc[UR32][R168.64], R164 ;  /* 0x000000a4a8005986 */ /* 0x0001e4000c101120 */
[----:B0-----:R-:W-:-:S02]  /*4e930*/  PRMT R164, R160, 0x7771, RZ ;  /* 0x00007771a0a47816 */ /* 0x001fc400000000ff */
[----:B------:R-:W4:Y:S04]  /*4e940*/  LDL.LU.64 R168, [R1+0x8f0] ;  /* 0x0008f00001a87983 */ /* 0x000f280000300a00 */
[----:B------:R0:W-:Y:S02]  /*4e950*/  @P6 STG.E.U8 desc[UR32][R170.64], R164 ;  /* 0x000000a4aa006986 */ /* 0x0001e4000c101120 */
[C---:B0-----:R-:W-:Y:S02]  /*4e960*/  PRMT R164, R161.reuse, 0x7770, RZ ;  /* 0x00007770a1a47816 */ /* 0x041fe400000000ff */
[----:B------:R-:W4:Y:S04]  /*4e970*/  LDL.LU.64 R170, [R1+0x8e8] ;  /* 0x0008e80001aa7983 */ /* 0x000f280000300a00 */
[----:B------:R0:W-:Y:S02]  /*4e980*/  @P0 STG.E.U8 desc[UR32][R172.64], R164 ;  /* 0x000000a4ac000986 */ /* 0x0001e4000c101120 */
[----:B0-----:R-:W-:-:S02]  /*4e990*/  PRMT R164, R161, 0x7771, RZ ;  /* 0x00007771a1a47816 */ /* 0x001fc400000000ff */
[----:B------:R-:W4:Y:S04]  /*4e9a0*/  LDL.LU.64 R172, [R1+0x8e0] ;  /* 0x0008e00001ac7983 */ /* 0x000f280000300a00 */
[----:B------:R0:W-:Y:S04]  /*4e9b0*/  @P1 STG.E.U8 desc[UR32][R174.64], R164 ;  /* 0x000000a4ae001986 */ /* 0x0001e8000c101120 */
[----:B0-----:R-:W4:Y:S01]  /*4e9c0*/  LDL.LU.64 R174, [R1+0x8d8] ;  /* 0x0008d80001ae7983 */ /* 0x001f220000300a00 */
[----:B--2---:R-:W-:-:S05]  /*4e9d0*/  PRMT R164, R162, 0x7770, RZ ;  /* 0x00007770a2a47816 */ /* 0x004fca00000000ff */
[----:B------:R0:W-:Y:S04]  /*4e9e0*/  @P2 STG.E.U8 desc[UR32][R176.64], R164 ;  /* 0x000000a4b0002986 */ /* 0x0001e8000c101120 */
[----:B0-----:R-:W2:Y:S01]  /*4e9f0*/  LDL.LU.64 R176, [R1+0x8d0] ;  /* 0x0008d00001b07983 */ /* 0x001ea20000300a00 */
[----:B------:R-:W-:-:S05]  /*4ea00*/  PRMT R164, R162, 0x7771, RZ ;  /* 0x00007771a2a47816 */ /* 0x000fca00000000ff */
[----:B------:R0:W-:Y:S04]  /*4ea10*/  @P3 STG.E.U8 desc[UR32][R178.64], R164 ;  /* 0x000000a4b2003986 */ /* 0x0001e8000c101120 */
[----:B0-----:R-:W2:Y:S01]  /*4ea20*/  LDL.LU.64 R178, [R1+0x8c8] ;  /* 0x0008c80001b27983 */ /* 0x001ea20000300a00 */
[----:B------:R-:W-:-:S13]  /*4ea30*/  LOP3.LUT P4, RZ, R7, 0x2000000, RZ, 0xc0, !PT ;  /* 0x0200000007ff7812 */ /* 0x000fda000788c0ff */
        /* <DEDUP_REMOVED lines=17> */
[C---:B------:R-:W-:Y:S02]  /*4eb50*/  LOP3.LUT P0, RZ, R7.reuse, 0x2000, RZ, 0xc0, !PT ;  /* 0x0000200007ff7812 */ /* 0x040fe4000780c0ff */
[----:B------:R-:W-:Y:S02]  /*4eb60*/  LOP3.LUT R2, R2, 0xfffffbff, RZ, 0xc0, !PT ;  /* 0xfffffbff02027812 */ /* 0x000fe400078ec0ff */
[----:B------:R-:W-:Y:S02]  /*4eb70*/  LOP3.LUT P1, RZ, R7, 0x4000, RZ, 0xc0, !PT ;  /* 0x0000400007ff7812 */ /* 0x000fe4000782c0ff */
[----:B------:R-:W-:-:S05]  /*4eb80*/  PRMT R164, R163, 0x7770, RZ ;  /* 0x00007770a3a47816 */ /* 0x000fca00000000ff */
[----:B------:R-:W-:Y:S02]  /*4eb90*/  @P4 LOP3.LUT R2, R2, 0x400, RZ, 0xfc, !PT ;  /* 0x0000040002024812 */ /* 0x000fe400078efcff */
[C---:B------:R-:W-:Y:S02]  /*4eba0*/  LOP3.LUT P4, RZ, R7.reuse, 0x40000, RZ, 0xc0, !PT ;  /* 0x0004000007ff7812 */ /* 0x040fe4000788c0ff */
[C---:B------:R-:W-:Y:S02]  /*4ebb0*/  LOP3.LUT P2, RZ, R7.reuse, 0x8000, RZ, 0xc0, !PT ;  /* 0x0000800007ff7812 */ /* 0x040fe4000784c0ff */
[----:B------:R-:W-:Y:S02]  /*4ebc0*/  LOP3.LUT P3, RZ, R7, 0x10000, RZ, 0xc0, !PT ;  /* 0x0001000007ff7812 */ /* 0x000fe4000786c0ff */
[----:B------:R-:W-:-:S07]  /*4ebd0*/  LOP3.LUT R2, R2, 0xfffff7ff, RZ, 0xc0, !PT ;  /* 0xfffff7ff02027812 */ /* 0x000fce00078ec0ff */
[----:B------:R-:W-:Y:S02]  /*4ebe0*/  @P4 LOP3.LUT R2, R2, 0x800, RZ, 0xfc, !PT ;  /* 0x0000080002024812 */ /* 0x000fe400078efcff */
[----:B------:R-:W-:Y:S01]  /*4ebf0*/  LOP3.LUT P4, RZ, R7, 0x20000, RZ, 0xc0, !PT ;  /* 0x0002000007ff7812 */ /* 0x000fe2000788c0ff */
[----:B---3--:R0:W-:Y:S02]  /*4ec00*/  @P0 STG.E.U8 desc[UR32][R166.64], R164 ;  /* 0x000000a4a6000986 */ /* 0x0081e4000c101120 */
[----:B0-----:R-:W-:-:S05]  /*4ec10*/  PRMT R164, R163, 0x7771, RZ ;  /* 0x00007771a3a47816 */ /* 0x001fca00000000ff */
[----:B----4-:R0:W-:Y:S02]  /*4ec20*/  @P1 STG.E.U8 desc[UR32][R168.64], R164 ;  /* 0x000000a4a8001986 */ /* 0x0101e4000c101120 */
[C---:B0-----:R-:W-:Y:S02]  /*4ec30*/  PRMT R164, R160.reuse, 0x7772, RZ ;  /* 0x00007772a0a47816 */ /* 0x041fe400000000ff */
[----:B------:R-:W-:-:S03]  /*4ec40*/  PRMT R160, R160, 0x7773, RZ ;  /* 0x00007773a0a07816 */ /* 0x000fc600000000ff */
[----:B------:R0:W-:Y:S04]  /*4ec50*/  @P2 STG.E.U8 desc[UR32][R170.64], R164 ;  /* 0x000000a4aa002986 */ /* 0x0001e8000c101120 */
[----:B0-----:R-:W3:Y:S04]  /*4ec60*/  LDL.LU.64 R164, [R1+0x8a8] ;  /* 0x0008a80001a47983 */ /* 0x001ee80000300a00 */
[----:B------:R-:W4:Y:S04]  /*4ec70*/  LDL.LU.64 R166, [R1+0x8a0] ;  /* 0x0008a00001a67983 */ /* 0x000f280000300a00 */
[----:B------:R0:W-:Y:S04]  /*4ec80*/  @P3 STG.E.U8 desc[UR32][R172.64], R160 ;  /* 0x000000a0ac003986 */ /* 0x0001e8000c101120 */
[----:B------:R-:W4:Y:S04]  /*4ec90*/  LDL.LU.64 R168, [R1+0x890] ;  /* 0x0008900001a87983 */ /* 0x000f280000300a00 */
[----:B------:R-:W4:Y:S01]  /*4eca0*/  LDL.LU.64 R170, [R1+0x888] ;  /* 0x0008880001aa7983 */ /* 0x000f220000300a00 */
[----:B0-----:R-:W-:-:S03]  /*4ecb0*/  PRMT R160, R161, 0x7772, RZ ;  /* 0x00007772a1a07816 */ /* 0x001fc600000000ff */
[----:B------:R-:W4:Y:S04]  /*4ecc0*/  LDL.LU.64 R172, [R1+0x880] ;  /* 0x0008800001ac7983 */ /* 0x000f280000300a00 */
[----:B------:R0:W-:Y:S01]  /*4ecd0*/  @P4 STG.E.U8 desc[UR32][R174.64], R160 ;  /* 0x000000a0ae004986 */ /* 0x0001e2000c101120 */
[----:B------:R-:W-:Y:S02]  /*4ece0*/  LOP3.LUT P4, RZ, R2, 0x800, RZ, 0xc0, !PT ;  /* 0x0000080002ff7812 */ /* 0x000fe4000788c0ff */
[----:B------:R-:W-:Y:S02]  /*4ecf0*/  PRMT R161, R161, 0x7773, RZ ;  /* 0x00007773a1a17816 */ /* 0x000fe400000000ff */
[----:B0-----:R-:W-:Y:S01]  /*4ed00*/  PRMT R160, R162, 0x7772, RZ ;  /* 0x00007772a2a07816 */ /* 0x001fe200000000ff */
[----:B------:R-:W4:Y:S08]  /*4ed10*/  LDL.LU.64 R174, [R1+0x878] ;  /* 0x0008780001ae7983 */ /* 0x000f300000300a00 */
[----:B--2---:R0:W-:Y:S01]  /*4ed20*/  @P4 STG.E.U8 desc[UR32][R176.64], R161 ;  /* 0x000000a1b0004986 */ /* 0x0041e2000c101120 */
[----:B------:R-:W-:-:S03]  /*4ed30*/  LOP3.LUT P4, RZ, R2, 0x400, RZ, 0xc0, !PT ;  /* 0x0000040002ff7812 */ /* 0x000fc6000788c0ff */
[----:B0-----:R-:W2:Y:S10]  /*4ed40*/  LDL.LU.64 R176, [R1+0x870] ;  /* 0x0008700001b07983 */ /* 0x001eb40000300a00 */
[----:B------:R0:W-:Y:S04]  /*4ed50*/  @P4 STG.E.U8 desc[UR32][R178.64], R160 ;  /* 0x000000a0b2004986 */ /* 0x0001e8000c101120 */
[----:B0-----:R-:W3:Y:S01]  /*4ed60*/  LDL.LU.64 R160, [R1+0x8c0] ;  /* 0x0008c00001a07983 */ /* 0x001ee20000300a00 */
[----:B------:R-:W-:-:S02]  /*4ed70*/  LOP3.LUT P4, RZ, R2, 0x200, RZ, 0xc0, !PT ;  /* 0x0000020002ff7812 */ /* 0x000fc4000788c0ff */
[----:B------:R-:W-:Y:S01]  /*4ed80*/  PRMT R162, R162, 0x7773, RZ ;  /* 0x00007773a2a27816 */ /* 0x000fe200000000ff */
[----:B------:R-:W2:Y:S10]  /*4ed90*/  LDL.LU.64 R178, [R1+0x868] ;  /* 0x0008680001b27983 */ /* 0x000eb40000300a00 */
[----:B---3--:R0:W-:Y:S01]  /*4eda0*/  @P4 STG.E.U8 desc[UR32][R160.64], R162 ;  /* 0x000000a2a0004986 */ /* 0x0081e2000c101120 */
[----:B------:R-:W-:-:S02]  /*4edb0*/  LOP3.LUT P4, RZ, R2, 0x100, RZ, 0xc0, !PT ;  /* 0x0000010002ff7812 */ /* 0x000fc4000788c0ff */
[----:B0-----:R-:W-:-:S11]  /*4edc0*/  PRMT R160, R163, 0x7772, RZ ;  /* 0x00007772a3a07816 */ /* 0x001fd600000000ff */
[----:B------:R0:W-:Y:S04]  /*4edd0*/  @P4 STG.E.U8 desc[UR32][R156.64], R160 ;  /* 0x000000a09c004986 */ /* 0x0001e8000c101120 */
[----:B0-----:R-:W3:Y:S01]  /*4ede0*/  LDL.LU.64 R156, [R1+0x11f0] ;  /* 0x0011f000019c7983 */ /* 0x001ee20000300a00 */
[----:B------:R-:W-:Y:S02]  /*4edf0*/  LOP3.LUT P4, RZ, R2, 0x80, RZ, 0xc0, !PT ;  /* 0x0000008002ff7812 */ /* 0x000fe4000788c0ff */
[----:B------:R-:W-:-:S11]  /*4ee00*/  PRMT R163, R163, 0x7773, RZ ;  /* 0x00007773a3a37816 */ /* 0x000fd600000000ff */
[----:B------:R0:W-:Y:S04]  /*4ee10*/  @P4 STG.E.U8 desc[UR32][R158.64], R163 ;  /* 0x000000a39e004986 */ /* 0x0001e8000c101120 */
[----:B0-----:R-:W2:Y:S01]  /*4ee20*/  LDL.LU.64 R158, [R1+0x11e8] ;  /* 0x0011e800019e7983 */ /* 0x001ea20000300a00 */
[----:B------:R-:W-:Y:S02]  /*4ee30*/  LOP3.LUT P4, RZ, R2, 0x40, RZ, 0xc0, !PT ;  /* 0x0000004002ff7812 */ /* 0x000fe4000788c0ff */
[C---:B------:R-:W-:Y:S02]  /*4ee40*/  LOP3.LUT P5, RZ, R7.reuse, 0x4000000, RZ, 0xc0, !PT ;  /* 0x0400000007ff7812 */ /* 0x040fe400078ac0ff */
[C---:B------:R-:W-:Y:S02]  /*4ee50*/  LOP3.LUT P6, RZ, R7.reuse, 0x8000000, RZ, 0xc0, !PT ;  /* 0x0800000007ff7812 */ /* 0x040fe400078cc0ff */
[----:B------:R-:W-:-:S02]  /*4ee60*/  LOP3.LUT P0, RZ, R7, 0x10000000, RZ, 0xc0, !PT ;  /* 0x1000000007ff7812 */ /* 0x000fc4000780c0ff */
[----:B------:R-:W-:Y:S02]  /*4ee70*/  LOP3.LUT P1, RZ, R7, 0x20000000, RZ, 0xc0, !PT ;  /* 0x2000000007ff7812 */ /* 0x000fe4000782c0ff */
[----:B---3--:R-:W-:-:S05]  /*4ee80*/  PRMT R160, R156, 0x7770, RZ ;  /* 0x000077709ca07816 */ /* 0x008fca00000000ff */
[----:B------:R0:W-:Y:S01]  /*4ee90*/  @P4 STG.E.U8 desc[UR32][R164.64], R160 ;  /* 0x000000a0a4004986 */ /* 0x0001e2000c101120 */
[----:B------:R-:W-:Y:S02]  /*4eea0*/  LOP3.LUT P4, RZ, R2, 0x20, RZ, 0xc0, !PT ;  /* 0x0000002002ff7812 */ /* 0x000fe4000788c0ff */
[----:B0-----:R-:W-:-:S11]  /*4eeb0*/  PRMT R160, R156, 0x7771, RZ ;  /* 0x000077719ca07816 */ /* 0x001fd600000000ff */
[----:B----4-:R0:W-:Y:S01]  /*4eec0*/  @P4 STG.E.U8 desc[UR32][R166.64], R160 ;  /* 0x000000a0a6004986 */ /* 0x0101e2000c101120 */
[----:B------:R-:W-:Y:S02]  /*4eed0*/  LOP3.LUT P4, RZ, R2, 0x10, RZ, 0xc0, !PT ;  /* 0x0000001002ff7812 */ /* 0x000fe4000788c0ff */
[----:B0-----:R-:W-:-:S11]  /*4eee0*/  PRMT R160, R157, 0x7770, RZ ;  /* 0x000077709da07816 */ /* 0x001fd600000000ff */
[----:B------:R0:W-:Y:S04]  /*4eef0*/  @P4 STG.E.U8 desc[UR32][R8.64], R160 ;  /* 0x000000a008004986 */ /* 0x0001e8000c101120 */
[----:B0-----:R-:W3:Y:S01]  /*4ef00*/  LDL.LU.64 R8, [R1+0x11e0] ;  /* 0x0011e00001087983 */ /* 0x001ee20000300a00 */
[----:B------:R-:W-:-:S05]  /*4ef10*/  PRMT R160, R157, 0x7771, RZ ;  /* 0x000077719da07816 */ /* 0x000fca00000000ff */
[----:B------:R2:W-:Y:S02]  /*4ef20*/  @P5 STG.E.U8 desc[UR32][R168.64], R160 ;  /* 0x000000a0a8005986 */ /* 0x0005e4000c101120 */
[C---:B--2---:R-:W-:Y:S02]  /*4ef30*/  PRMT R160, R158.reuse, 0x7770, RZ ;  /* 0x000077709ea07816 */ /* 0x044fe400000000ff */
[----:B------:R-:W2:Y:S04]  /*4ef40*/  LDL.LU.64 R168, [R1+0x860] ;  /* 0x0008600001a87983 */ /* 0x000ea80000300a00 */
[----:B------:R0:W-:Y:S02]  /*4ef50*/  @P6 STG.E.U8 desc[UR32][R170.64], R160 ;  /* 0x000000a0aa006986 */ /* 0x0001e4000c101120 */
[----:B0-----:R-:W-:-:S02]  /*4ef60*/  PRMT R160, R158, 0x7771, RZ ;  /* 0x000077719ea07816 */ /* 0x001fc400000000ff */
[----:B------:R-:W4:Y:S04]  /*4ef70*/  LDL.LU.64 R170, [R1+0x858] ;  /* 0x0008580001aa7983 */ /* 0x000f280000300a00 */
[----:B------:R0:W-:Y:S02]  /*4ef80*/  @P0 STG.E.U8 desc[UR32][R172.64], R160 ;  /* 0x000000a0ac000986 */ /* 0x0001e4000c101120 */
[----:B0-----:R-:W-:Y:S02]  /*4ef90*/  PRMT R160, R159, 0x7770, RZ ;  /* 0x000077709fa07816 */ /* 0x001fe400000000ff */
[----:B------:R-:W4:Y:S04]  /*4efa0*/  LDL.LU.64 R172, [R1+0x850] ;  /* 0x0008500001ac7983 */ /* 0x000f280000300a00 */
[----:B------:R0:W-:Y:S04]  /*4efb0*/  @P1 STG.E.U8 desc[UR32][R174.64], R160 ;  /* 0x000000a0ae001986 */ /* 0x0001e8000c101120 */
[----:B0-----:R-:W4:Y:S01]  /*4efc0*/  LDL.LU.64 R174, [R1+0x848] ;  /* 0x0008480001ae7983 */ /* 0x001f220000300a00 */
[----:B------:R-:W-:-:S02]  /*4efd0*/  LOP3.LUT R6, R6, 0xefffffff, RZ, 0xc0, !PT ;  /* 0xefffffff06067812 */ /* 0x000fc400078ec0ff */
[----:B------:R-:W-:Y:S02]  /*4efe0*/  LOP3.LUT R2, R2, 0xfffffffe, RZ, 0xc0, !PT ;  /* 0xfffffffe02027812 */ /* 0x000fe400078ec0ff */
[----:B------:R-:W-:Y:S02]  /*4eff0*/  LOP3.LUT P2, RZ, R7, 0x40000000, RZ, 0xc0, !PT ;  /* 0x4000000007ff7812 */ /* 0x000fe4000784c0ff */
[----:B------:R-:W-:Y:S02]  /*4f000*/  PRMT R160, R159, 0x7771, RZ ;  /* 0x000077719fa07816 */ /* 0x000fe400000000ff */
[----:B------:R-:W-:-:S09]  /*4f010*/  LOP3.LUT P3, RZ, R7, 0x80000000, RZ, 0xc0, !PT ;  /* 0x8000000007ff7812 */ /* 0x000fd2000786c0ff */
[----:B------:R0:W-:Y:S04]  /*4f020*/  @P2 STG.E.U8 desc[UR32][R176.64], R160 ;  /* 0x000000a0b0002986 */ /* 0x0001e8000c101120 */
[----:B0-----:R-:W4:Y:S01]  /*4f030*/  LDL.LU.64 R176, [R1+0x838] ;  /* 0x0008380001b07983 */ /* 0x001f220000300a00 */
[----:B------:R-:W-:-:S05]  /*4f040*/  PRMT R160, R156, 0x7772, RZ ;  /* 0x000077729ca07816 */ /* 0x000fca00000000ff */
[----:B------:R0:W-:Y:S04]  /*4f050*/  @P3 STG.E.U8 desc[UR32][R178.64], R160 ;  /* 0x000000a0b2003986 */ /* 0x0001e8000c101120 */
[----:B0-----:R-:W4:Y:S01]  /*4f060*/  LDL.LU.64 R178, [R1+0x830] ;  /* 0x0008300001b27983 */ /* 0x001f220000300a00 */
[----:B------:R-:W-:-:S03]  /*4f070*/  PRMT R156, R156, 0x7773, RZ ;  /* 0x000077739c9c7816 */ /* 0x000fc600000000ff */
[----:B------:R-:W4:Y:S04]  /*4f080*/  LDL.LU.64 R160, [R1+0x818] ;  /* 0x0008180001a07983 */ /* 0x000f280000300a00 */
[----:B------:R-:W4:Y:S04]  /*4f090*/  LDL.LU.64 R162, [R1+0x810] ;  /* 0x0008100001a27983 */ /* 0x000f280000300a00 */
[----:B------:R-:W4:Y:S04]  /*4f0a0*/  LDL.LU.64 R164, [R1+0x808] ;  /* 0x0008080001a47983 */ /* 0x000f280000300a00 */
[----:B------:R-:W4:Y:S01]  /*4f0b0*/  LDL.LU.64 R166, [R1+0x800] ;  /* 0x0008000001a67983 */ /* 0x000f220000300a00 */
[----:B---3--:R-:W-:-:S13]  /*4f0c0*/  LOP3.LUT P4, RZ, R8, 0x1000, RZ, 0xc0, !PT ;  /* 0x0000100008ff7812 */ /* 0x008fda000788c0ff */
        /* <DEDUP_REMOVED lines=10> */
[----:B------:R-:W-:-:S13]  /*4f170*/  LOP3.LUT P4, RZ, R8, 0x100, RZ, 0xc0, !PT ;  /* 0x0000010008ff7812 */ /* 0x000fda000788c0ff */
        /* <DEDUP_REMOVED lines=8> */
[C---:B------:R-:W-:Y:S02]  /*4f200*/  LOP3.LUT P4, RZ, R8.reuse, 0x20, RZ, 0xc0, !PT ;  /* 0x0000002008ff7812 */ /* 0x040fe4000788c0ff */
[----:B------:R-:W-:Y:S02]  /*4f210*/  LOP3.LUT P1, RZ, R8, 0x2, RZ, 0xc0, !PT ;  /* 0x0000000208ff7812 */ /* 0x000fe4000782c0ff */
[----:B------:R-:W-:Y:S02]  /*4f220*/  LOP3.LUT R2, R2, 0xfffffff7, RZ, 0xc0, !PT ;  /* 0xfffffff702027812 */ /* 0x000fe400078ec0ff */
[C---:B------:R-:W-:Y:S01]  /*4f230*/  LOP3.LUT P2, RZ, R8.reuse, 0x4, RZ, 0xc0, !PT ;  /* 0x0000000408ff7812 */ /* 0x040fe2000784c0ff */
[----:B--2---:R0:W-:Y:S01]  /*4f240*/  @P0 STG.E.U8 desc[UR32][R168.64], R156 ;  /* 0x0000009ca8000986 */ /* 0x0041e2000c101120 */
[----:B------:R-:W-:-:S05]  /*4f250*/  LOP3.LUT P3, RZ, R8, 0x8, RZ, 0xc0, !PT ;  /* 0x0000000808ff7812 */ /* 0x000fca000786c0ff */
[----:B------:R-:W-:Y:S02]  /*4f260*/  @P4 LOP3.LUT R2, R2, 0x8, RZ, 0xfc, !PT ;  /* 0x0000000802024812 */ /* 0x000fe400078efcff */
[----:B------:R-:W-:Y:S02]  /*4f270*/  LOP3.LUT P4, RZ, R8, 0x10, RZ, 0xc0, !PT ;  /* 0x0000001008ff7812 */ /* 0x000fe4000788c0ff */
[C---:B0-----:R-:W-:Y:S02]  /*4f280*/  PRMT R156, R157.reuse, 0x7772, RZ ;  /* 0x000077729d9c7816 */ /* 0x041fe400000000ff */
[----:B------:R-:W-:-:S03]  /*4f290*/  PRMT R157, R157, 0x7773, RZ ;  /* 0x000077739d9d7816 */ /* 0x000fc600000000ff */
[----:B----4-:R0:W-:Y:S04]  /*4f2a0*/  @P1 STG.E.U8 desc[UR32][R170.64], R156 ;  /* 0x0000009caa001986 */ /* 0x0101e8000c101120 */
[----:B------:R-:W-:Y:S01]  /*4f2b0*/  @P2 STG.E.U8 desc[UR32][R172.64], R157 ;  /* 0x0000009dac002986 */ /* 0x000fe2000c101120 */
[C---:B0-----:R-:W-:Y:S02]  /*4f2c0*/  PRMT R156, R158.reuse, 0x7772, RZ ;  /* 0x000077729e9c7816 */ /* 0x041fe400000000ff */
[----:B------:R-:W-:-:S03]  /*4f2d0*/  PRMT R158, R158, 0x7773, RZ ;  /* 0x000077739e9e7816 */ /* 0x000fc600000000ff */
[----:B------:R-:W-:Y:S04]  /*4f2e0*/  @P3 STG.E.U8 desc[UR32][R174.64], R156 ;  /* 0x0000009cae003986 */ /* 0x000fe8000c101120 */
[----:B------:R0:W-:Y:S04]  /*4f2f0*/  @P4 STG.E.U8 desc[UR32][R152.64], R158 ;  /* 0x0000009e98004986 */ /* 0x0001e8000c101120 */
[----:B0-----:R-:W2:Y:S01]  /*4f300*/  LDL.LU.64 R152, [R1+0x11d8] ;  /* 0x0011d80001987983 */ /* 0x001ea20000300a00 */
[----:B------:R-:W-:Y:S02]  /*4f310*/  LOP3.LUT P4, RZ, R2, 0x8, RZ, 0xc0, !PT ;  /* 0x0000000802ff7812 */ /* 0x000fe4000788c0ff */
[C---:B------:R-:W-:Y:S01]  /*4f320*/  PRMT R156, R159.reuse, 0x7772, RZ ;  /* 0x000077729f9c7816 */ /* 0x040fe200000000ff */
[----:B------:R-:W3:Y:S01]  /*4f330*/  LDL.LU.64 R168, [R1+0x7f8] ;  /* 0x0007f80001a87983 */ /* 0x000ee20000300a00 */
[----:B------:R-:W-:-:S03]  /*4f340*/  PRMT R159, R159, 0x7773, RZ ;  /* 0x000077739f9f7816 */ /* 0x000fc600000000ff */
[----:B------:R-:W4:Y:S04]  /*4f350*/  LDL.LU.64 R170, [R1+0x7f0] ;  /* 0x0007f00001aa7983 */ /* 0x000f280000300a00 */
[----:B------:R-:W4:Y:S04]  /*4f360*/  LDL.LU.64 R172, [R1+0x7e8] ;  /* 0x0007e80001ac7983 */ /* 0x000f280000300a00 */
[----:B------:R0:W-:Y:S01]  /*4f370*/  @P4 STG.E.U8 desc[UR32][R176.64], R156 ;  /* 0x0000009cb0004986 */ /* 0x0001e2000c101120 */
[----:B------:R-:W-:-:S03]  /*4f380*/  LOP3.LUT P4, RZ, R2, 0x4, RZ, 0xc0, !PT ;  /* 0x0000000402ff7812 */ /* 0x000fc6000788c0ff */
[----:B------:R-:W4:Y:S04]  /*4f390*/  LDL.LU.64 R174, [R1+0x7e0] ;  /* 0x0007e00001ae7983 */ /* 0x000f280000300a00 */
[----:B0-----:R-:W4:Y:S06]  /*4f3a0*/  LDL.LU.64 R176, [R1+0x7d8] ;  /* 0x0007d80001b07983 */ /* 0x001f2c0000300a00 */
[----:B------:R0:W-:Y:S04]  /*4f3b0*/  @P4 STG.E.U8 desc[UR32][R178.64], R159 ;  /* 0x0000009fb2004986 */ /* 0x0001e8000c101120 */
[----:B0-----:R-:W3:Y:S01]  /*4f3c0*/  LDL.LU.64 R158, [R1+0x820] ;  /* 0x00082000019e7983 */ /* 0x001ee20000300a00 */
[----:B------:R-:W-:-:S03]  /*4f3d0*/  LOP3.LUT P4, RZ, R2, 0x2, RZ, 0xc0, !PT ;  /* 0x0000000202ff7812 */ /* 0x000fc6000788c0ff */
[----:B------:R-:W4:Y:S01]  /*4f3e0*/  LDL.LU.64 R178, [R1+0x7d0] ;  /* 0x0007d00001b27983 */ /* 0x000f220000300a00 */
[----:B--2---:R-:W-:-:S09]  /*4f3f0*/  PRMT R156, R152, 0x7770, RZ ;  /* 0x00007770989c7816 */ /* 0x004fd200000000ff */
[----:B------:R0:W-:Y:S04]  /*4f400*/  @P4 STG.E.U8 desc[UR32][R154.64], R156 ;  /* 0x0000009c9a004986 */ /* 0x0001e8000c101120 */
[----:B0-----:R-:W2:Y:S01]  /*4f410*/  LDL.LU.64 R154, [R1+0x11d0] ;  /* 0x0011d000019a7983 */ /* 0x001ea20000300a00 */
[----:B------:R-:W-:Y:S02]  /*4f420*/  LOP3.LUT P4, RZ, R2, 0x1, RZ, 0xc0, !PT ;  /* 0x0000000102ff7812 */ /* 0x000fe4000788c0ff */
[----:B------:R-:W-:-:S11]  /*4f430*/  PRMT R2, R152, 0x7771, RZ ;  /* 0x0000777198027816 */ /* 0x000fd600000000ff */
[----:B---3--:R0:W-:Y:S01]  /*4f440*/  @P4 STG.E.U8 desc[UR32][R158.64], R2 ;  /* 0x000000029e004986 */ /* 0x0081e2000c101120 */
[----:B------:R-:W-:Y:S02]  /*4f450*/  LOP3.LUT P4, RZ, R6, 0x80000000, RZ, 0xc0, !PT ;  /* 0x8000000006ff7812 */ /* 0x000fe4000788c0ff */
[----:B0-----:R-:W-:-:S11]  /*4f460*/  PRMT R2, R153, 0x7770, RZ ;  /* 0x0000777099027816 */ /* 0x001fd600000000ff */
[----:B------:R0:W-:Y:S01]  /*4f470*/  @P4 STG.E.U8 desc[UR32][R160.64], R2 ;  /* 0x00000002a0004986 */ /* 0x0001e2000c101120 */
[----:B------:R-:W-:Y:S02]  /*4f480*/  LOP3.LUT P4, RZ, R6, 0x40000000, RZ, 0xc0, !PT ;  /* 0x4000000006ff7812 */ /* 0x000fe4000788c0ff */
[----:B0-----:R-:W-:-:S11]  /*4f490*/  PRMT R2, R153, 0x7771, RZ ;  /* 0x0000777199027816 */ /* 0x001fd600000000ff */
[----:B------:R2:W-:Y:S01]  /*4f4a0*/  @P4 STG.E.U8 desc[UR32][R162.64], R2 ;  /* 0x00000002a2004986 */ /* 0x0005e2000c101120 */
[----:B------:R-:W-:Y:S02]  /*4f4b0*/  LOP3.LUT P4, RZ, R6, 0x20000000, RZ, 0xc0, !PT ;  /* 0x2000000006ff7812 */ /* 0x000fe4000788c0ff */
[C---:B------:R-:W-:Y:S02]  /*4f4c0*/  LOP3.LUT P5, RZ, R8.reuse, 0x2000, RZ, 0xc0, !PT ;  /* 0x0000200008ff7812 */ /* 0x040fe400078ac0ff */
[C---:B------:R-:W-:Y:S02]  /*4f4d0*/  LOP3.LUT P6, RZ, R8.reuse, 0x4000, RZ, 0xc0, !PT ;  /* 0x0000400008ff7812 */ /* 0x040fe400078cc0ff */
[----:B------:R-:W-:Y:S02]  /*4f4e0*/  LOP3.LUT P0, RZ, R8, 0x8000, RZ, 0xc0, !PT ;  /* 0x0000800008ff7812 */ /* 0x000fe4000780c0ff */
[----:B--2---:R-:W-:-:S05]  /*4f4f0*/  PRMT R2, R154, 0x7770, RZ ;  /* 0x000077709a027816 */ /* 0x004fca00000000ff */
[----:B------:R0:W-:Y:S01]  /*4f500*/  @P4 STG.E.U8 desc[UR32][R164.64], R2 ;  /* 0x00000002a4004986 */ /* 0x0001e2000c101120 */
[----:B------:R-:W-:Y:S02]  /*4f510*/  LOP3.LUT P4, RZ, R6, 0x10000000, RZ, 0xc0, !PT ;  /* 0x1000000006ff7812 */ /* 0x000fe4000788c0ff */
[----:B0-----:R-:W-:-:S11]  /*4f520*/  PRMT R2, R154, 0x7771, RZ ;  /* 0x000077719a027816 */ /* 0x001fd600000000ff */
[----:B------:R0:W-:Y:S02]  /*4f530*/  @P4 STG.E.U8 desc[UR32][R166.64], R2 ;  /* 0x00000002a6004986 */ /* 0x0001e4000c101120 */
[----:B0-----:R-:W-:-:S05]  /*4f540*/  PRMT R2, R155, 0x7770, RZ ;  /* 0x000077709b027816 */ /* 0x001fca00000000ff */
[----:B------:R0:W-:Y:S02]  /*4f550*/  @P5 STG.E.U8 desc[UR32][R168.64], R2 ;  /* 0x00000002a8005986 */ /* 0x0001e4000c101120 */
[----:B0-----:R-:W-:-:S05]  /*4f560*/  PRMT R2, R155, 0x7771, RZ ;  /* 0x000077719b027816 */ /* 0x001fca00000000ff */
[----:B----4-:R0:W-:Y:S02]  /*4f570*/  @P6 STG.E.U8 desc[UR32][R170.64], R2 ;  /* 0x00000002aa006986 */ /* 0x0101e4000c101120 */
[----:B0-----:R-:W-:-:S05]  /*4f580*/  PRMT R2, R152, 0x7772, RZ ;  /* 0x0000777298027816 */ /* 0x001fca00000000ff */
[----:B------:R0:W-:Y:S04]  /*4f590*/  @P0 STG.E.U8 desc[UR32][R172.64], R2 ;  /* 0x00000002ac000986 */ /* 0x0001e8000c101120 */
[----:B0-----:R-:W2:Y:S01]  /*4f5a0*/  LDL.LU.64 R172, [R1+0x7c8] ;  /* 0x0007c80001ac7983 */ /* 0x001ea20000300a00 */
[C---:B------:R-:W-:Y:S02]  /*4f5b0*/  LOP3.LUT P1, RZ, R8.reuse, 0x10000, RZ, 0xc0, !PT ;  /* 0x0001000008ff7812 */ /* 0x040fe4000782c0ff */
[----:B------:R-:W-:Y:S02]  /*4f5c0*/  LOP3.LUT P2, RZ, R8, 0x20000, RZ, 0xc0, !PT ;  /* 0x0002000008ff7812 */ /* 0x000fe4000784c0ff */
[----:B------:R-:W-:Y:S02]  /*4f5d0*/  PRMT R152, R152, 0x7773, RZ ;  /* 0x0000777398987816 */ /* 0x000fe400000000ff */
[----:B------:R-:W-:-:S02]  /*4f5e0*/  LOP3.LUT P3, RZ, R8, 0x40000, RZ, 0xc0, !PT ;  /* 0x0004000008ff7812 */ /* 0x000fc4000786c0ff */
[----:B------:R-:W-:Y:S02]  /*4f5f0*/  LOP3.LUT P0, RZ, R8, 0x80000, RZ, 0xc0, !PT ;  /* 0x0008000008ff7812 */ /* 0x000fe4000780c0ff */
[----:B------:R-:W-:-:S03]  /*4f600*/  PRMT R2, R153, 0x7772, RZ ;  /* 0x0000777299027816 */ /* 0x000fc600000000ff */
[----:B------:R0:W-:Y:S01]  /*4f610*/  @P1 STG.E.U8 desc[UR32][R174.64], R152 ;  /* 0x00000098ae001986 */ /* 0x0001e2000c101120 */
[----:B------:R-:W-:Y:S02]  /*4f620*/  LOP3.LUT P1, RZ, R8, 0x100000, RZ, 0xc0, !PT ;  /* 0x0010000008ff7812 */ /* 0x000fe4000782c0ff */
[----:B------:R-:W-:Y:S01]  /*4f630*/  PRMT R153, R153, 0x7773, RZ ;  /* 0x0000777399997816 */ /* 0x000fe200000000ff */
[----:B------:R1:W-:Y:S04]  /*4f640*/  @P2 STG.E.U8 desc[UR32][R176.64], R2 ;  /* 0x00000002b0002986 */ /* 0x0003e8000c101120 */
[----:B------:R3:W-:Y:S04]  /*4f650*/  @P3 STG.E.U8 desc[UR32][R178.64], R153 ;  /* 0x00000099b2003986 */ /* 0x0007e8000c101120 */
[----:B0-----:R-:W4:Y:S01]  /*4f660*/  LDL.LU.64 R174, [R1+0x7b8] ;  /* 0x0007b80001ae7983 */ /* 0x001f220000300a00 */
[----:B-1----:R-:W-:-:S03]  /*4f670*/  PRMT R2, R154, 0x7772, RZ ;  /* 0x000077729a027816 */ /* 0x002fc600000000ff */
[----:B------:R-:W4:Y:S01]  /*4f680*/  LDL.LU.64 R176, [R1+0x7b0] ;  /* 0x0007b00001b07983 */ /* 0x000f220000300a00 */
[----:B------:R-:W-:-:S03]  /*4f690*/  PRMT R154, R154, 0x7773, RZ ;  /* 0x000077739a9a7816 */ /* 0x000fc600000000ff */
[----:B---3--:R-:W3:Y:S04]  /*4f6a0*/  LDL.LU.64 R178, [R1+0x7a0] ;  /* 0x0007a00001b27983 */ /* 0x008ee80000300a00 */
[----:B------:R-:W3:Y:S04]  /*4f6b0*/  LDL.LU.64 R156, [R1+0x798] ;  /* 0x00079800019c7983 */ /* 0x000ee80000300a00 */
[----:B------:R-:W3:Y:S01]  /*4f6c0*/  LDL.LU.64 R158, [R1+0x790] ;  /* 0x00079000019e7983 */ /* 0x000ee20000300a00 */
[----:B------:R-:W-:Y:S02]  /*4f6d0*/  LOP3.LUT P4, RZ, R8, 0x80000000, RZ, 0xc0, !PT ;  /* 0x8000000008ff7812 */ /* 0x000fe4000788c0ff */
[----:B------:R-:W-:-:S11]  /*4f6e0*/  LOP3.LUT R6, R6, 0xffefffff, RZ, 0xc0, !PT ;  /* 0xffefffff06067812 */ /* 0x000fd600078ec0ff */
[----:B------:R-:W-:Y:S02]  /*4f6f0*/  @P4 LOP3.LUT R6, R6, 0x100000, RZ, 0xfc, !PT ;  /* 0x0010000006064812 */ /* 0x000fe400078efcff */
[----:B------:R-:W-:Y:S02]  /*4f700*/  LOP3.LUT P4, RZ, R8, 0x40000000, RZ, 0xc0, !PT ;  /* 0x4000000008ff7812 */ /* 0x000fe4000788c0ff */
[----:B------:R-:W-:-:S11]  /*4f710*/  LOP3.LUT R6, R6, 0xffdfffff, RZ, 0xc0, !PT ;  /* 0xffdfffff06067812 */ /* 0x000fd600078ec0ff */
[----:B------:R-:W-:Y:S02]  /*4f720*/  @P4 LOP3.LUT R6, R6, 0x200000, RZ, 0xfc, !PT ;  /* 0x0020000006064812 */ /* 0x000fe400078efcff */
[----:B------:R-:W-:Y:S02]  /*4f730*/  LOP3.LUT P4, RZ, R8, 0x20000000, RZ, 0xc0, !PT ;  /* 0x2000000008ff7812 */ /* 0x000fe4000788c0ff */
[----:B------:R-:W-:Y:S01]  /*4f740*/  LOP3.LUT R6, R6, 0xffbfffff, RZ, 0xc0, !PT ;  /* 0xffbfffff06067812 */ /* 0x000fe200078ec0ff */
[----:B--2---:R-:W-:Y:S04]  /*4f750*/  @P0 STG.E.U8 desc[UR32][R172.64], R2 ;  /* 0x00000002ac000986 */ /* 0x004fe8000c101120 */
[----:B------:R0:W-:Y:S04]  /*4f760*/  @P1 STG.E.U8 desc[UR32][R148.64], R154 ;  /* 0x0000009a94001986 */ /* 0x0001e8000c101120 */
[----:B0-----:R-:W2:Y:S02]  /*4f770*/  LDL.LU.64 R148, [R1+0x11c8] ;  /* 0x0011c80001947983 */ /* 0x001ea40000300a00 */
[----:B------:R-:W-:-:S02]  /*4f780*/  @P4 LOP3.LUT R6, R6, 0x400000, RZ, 0xfc, !PT ;  /* 0x0040000006064812 */ /* 0x000fc400078efcff */
[----:B------:R-:W-:Y:S01]  /*4f790*/  LOP3.LUT P4, RZ, R8, 0x10000000, RZ, 0xc0, !PT ;  /* 0x1000000008ff7812 */ /* 0x000fe2000788c0ff */
[----:B------:R-:W3:Y:S01]  /*4f7a0*/  LDL.LU.64 R160, [R1+0x788] ;  /* 0x0007880001a07983 */ /* 0x000ee20000300a00 */
[----:B------:R-:W-:Y:S02]  /*4f7b0*/  LOP3.LUT R6, R6, 0xff7fffff, RZ, 0xc0, !PT ;  /* 0xff7fffff06067812 */ /* 0x000fe400078ec0ff */
[C---:B------:R-:W-:Y:S01]  /*4f7c0*/  LOP3.LUT P2, RZ, R8.reuse, 0x200000, RZ, 0xc0, !PT ;  /* 0x0020000008ff7812 */ /* 0x040fe2000784c0ff */
[----:B------:R-:W3:Y:S01]  /*4f7d0*/  LDL.LU.64 R162, [R1+0x780] ;  /* 0x0007800001a27983 */ /* 0x000ee20000300a00 */
[----:B------:R-:W-:Y:S02]  /*4f7e0*/  LOP3.LUT P3, RZ, R8, 0x400000, RZ, 0xc0, !PT ;  /* 0x0040000008ff7812 */ /* 0x000fe4000786c0ff */
[----:B------:R-:W-:Y:S01]  /*4f7f0*/  PRMT R2, R155, 0x7772, RZ ;  /* 0x000077729b027816 */ /* 0x000fe200000000ff */
[----:B------:R-:W3:Y:S04]  /*4f800*/  LDL.LU.64 R164, [R1+0x778] ;  /* 0x0007780001a47983 */ /* 0x000ee80000300a00 */
[----:B------:R-:W-:Y:S01]  /*4f810*/  @P4 LOP3.LUT R6, R6, 0x800000, RZ, 0xfc, !PT ;  /* 0x0080000006064812 */ /* 0x000fe200078efcff */
[----:B------:R-:W3:Y:S01]  /*4f820*/  LDL.LU.64 R166, [R1+0x770] ;  /* 0x0007700001a67983 */ /* 0x000ee20000300a00 */
[----:B------:R-:W-:-:S02]  /*4f830*/  LOP3.LUT P4, RZ, R8, 0x8000000, RZ, 0xc0, !PT ;  /* 0x0800000008ff7812 */ /* 0x000fc4000788c0ff */
[----:B------:R-:W-:Y:S01]  /*4f840*/  LOP3.LUT R6, R6, 0xfeffffff, RZ, 0xc0, !PT ;  /* 0xfeffffff06067812 */ /* 0x000fe200078ec0ff */
[----:B----4-:R2:W-:Y:S01]  /*4f850*/  @P2 STG.E.U8 desc[UR32][R174.64], R2 ;  /* 0x00000002ae002986 */ /* 0x0105e2000c101120 */
[----:B------:R-:W-:-:S03]  /*4f860*/  PRMT R155, R155, 0x7773, RZ ;  /* 0x000077739b9b7816 */ /* 0x000fc600000000ff */
[----:B------:R-:W4:Y:S06]  /*4f870*/  LDL.LU.64 R168, [R1+0x768] ;  /* 0x0007680001a87983 */ /* 0x000f2c0000300a00 */
[----:B------:R-:W-:Y:S01]  /*4f880*/  @P4 LOP3.LUT R6, R6, 0x1000000, RZ, 0xfc, !PT ;  /* 0x0100000006064812 */ /* 0x000fe200078efcff */
[----:B------:R-:W-:Y:S01]  /*4f890*/  @P3 STG.E.U8 desc[UR32][R176.64], R155 ;  /* 0x0000009bb0003986 */ /* 0x000fe2000c101120 */
[----:B------:R-:W-:Y:S02]  /*4f8a0*/  LOP3.LUT P4, RZ, R8, 0x4000000, RZ, 0xc0, !PT ;  /* 0x0400000008ff7812 */ /* 0x000fe4000788c0ff */
        /* <DEDUP_REMOVED lines=10> */
[----:B--2---:R-:W-:-:S11]  /*4f950*/  PRMT R2, R148, 0x7770, RZ ;  /* 0x0000777094027816 */ /* 0x004fd600000000ff */
[----:B------:R0:W-:Y:S04]  /*4f960*/  @P4 STG.E.U8 desc[UR32][R150.64], R2 ;  /* 0x0000000296004986 */ /* 0x0001e8000c101120 */
[----:B0-----:R-:W2:Y:S01]  /*4f970*/  LDL.LU.64 R150, [R1+0x11c0] ;  /* 0x0011c00001967983 */ /* 0x001ea20000300a00 */
[----:B------:R-:W-:-:S03]  /*4f980*/  LOP3.LUT P4, RZ, R6, 0x8000000, RZ, 0xc0, !PT ;  /* 0x0800000006ff7812 */ /* 0x000fc6000788c0ff */
[----:B------:R-:W4:Y:S01]  /*4f990*/  LDL.LU.64 R172, [R1+0x758] ;  /* 0x0007580001ac7983 */ /* 0x000f220000300a00 */
[----:B------:R-:W-:-:S03]  /*4f9a0*/  PRMT R2, R148, 0x7771, RZ ;  /* 0x0000777194027816 */ /* 0x000fc600000000ff */
[----:B------:R-:W4:Y:S04]  /*4f9b0*/  LDL.LU.64 R174, [R1+0x750] ;  /* 0x0007500001ae7983 */ /* 0x000f280000300a00 */
[----:B------:R-:W4:Y:S04]  /*4f9c0*/  LDL.LU.64 R176, [R1+0x748] ;  /* 0x0007480001b07983 */ /* 0x000f280000300a00 */
[----:B---3--:R0:W-:Y:S04]  /*4f9d0*/  @P4 STG.E.U8 desc[UR32][R178.64], R2 ;  /* 0x00000002b2004986 */ /* 0x0081e8000c101120 */
[----:B0-----:R-:W3:Y:S01]  /*4f9e0*/  LDL.LU.64 R178, [R1+0x740] ;  /* 0x0007400001b27983 */ /* 0x001ee20000300a00 */
[----:B------:R-:W-:-:S02]  /*4f9f0*/  LOP3.LUT P4, RZ, R6, 0x4000000, RZ, 0xc0, !PT ;  /* 0x0400000006ff7812 */ /* 0x000fc4000788c0ff */
[----:B------:R-:W-:-:S11]  /*4fa00*/  PRMT R2, R149, 0x7770, RZ ;  /* 0x0000777095027816 */ /* 0x000fd600000000ff */
[----:B------:R0:W-:Y:S01]  /*4fa10*/  @P4 STG.E.U8 desc[UR32][R156.64], R2 ;  /* 0x000000029c004986 */ /* 0x0001e2000c101120 */
[----:B------:R-:W-:Y:S02]  /*4fa20*/  LOP3.LUT P4, RZ, R6, 0x2000000, RZ, 0xc0, !PT ;  /* 0x0200000006ff7812 */ /* 0x000fe4000788c0ff */
[----:B0-----:R-:W-:-:S11]  /*4fa30*/  PRMT R2, R149, 0x7771, RZ ;  /* 0x0000777195027816 */ /* 0x001fd600000000ff */
[----:B------:R2:W-:Y:S01]  /*4fa40*/  @P4 STG.E.U8 desc[UR32][R158.64], R2 ;  /* 0x000000029e004986 */ /* 0x0005e2000c101120 */
[----:B------:R-:W-:Y:S02]  /*4fa50*/  LOP3.LUT P4, RZ, R6, 0x1000000, RZ, 0xc0, !PT ;  /* 0x0100000006ff7812 */ /* 0x000fe4000788c0ff */
[C---:B------:R-:W-:Y:S02]  /*4fa60*/  LOP3.LUT P5, RZ, R9.reuse, 0x1, RZ, 0xc0, !PT ;  /* 0x0000000109ff7812 */ /* 0x040fe400078ac0ff */
[C---:B------:R-:W-:Y:S02]  /*4fa70*/  LOP3.LUT P6, RZ, R9.reuse, 0x2, RZ, 0xc0, !PT ;  /* 0x0000000209ff7812 */ /* 0x040fe400078cc0ff */
[C---:B------:R-:W-:Y:S02]  /*4fa80*/  LOP3.LUT P0, RZ, R9.reuse, 0x4, RZ, 0xc0, !PT ;  /* 0x0000000409ff7812 */ /* 0x040fe4000780c0ff */
[C---:B------:R-:W-:Y:S02]  /*4fa90*/  LOP3.LUT P1, RZ, R9.reuse, 0x8, RZ, 0xc0, !PT ;  /* 0x0000000809ff7812 */ /* 0x040fe4000782c0ff */
[----:B------:R-:W-:-:S02]  /*4faa0*/  LOP3.LUT P2, RZ, R9, 0x10, RZ, 0xc0, !PT ;  /* 0x0000001009ff7812 */ /* 0x000fc4000784c0ff */
[----:B------:R-:W-:Y:S02]  /*4fab0*/  LOP3.LUT P3, RZ, R9, 0x20, RZ, 0xc0, !PT ;  /* 0x0000002009ff7812 */ /* 0x000fe4000786c0ff */
[----:B--2---:R-:W-:-:S05]  /*4fac0*/  PRMT R2, R150, 0x7770, RZ ;  /* 0x0000777096027816 */ /* 0x004fca00000000ff */
[----:B------:R0:W-:Y:S01]  /*4fad0*/  @P4 STG.E.U8 desc[UR32][R160.64], R2 ;  /* 0x00000002a0004986 */ /* 0x0001e2000c101120 */
[----:B------:R-:W-:Y:S02]  /*4fae0*/  LOP3.LUT P4, RZ, R6, 0x800000, RZ, 0xc0, !PT ;  /* 0x0080000006ff7812 */ /* 0x000fe4000788c0ff */
[----:B0-----:R-:W-:-:S11]  /*4faf0*/  PRMT R2, R150, 0x7771, RZ ;  /* 0x0000777196027816 */ /* 0x001fd600000000ff */
        /* <DEDUP_REMOVED lines=8> */
[C---:B0-----:R-:W-:Y:S02]  /*4fb80*/  PRMT R2, R148.reuse, 0x7772, RZ ;  /* 0x0000777294027816 */ /* 0x041fe400000000ff */
[----:B------:R-:W-:-:S09]  /*4fb90*/  PRMT R148, R148, 0x7773, RZ ;  /* 0x0000777394947816 */ /* 0x000fd200000000ff */
[----:B----4-:R0:W-:Y:S04]  /*4fba0*/  @P4 STG.E.U8 desc[UR32][R168.64], R2 ;  /* 0x00000002a8004986 */ /* 0x0101e8000c101120 */
[----:B------:R-:W-:Y:S01]  /*4fbb0*/  @P5 STG.E.U8 desc[UR32][R170.64], R148 ;  /* 0x00000094aa005986 */ /* 0x000fe2000c101120 */
[C---:B0-----:R-:W-:Y:S02]  /*4fbc0*/  PRMT R2, R149.reuse, 0x7772, RZ ;  /* 0x0000777295027816 */ /* 0x041fe400000000ff */
[----:B------:R-:W-:-:S03]  /*4fbd0*/  PRMT R149, R149, 0x7773, RZ ;  /* 0x0000777395957816 */ /* 0x000fc600000000ff */
[----:B------:R0:W-:Y:S04]  /*4fbe0*/  @P6 STG.E.U8 desc[UR32][R172.64], R2 ;  /* 0x00000002ac006986 */ /* 0x0001e8000c101120 */
[----:B------:R-:W-:Y:S01]  /*4fbf0*/  @P0 STG.E.U8 desc[UR32][R174.64], R149 ;  /* 0x00000095ae000986 */ /* 0x000fe2000c101120 */
[C---:B0-----:R-:W-:Y:S02]  /*4fc00*/  PRMT R2, R150.reuse, 0x7772, RZ ;  /* 0x0000777296027816 */ /* 0x041fe400000000ff */
[----:B------:R-:W-:-:S03]  /*4fc10*/  PRMT R150, R150, 0x7773, RZ ;  /* 0x0000777396967816 */ /* 0x000fc600000000ff */
[----:B------:R0:W-:Y:S04]  /*4fc20*/  @P1 STG.E.U8 desc[UR32][R176.64], R2 ;  /* 0x00000002b0001986 */ /* 0x0001e8000c101120 */
[----:B---3--:R-:W-:Y:S01]  /*4fc30*/  @P2 STG.E.U8 desc[UR32][R178.64], R150 ;  /* 0x00000096b2002986 */ /* 0x008fe2000c101120 */
[----:B0-----:R-:W-:-:S05]  /*4fc40*/  PRMT R2, R151, 0x7772, RZ ;  /* 0x0000777297027816 */ /* 0x001fca00000000ff */
[----:B------:R0:W-:Y:S04]  /*4fc50*/  @P3 STG.E.U8 desc[UR32][R144.64], R2 ;  /* 0x0000000290003986 */ /* 0x0001e8000c101120 */
[----:B0-----:R-:W2:Y:S04]  /*4fc60*/  LDL.LU.64 R144, [R1+0x11b8] ;  /* 0x0011b80001907983 */ /* 0x001ea80000300a00 */
[----:B------:R-:W3:Y:S04]  /*4fc70*/  LDL.LU.64 R170, [R1+0x730] ;  /* 0x0007300001aa7983 */ /* 0x000ee80000300a00 */
[----:B------:R-:W4:Y:S01]  /*4fc80*/  LDL.LU.64 R172, [R1+0x728] ;  /* 0x0007280001ac7983 */ /* 0x000f220000300a00 */
[----:B------:R-:W-:-:S02]  /*4fc90*/  LOP3.LUT P0, RZ, R9, 0x40, RZ, 0xc0, !PT ;  /* 0x0000004009ff7812 */ /* 0x000fc4000780c0ff */
[C---:B------:R-:W-:Y:S01]  /*4fca0*/  LOP3.LUT P1, RZ, R9.reuse, 0x80, RZ, 0xc0, !PT ;  /* 0x0000008009ff7812 */ /* 0x040fe2000782c0ff */
[----:B------:R-:W4:Y:S01]  /*4fcb0*/  LDL.LU.64 R174, [R1+0x718] ;  /* 0x0007180001ae7983 */ /* 0x000f220000300a00 */
[----:B------:R-:W-:Y:S02]  /*4fcc0*/  LOP3.LUT P2, RZ, R9, 0x100, RZ, 0xc0, !PT ;  /* 0x0000010009ff7812 */ /* 0x000fe4000784c0ff */
[----:B------:R-:W-:Y:S01]  /*4fcd0*/  PRMT R151, R151, 0x7773, RZ ;  /* 0x0000777397977816 */ /* 0x000fe200000000ff */
        /* <DEDUP_REMOVED lines=15> */
[C---:B--2---:R-:W-:Y:S01]  /*4fdd0*/  PRMT R2, R144.reuse, 0x7770, RZ ;  /* 0x0000777090027816 */ /* 0x044fe200000000ff */
[----:B---3--:R-:W-:Y:S04]  /*4fde0*/  @P0 STG.E.U8 desc[UR32][R170.64], R151 ;  /* 0x00000097aa000986 */ /* 0x008fe8000c101120 */
[----:B----4-:R0:W-:Y:S02]  /*4fdf0*/  @P1 STG.E.U8 desc[UR32][R172.64], R2 ;  /* 0x00000002ac001986 */ /* 0x0101e4000c101120 */
[----:B0-----:R-:W-:-:S05]  /*4fe00*/  PRMT R2, R144, 0x7771, RZ ;  /* 0x0000777190027816 */ /* 0x001fca00000000ff */
[----:B------:R0:W-:Y:S04]  /*4fe10*/  @P2 STG.E.U8 desc[UR32][R146.64], R2 ;  /* 0x0000000292002986 */ /* 0x0001e8000c101120 */
[----:B0-----:R-:W2:Y:S01]  /*4fe20*/  LDL.LU.64 R146, [R1+0x11b0] ;  /* 0x0011b00001927983 */ /* 0x001ea20000300a00 */
[----:B------:R-:W-:Y:S02]  /*4fe30*/  @P4 LOP3.LUT R6, R6, 0x4000, RZ, 0xfc, !PT ;  /* 0x0000400006064812 */ /* 0x000fe400078efcff */
[C---:B------:R-:W-:Y:S01]  /*4fe40*/  LOP3.LUT P4, RZ, R9.reuse, 0x8000, RZ, 0xc0, !PT ;  /* 0x0000800009ff7812 */ /* 0x040fe2000788c0ff */
[----:B------:R-:W3:Y:S01]  /*4fe50*/  LDL.LU.64 R168, [R1+0x6d0] ;  /* 0x0006d00001a87983 */ /* 0x000ee20000300a00 */
[----:B------:R-:W-:Y:S02]  /*4fe60*/  LOP3.LUT R6, R6, 0xffff7fff, RZ, 0xc0, !PT ;  /* 0xffff7fff06067812 */ /* 0x000fe400078ec0ff */
[----:B------:R-:W-:Y:S01]  /*4fe70*/  LOP3.LUT P3, RZ, R9, 0x200, RZ, 0xc0, !PT ;  /* 0x0000020009ff7812 */ /* 0x000fe2000786c0ff */
[----:B------:R-:W4:Y:S01]  /*4fe80*/  LDL.LU.64 R170, [R1+0x6c8] ;  /* 0x0006c80001aa7983 */ /* 0x000f220000300a00 */
[----:B------:R-:W-:-:S03]  /*4fe90*/  PRMT R2, R145, 0x7770, RZ ;  /* 0x0000777091027816 */ /* 0x000fc600000000ff */
[----:B------:R-:W4:Y:S04]  /*4fea0*/  LDL.LU.64 R172, [R1+0x6c0] ;  /* 0x0006c00001ac7983 */ /* 0x000f280000300a00 */
        /* <DEDUP_REMOVED lines=12> */
[----:B------:R0:W-:Y:S10]  /*4ff70*/  @P3 STG.E.U8 desc[UR32][R174.64], R2 ;  /* 0x00000002ae003986 */ /* 0x0001f4000c101120 */
[----:B------:R-:W-:-:S02]  /*4ff80*/  @P4 LOP3.LUT R6, R6, 0x80000, RZ, 0xfc, !PT ;  /* 0x0008000006064812 */ /* 0x000fc400078efcff */
[----:B------:R-:W-:Y:S01]  /*4ff90*/  LOP3.LUT P4, RZ, R9, 0x400, RZ, 0xc0, !PT ;  /* 0x0000040009ff7812 */ /* 0x000fe2000788c0ff */
[----:B0-----:R-:W4:Y:S01]  /*4ffa0*/  LDL.LU.64 R174, [R1+0x6b8] ;  /* 0x0006b80001ae7983 */ /* 0x001f220000300a00 */
[----:B------:R-:W-:-:S11]  /*4ffb0*/  PRMT R2, R145, 0x7771, RZ ;  /* 0x0000777191027816 */ /* 0x000fd600000000ff */
[----:B------:R0:W-:Y:S01]  /*4ffc0*/  @P4 STG.E.U8 desc[UR32][R176.64], R2 ;  /* 0x00000002b0004986 */ /* 0x0001e2000c101120 */
[----:B------:R-:W-:-:S03]  /*4ffd0*/  LOP3.LUT P4, RZ, R6, 0x80000, RZ, 0xc0, !PT ;  /* 0x0008000006ff7812 */ /* 0x000fc6000788c0ff */
[----:B0-----:R-:W4:Y:S01]  /*4ffe0*/  LDL.LU.64 R176, [R1+0x6b0] ;  /* 0x0006b00001b07983 */ /* 0x001f220000300a00 */
[----:B--2---:R-:W-:-:S09]  /*4fff0*/  PRMT R2, R146, 0x7770, RZ ;  /* 0x0000777092027816 */ /* 0x004fd200000000ff */
[----:B------:R0:W-:Y:S01]  /*50000*/  @P4 STG.E.U8 desc[UR32][R178.64], R2 ;  /* 0x00000002b2004986 */ /* 0x0001e2000c101120 */
[----:B------:R-:W-:Y:S02]  /*50010*/  LOP3.LUT P4, RZ, R6, 0x40000, RZ, 0xc0, !PT ;  /* 0x0004000006ff7812 */ /* 0x000fe4000788c0ff */
[----:B0-----:R-:W-:Y:S01]  /*50020*/  PRMT R2, R146, 0x7771, RZ ;  /* 0x0000777192027816 */ /* 0x001fe200000000ff */
[----:B------:R-:W2:Y:S10]  /*50030*/  LDL.LU.64 R178, [R1+0x6a8] ;  /* 0x0006a80001b27983 */ /* 0x000eb40000300a00 */
[----:B------:R0:W-:Y:S01]  /*50040*/  @P4 STG.E.U8 desc[UR32][R158.64], R2 ;  /* 0x000000029e004986 */ /* 0x0001e2000c101120 */
[----:B------:R-:W-:-:S02]  /*50050*/  LOP3.LUT P4, RZ, R6, 0x20000, RZ, 0xc0, !PT ;  /* 0x0002000006ff7812 */ /* 0x000fc4000788c0ff */
        /* <DEDUP_REMOVED lines=9> */
[----:B------:R-:W-:-:S11]  /*500f0*/  PRMT R144, R144, 0x7773, RZ ;  /* 0x0000777390907816 */ /* 0x000fd600000000ff */
[----:B------:R-:W-:Y:S01]  /*50100*/  @P4 STG.E.U8 desc[UR32][R166.64], R144 ;  /* 0x00000090a6004986 */ /* 0x000fe2000c101120 */
[----:B------:R-:W-:Y:S02]  /*50110*/  LOP3.LUT P4, RZ, R6, 0x2000, RZ, 0xc0, !PT ;  /* 0x0000200006ff7812 */ /* 0x000fe4000788c0ff */
[----:B0-----:R-:W-:-:S11]  /*50120*/  PRMT R2, R145, 0x7772, RZ ;  /* 0x0000777291027816 */ /* 0x001fd600000000ff */
[----:B------:R0:W-:Y:S04]  /*50130*/  @P4 STG.E.U8 desc[UR32][R140.64], R2 ;  /* 0x000000028c004986 */ /* 0x0001e8000c101120 */
[----:B0-----:R-:W2:Y:S01]  /*50140*/  LDL.LU.64 R140, [R1+0x11a8] ;  /* 0x0011a800018c7983 */ /* 0x001ea20000300a00 */
[----:B------:R-:W-:Y:S02]  /*50150*/  LOP3.LUT P4, RZ, R6, 0x1000, RZ, 0xc0, !PT ;  /* 0x0000100006ff7812 */ /* 0x000fe4000788c0ff */
[C---:B------:R-:W-:Y:S02]  /*50160*/  LOP3.LUT P5, RZ, R9.reuse, 0x80000, RZ, 0xc0, !PT ;  /* 0x0008000009ff7812 */ /* 0x040fe400078ac0ff */
[C---:B------:R-:W-:Y:S02]  /*50170*/  LOP3.LUT P6, RZ, R9.reuse, 0x100000, RZ, 0xc0, !PT ;  /* 0x0010000009ff7812 */ /* 0x040fe400078cc0ff */
[----:B------:R-:W-:-:S02]  /*50180*/  LOP3.LUT P0, RZ, R9, 0x200000, RZ, 0xc0, !PT ;  /* 0x0020000009ff7812 */ /* 0x000fc4000780c0ff */
[----:B------:R-:W-:Y:S02]  /*50190*/  PRMT R145, R145, 0x7773, RZ ;  /* 0x0000777391917816 */ /* 0x000fe400000000ff */
[C---:B------:R-:W-:Y:S02]  /*501a0*/  PRMT R2, R146.reuse, 0x7772, RZ ;  /* 0x0000777292027816 */ /* 0x040fe400000000ff */
[C---:B------:R-:W-:Y:S01]  /*501b0*/  LOP3.LUT P1, RZ, R9.reuse, 0x400000, RZ, 0xc0, !PT ;  /* 0x0040000009ff7812 */ /* 0x040fe2000782c0ff */
[----:B---3--:R-:W-:Y:S01]  /*501c0*/  @P4 STG.E.U8 desc[UR32][R168.64], R145 ;  /* 0x00000091a8004986 */ /* 0x008fe2000c101120 */
[C---:B------:R-:W-:Y:S02]  /*501d0*/  LOP3.LUT P2, RZ, R9.reuse, 0x800000, RZ, 0xc0, !PT ;  /* 0x0080000009ff7812 */ /* 0x040fe4000784c0ff */
[----:B------:R-:W-:Y:S01]  /*501e0*/  PRMT R146, R146, 0x7773, RZ ;  /* 0x0000777392927816 */ /* 0x000fe200000000ff */
[----:B----4-:R0:W-:Y:S01]  /*501f0*/  @P5 STG.E.U8 desc[UR32][R170.64], R2 ;  /* 0x00000002aa005986 */ /* 0x0101e2000c101120 */
[----:B------:R-:W-:-:S03]  /*50200*/  LOP3.LUT P3, RZ, R9, 0x1000000, RZ, 0xc0, !PT ;  /* 0x0100000009ff7812 */ /* 0x000fc6000786c0ff */
[----:B------:R-:W-:Y:S01]  /*50210*/  @P6 STG.E.U8 desc[UR32][R172.64], R146 ;  /* 0x00000092ac006986 */ /* 0x000fe2000c101120 */
[C---:B0-----:R-:W-:Y:S02]  /*50220*/  PRMT R2, R147.reuse, 0x7772, RZ ;  /* 0x0000777293027816 */ /* 0x041fe400000000ff */
[----:B------:R-:W-:-:S03]  /*50230*/  PRMT R147, R147, 0x7773, RZ ;  /* 0x0000777393937816 */ /* 0x000fc600000000ff */
[----:B------:R2:W-:Y:S04]  /*50240*/  @P0 STG.E.U8 desc[UR32][R174.64], R2 ;  /* 0x00000002ae000986 */ /* 0x0005e8000c101120 */
[----:B------:R-:W-:Y:S01]  /*50250*/  @P1 STG.E.U8 desc[UR32][R176.64], R147 ;  /* 0x00000093b0001986 */ /* 0x000fe2000c101120 */
[----:B--2---:R-:W-:-:S05]  /*50260*/  PRMT R2, R140, 0x7770, RZ ;  /* 0x000077708c027816 */ /* 0x004fca00000000ff */
[----:B------:R0:W-:Y:S02]  /*50270*/  @P2 STG.E.U8 desc[UR32][R178.64], R2 ;  /* 0x00000002b2002986 */ /* 0x0001e4000c101120 */
[----:B0-----:R-:W-:-:S05]  /*50280*/  PRMT R2, R140, 0x7771, RZ ;  /* 0x000077718c027816 */ /* 0x001fca00000000ff */
[----:B------:R0:W-:Y:S04]  /*50290*/  @P3 STG.E.U8 desc[UR32][R142.64], R2 ;  /* 0x000000028e003986 */ /* 0x0001e8000c101120 */
[----:B0-----:R-:W2:Y:S04]  /*502a0*/  LDL.LU.64 R142, [R1+0x11a0] ;  /* 0x0011a000018e7983 */ /* 0x001ea80000300a00 */
[----:B------:R-:W3:Y:S04]  /*502b0*/  LDL.LU.64 R166, [R1+0x698] ;  /* 0x0006980001a67983 */ /* 0x000ee80000300a00 */
[----:B------:R-:W4:Y:S04]  /*502c0*/  LDL.LU.64 R168, [R1+0x690] ;  /* 0x0006900001a87983 */ /* 0x000f280000300a00 */
[----:B------:R-:W2:Y:S04]  /*502d0*/  LDL.LU.64 R170, [R1+0x688] ;  /* 0x0006880001aa7983 */ /* 0x000ea80000300a00 */
[----:B------:R-:W2:Y:S04]  /*502e0*/  LDL.LU.64 R172, [R1+0x680] ;  /* 0x0006800001ac7983 */ /* 0x000ea80000300a00 */
[----:B------:R-:W2:Y:S04]  /*502f0*/  LDL.LU.64 R174, [R1+0x678] ;  /* 0x0006780001ae7983 */ /* 0x000ea80000300a00 */
[----:B------:R-:W2:Y:S04]  /*50300*/  LDL.LU.64 R176, [R1+0x670] ;  /* 0x0006700001b07983 */ /* 0x000ea80000300a00 */
[----:B------:R-:W2:Y:S04]  /*50310*/  LDL.LU.64 R178, [R1+0x668] ;  /* 0x0006680001b27983 */ /* 0x000ea80000300a00 */
[----:B------:R-:W2:Y:S04]  /*50320*/  LDL.LU.64 R160, [R1+0x660] ;  /* 0x0006600001a07983 */ /* 0x000ea80000300a00 */
[----:B------:R-:W2:Y:S01]  /*50330*/  LDL.LU.64 R162, [R1+0x658] ;  /* 0x0006580001a27983 */ /* 0x000ea20000300a00 */
[----:B------:R-:W-:-:S03]  /*50340*/  LOP3.LUT P0, RZ, R9, 0x2000000, RZ, 0xc0, !PT ;  /* 0x0200000009ff7812 */ /* 0x000fc6000780c0ff */
[----:B------:R-:W2:Y:S01]  /*50350*/  LDL.LU.64 R164, [R1+0x648] ;  /* 0x0006480001a47983 */ /* 0x000ea20000300a00 */
        /* <DEDUP_REMOVED lines=19> */
[C---:B------:R-:W-:Y:S01]  /*50490*/  LOP3.LUT P4, RZ, R9.reuse, 0x80000000, RZ, 0xc0, !PT ;  /* 0x8000000009ff7812 */ /* 0x040fe2000788c0ff */
[----:B---3--:R0:W-:Y:S04]  /*504a0*/  @P0 STG.E.U8 desc[UR32][R166.64], R2 ;  /* 0x00000002a6000986 */ /* 0x0081e8000c101120 */
[----:B0-----:R-:W3:Y:S01]  /*504b0*/  LDL.LU.64 R166, [R1+0x640] ;  /* 0x0006400001a67983 */ /* 0x001ee20000300a00 */
[----:B------:R-:W-:Y:S02]  /*504c0*/  LOP3.LUT R6, R6, 0xfffffbff, RZ, 0xc0, !PT ;  /* 0xfffffbff06067812 */ /* 0x000fe400078ec0ff */
[----:B------:R-:W-:-:S05]  /*504d0*/  LOP3.LUT P1, RZ, R9, 0x4000000, RZ, 0xc0, !PT ;  /* 0x0400000009ff7812 */ /* 0x000fca000782c0ff */
[----:B------:R-:W-:Y:S02]  /*504e0*/  @P4 LOP3.LUT R6, R6, 0x400, RZ, 0xfc, !PT ;  /* 0x0000040006064812 */ /* 0x000fe400078efcff */
[C---:B------:R-:W-:Y:S02]  /*504f0*/  LOP3.LUT P4, RZ, R9.reuse, 0x40000000, RZ, 0xc0, !PT ;  /* 0x4000000009ff7812 */ /* 0x040fe4000788c0ff */
[----:B------:R-:W-:Y:S02]  /*50500*/  LOP3.LUT P2, RZ, R9, 0x8000000, RZ, 0xc0, !PT ;  /* 0x0800000009ff7812 */ /* 0x000fe4000784c0ff */
[----:B------:R-:W-:Y:S02]  /*50510*/  PRMT R2, R141, 0x7771, RZ ;  /* 0x000077718d027816 */ /* 0x000fe400000000ff */
[----:B------:R-:W-:Y:S02]  /*50520*/  LOP3.LUT P3, RZ, R9, 0x10000000, RZ, 0xc0, !PT ;  /* 0x1000000009ff7812 */ /* 0x000fe4000786c0ff */
[----:B------:R-:W-:Y:S01]  /*50530*/  LOP3.LUT R6, R6, 0xfffff7ff, RZ, 0xc0, !PT ;  /* 0xfffff7ff06067812 */ /* 0x000fe200078ec0ff */
[----:B----4-:R2:W-:Y:S04]  /*50540*/  @P1 STG.E.U8 desc[UR32][R168.64], R2 ;  /* 0x00000002a8001986 */ /* 0x0105e8000c101120 */
[----:B------:R-:W-:-:S02]  /*50550*/  @P4 LOP3.LUT R6, R6, 0x800, RZ, 0xfc, !PT ;  /* 0x0000080006064812 */ /* 0x000fc400078efcff */
[----:B------:R-:W-:Y:S02]  /*50560*/  LOP3.LUT P4, RZ, R9, 0x20000000, RZ, 0xc0, !PT ;  /* 0x2000000009ff7812 */ /* 0x000fe4000788c0ff */
[C---:B--2---:R-:W-:Y:S01]  /*50570*/  PRMT R2, R142.reuse, 0x7770, RZ ;  /* 0x000077708e027816 */ /* 0x044fe200000000ff */
[----:B------:R-:W2:Y:S04]  /*50580*/  LDL.LU.64 R168, [R1+0x630] ;  /* 0x0006300001a87983 */ /* 0x000ea80000300a00 */
[----:B------:R0:W-:Y:S02]  /*50590*/  @P2 STG.E.U8 desc[UR32][R170.64], R2 ;  /* 0x00000002aa002986 */ /* 0x0001e4000c101120 */
[----:B0-----:R-:W-:Y:S02]  /*505a0*/  PRMT R2, R142, 0x7771, RZ ;  /* 0x000077718e027816 */ /* 0x001fe400000000ff */
[----:B------:R-:W4:Y:S04]  /*505b0*/  LDL.LU.64 R170, [R1+0x628] ;  /* 0x0006280001aa7983 */ /* 0x000f280000300a00 */
[----:B------:R0:W-:Y:S02]  /*505c0*/  @P3 STG.E.U8 desc[UR32][R172.64], R2 ;  /* 0x00000002ac003986 */ /* 0x0001e4000c101120 */
[----:B0-----:R-:W-:-:S02]  /*505d0*/  PRMT R2, R143, 0x7770, RZ ;  /* 0x000077708f027816 */ /* 0x001fc400000000ff */
[----:B------:R-:W4:Y:S04]  /*505e0*/  LDL.LU.64 R172, [R1+0x620] ;  /* 0x0006200001ac7983 */ /* 0x000f280000300a00 */
[----:B------:R0:W-:Y:S01]  /*505f0*/  @P4 STG.E.U8 desc[UR32][R174.64], R2 ;  /* 0x00000002ae004986 */ /* 0x0001e2000c101120 */
[C---:B------:R-:W-:Y:S02]  /*50600*/  LOP3.LUT P4, RZ, R6.reuse, 0x800, RZ, 0xc0, !PT ;  /* 0x0000080006ff7812 */ /* 0x040fe4000788c0ff */
[----:B0-----:R-:W-:Y:S01]  /*50610*/  PRMT R2, R143, 0x7771, RZ ;  /* 0x000077718f027816 */ /* 0x001fe200000000ff */
[----:B------:R-:W4:Y:S10]  /*50620*/  LDL.LU.64 R174, [R1+0x618] ;  /* 0x0006180001ae7983 */ /* 0x000f340000300a00 */
[----:B------:R0:W-:Y:S01]  /*50630*/  @P4 STG.E.U8 desc[UR32][R176.64], R2 ;  /* 0x00000002b0004986 */ /* 0x0001e2000c101120 */
[----:B------:R-:W-:-:S02]  /*50640*/  LOP3.LUT P4, RZ, R6, 0x400, RZ, 0xc0, !PT ;  /* 0x0000040006ff7812 */ /* 0x000fc4000788c0ff */
[----:B0-----:R-:W-:Y:S01]  /*50650*/  PRMT R2, R140, 0x7772, RZ ;  /* 0x000077728c027816 */ /* 0x001fe200000000ff */
[----:B------:R-:W4:Y:S10]  /*50660*/  LDL.LU.64 R176, [R1+0x610] ;  /* 0x0006100001b07983 */ /* 0x000f340000300a00 */
[----:B------:R0:W-:Y:S01]  /*50670*/  @P4 STG.E.U8 desc[UR32][R178.64], R2 ;  /* 0x00000002b2004986 */ /* 0x0001e2000c101120 */
[----:B------:R-:W-:-:S02]  /*50680*/  LOP3.LUT P4, RZ, R6, 0x200, RZ, 0xc0, !PT ;  /* 0x0000020006ff7812 */ /* 0x000fc4000788c0ff */
[----:B------:R-:W-:Y:S02]  /*50690*/  PRMT R140, R140, 0x7773, RZ ;  /* 0x000077738c8c7816 */ /* 0x000fe400000000ff */
[----:B0-----:R-:W-:Y:S01]  /*506a0*/  PRMT R2, R141, 0x7772, RZ ;  /* 0x000077728d027816 */ /* 0x001fe200000000ff */
[----:B------:R-:W4:Y:S08]  /*506b0*/  LDL.LU.64 R178, [R1+0x608] ;  /* 0x0006080001b27983 */ /* 0x000f300000300a00 */
[----:B------:R-:W-:Y:S01]  /*506c0*/  @P4 STG.E.U8 desc[UR32][R160.64], R140 ;  /* 0x0000008ca0004986 */ /* 0x000fe2000c101120 */
[----:B------:R-:W-:-:S02]  /*506d0*/  LOP3.LUT P4, RZ, R6, 0x100, RZ, 0xc0, !PT ;  /* 0x0000010006ff7812 */ /* 0x000fc4000788c0ff */
[----:B------:R-:W-:-:S11]  /*506e0*/  PRMT R141, R141, 0x7773, RZ ;  /* 0x000077738d8d7816 */ /* 0x000fd600000000ff */
[----:B------:R0:W-:Y:S01]  /*506f0*/  @P4 STG.E.U8 desc[UR32][R162.64], R2 ;  /* 0x00000002a2004986 */ /* 0x0001e2000c101120 */
[----:B------:R-:W-:-:S13]  /*50700*/  LOP3.LUT P4, RZ, R6, 0x80, RZ, 0xc0, !PT ;  /* 0x0000008006ff7812 */ /* 0x000fda000788c0ff */
[----:B------:R1:W-:Y:S01]  /*50710*/  @P4 STG.E.U8 desc[UR32][R136.64], R141 ;  /* 0x0000008d88004986 */ /* 0x0003e2000c101120 */
[----:B------:R-:W-:Y:S02]  /*50720*/  LOP3.LUT P4, RZ, R6, 0x40, RZ, 0xc0, !PT ;  /* 0x0000004006ff7812 */ /* 0x000fe4000788c0ff */
[----:B0-----:R-:W-:Y:S01]  /*50730*/  PRMT R2, R142, 0x7772, RZ ;  /* 0x000077728e027816 */ /* 0x001fe200000000ff */
[----:B-1----:R-:W4:Y:S10]  /*50740*/  LDL.LU.64 R136, [R1+0x1198] ;  /* 0x0011980001887983 */ /* 0x002f340000300a00 */
[----:B------:R0:W-:Y:S01]  /*50750*/  @P4 STG.E.U8 desc[UR32][R164.64], R2 ;  /* 0x00000002a4004986 */ /* 0x0001e2000c101120 */
[----:B------:R-:W-:-:S02]  /*50760*/  LOP3.LUT P4, RZ, R6, 0x20, RZ, 0xc0, !PT ;  /* 0x0000002006ff7812 */ /* 0x000fc4000788c0ff */
[----:B------:R-:W-:Y:S02]  /*50770*/  PRMT R142, R142, 0x7773, RZ ;  /* 0x000077738e8e7816 */ /* 0x000fe400000000ff */
[----:B0-----:R-:W-:-:S09]  /*50780*/  PRMT R2, R143, 0x7772, RZ ;  /* 0x000077728f027816 */ /* 0x001fd200000000ff */
[----:B---3--:R-:W-:Y:S01]  /*50790*/  @P4 STG.E.U8 desc[UR32][R166.64], R142 ;  /* 0x0000008ea6004986 */ /* 0x008fe2000c101120 */
[----:B------:R-:W-:-:S13]  /*507a0*/  LOP3.LUT P4, RZ, R6, 0x10, RZ, 0xc0, !PT ;  /* 0x0000001006ff7812 */ /* 0x000fda000788c0ff */
[----:B------:R0:W-:Y:S04]  /*507b0*/  @P4 STG.E.U8 desc[UR32][R138.64], R2 ;  /* 0x000000028a004986 */ /* 0x0001e8000c101120 */
[----:B0-----:R-:W3:Y:S01]  /*507c0*/  LDL.LU.64 R138, [R1+0x1190] ;  /* 0x00119000018a7983 */ /* 0x001ee20000300a00 */
[C---:B------:R-:W-:Y:S02]  /*507d0*/  LOP3.LUT P5, RZ, R3.reuse, 0x40, RZ, 0xc0, !PT ;  /* 0x0000004003ff7812 */ /* 0x040fe400078ac0ff */
[C---:B------:R-:W-:Y:S01]  /*507e0*/  LOP3.LUT P6, RZ, R3.reuse, 0x80, RZ, 0xc0, !PT ;  /* 0x0000008003ff7812 */ /* 0x040fe200078cc0ff */
[----:B------:R-:W3:Y:S01]  /*507f0*/  LDL.LU.64 R166, [R1+0x600] ;  /* 0x0006000001a67983 */ /* 0x000ee20000300a00 */
[----:B------:R-:W-:Y:S02]  /*50800*/  LOP3.LUT P0, RZ, R3, 0x100, RZ, 0xc0, !PT ;  /* 0x0000010003ff7812 */ /* 0x000fe4000780c0ff */
[----:B------:R-:W-:-:S02]  /*50810*/  PRMT R143, R143, 0x7773, RZ ;  /* 0x000077738f8f7816 */ /* 0x000fc400000000ff */
[----:B------:R-:W-:-:S05]  /*50820*/  LOP3.LUT P1, RZ, R3, 0x200, RZ, 0xc0, !PT ;  /* 0x0000020003ff7812 */ /* 0x000fca000782c0ff */
[----:B--2---:R0:W-:Y:S04]  /*50830*/  @P5 STG.E.U8 desc[UR32][R168.64], R143 ;  /* 0x0000008fa8005986 */ /* 0x0041e8000c101120 */
[----:B0-----:R-:W2:Y:S01]  /*50840*/  LDL.LU.64 R168, [R1+0x5f8] ;  /* 0x0005f80001a87983 */ /* 0x001ea20000300a00 */
[C---:B------:R-:W-:Y:S02]  /*50850*/  LOP3.LUT P2, RZ, R3.reuse, 0x400, RZ, 0xc0, !PT ;  /* 0x0000040003ff7812 */ /* 0x040fe4000784c0ff */
[----:B------:R-:W-:Y:S02]  /*50860*/  LOP3.LUT P3, RZ, R3, 0x800, RZ, 0xc0, !PT ;  /* 0x0000080003ff7812 */ /* 0x000fe4000786c0ff */
[----:B----4-:R-:W-:-:S05]  /*50870*/  PRMT R2, R136, 0x7770, RZ ;  /* 0x0000777088027816 */ /* 0x010fca00000000ff */
[----:B------:R0:W-:Y:S02]  /*50880*/  @P6 STG.E.U8 desc[UR32][R170.64], R2 ;  /* 0x00000002aa006986 */ /* 0x0001e4000c101120 */
[----:B0-----:R-:W-:Y:S02]  /*50890*/  PRMT R2, R136, 0x7771, RZ ;  /* 0x0000777188027816 */ /* 0x001fe400000000ff */
[----:B------:R-:W4:Y:S04]  /*508a0*/  LDL.LU.64 R170, [R1+0x5f0] ;  /* 0x0005f00001aa7983 */ /* 0x000f280000300a00 */
[----:B------:R0:W-:Y:S02]  /*508b0*/  @P0 STG.E.U8 desc[UR32][R172.64], R2 ;  /* 0x00000002ac000986 */ /* 0x0001e4000c101120 */
[----:B0-----:R-:W-:-:S02]  /*508c0*/  PRMT R2, R137, 0x7770, RZ ;  /* 0x0000777089027816 */ /* 0x001fc400000000ff */
[----:B------:R-:W4:Y:S04]  /*508d0*/  LDL.LU.64 R172, [R1+0x5e8] ;  /* 0x0005e80001ac7983 */ /* 0x000f280000300a00 */
[----:B------:R0:W-:Y:S04]  /*508e0*/  @P1 STG.E.U8 desc[UR32][R174.64], R2 ;  /* 0x00000002ae001986 */ /* 0x0001e8000c101120 */
[----:B0-----:R-:W4:Y:S01]  /*508f0*/  LDL.LU.64 R174, [R1+0x5e0] ;  /* 0x0005e00001ae7983 */ /* 0x001f220000300a00 */
[----:B------:R-:W-:-:S05]  /*50900*/  PRMT R2, R137, 0x7771, RZ ;  /* 0x0000777189027816 */ /* 0x000fca00000000ff */
[----:B------:R0:W-:Y:S04]  /*50910*/  @P2 STG.E.U8 desc[UR32][R176.64], R2 ;  /* 0x00000002b0002986 */ /* 0x0001e8000c101120 */
[----:B0-----:R-:W4:Y:S01]  /*50920*/  LDL.LU.64 R176, [R1+0x5d8] ;  /* 0x0005d80001b07983 */ /* 0x001f220000300a00 */
[----:B---3--:R-:W-:-:S05]  /*50930*/  PRMT R2, R138, 0x7770, RZ ;  /* 0x000077708a027816 */ /* 0x008fca00000000ff */
[----:B------:R0:W-:Y:S04]  /*50940*/  @P3 STG.E.U8 desc[UR32][R178.64], R2 ;  /* 0x00000002b2003986 */ /* 0x0001e8000c101120 */
[----:B0-----:R-:W3:Y:S04]  /*50950*/  LDL.LU.64 R178, [R1+0x5d0] ;  /* 0x0005d00001b27983 */ /* 0x001ee80000300a00 */
[----:B------:R-:W3:Y:S04]  /*50960*/  LDL.LU.64 R160, [R1+0x5c0] ;  /* 0x0005c00001a07983 */ /* 0x000ee80000300a00 */
[----:B------:R-:W3:Y:S01]  /*50970*/  LDL.LU.64 R162, [R1+0x5b8] ;  /* 0x0005b80001a27983 */ /* 0x000ee20000300a00 */
[----:B------:R-:W-:-:S02]  /*50980*/  LOP3.LUT P4, RZ, R3, 0x1000000, RZ, 0xc0, !PT ;  /* 0x0100000003ff7812 */ /* 0x000fc4000788c0ff */
[----:B------:R-:W-:Y:S01]  /*50990*/  LOP3.LUT R7, R7, 0xefffffff, RZ, 0xc0, !PT ;  /* 0xefffffff07077812 */ /* 0x000fe200078ec0ff */
[----:B------:R-:W3:Y:S10]  /*509a0*/  LDL.LU.64 R164, [R1+0x5a8] ;  /* 0x0005a80001a47983 */ /* 0x000ef40000300a00 */
        /* <DEDUP_REMOVED lines=22> */
[C---:B------:R-:W-:Y:S01]  /*50b10*/  LOP3.LUT P4, RZ, R3.reuse, 0x20000, RZ, 0xc0, !PT ;  /* 0x0002000003ff7812 */ /* 0x040fe2000788c0ff */
[----:B------:R0:W-:Y:S01]  /*50b20*/  @P0 STG.E.U8 desc[UR32][R166.64], R2 ;  /* 0x00000002a6000986 */ /* 0x0001e2000c101120 */
[C---:B------:R-:W-:Y:S02]  /*50b30*/  LOP3.LUT P2, RZ, R3.reuse, 0x4000, RZ, 0xc0, !PT ;  /* 0x0000400003ff7812 */ /* 0x040fe4000784c0ff */
[----:B------:R-:W-:Y:S02]  /*50b40*/  LOP3.LUT R6, R6, 0xfffffff7, RZ, 0xc0, !PT ;  /* 0xfffffff706067812 */ /* 0x000fe400078ec0ff */
[----:B------:R-:W-:Y:S02]  /*50b50*/  LOP3.LUT P3, RZ, R3, 0x8000, RZ, 0xc0, !PT ;  /* 0x0000800003ff7812 */ /* 0x000fe4000786c0ff */
[----:B0-----:R-:W-:Y:S01]  /*50b60*/  PRMT R2, R139, 0x7770, RZ ;  /* 0x000077708b027816 */ /* 0x001fe200000000ff */
[----:B------:R-:W3:Y:S04]  /*50b70*/  LDL.LU.64 R166, [R1+0x5a0] ;  /* 0x0005a00001a67983 */ /* 0x000ee80000300a00 */
[----:B------:R-:W-:-:S02]  /*50b80*/  @P4 LOP3.LUT R6, R6, 0x8, RZ, 0xfc, !PT ;  /* 0x0000000806064812 */ /* 0x000fc400078efcff */
[----:B------:R-:W-:Y:S01]  /*50b90*/  LOP3.LUT P4, RZ, R3, 0x10000, RZ, 0xc0, !PT ;  /* 0x0001000003ff7812 */ /* 0x000fe2000788c0ff */
[----:B--2---:R0:W-:Y:S02]  /*50ba0*/  @P1 STG.E.U8 desc[UR32][R168.64], R2 ;  /* 0x00000002a8001986 */ /* 0x0041e4000c101120 */
[----:B0-----:R-:W-:Y:S02]  /*50bb0*/  PRMT R2, R139, 0x7771, RZ ;  /* 0x000077718b027816 */ /* 0x001fe400000000ff */
[----:B------:R-:W2:Y:S04]  /*50bc0*/  LDL.LU.64 R168, [R1+0x598] ;  /* 0x0005980001a87983 */ /* 0x000ea80000300a00 */
[----:B----4-:R0:W-:Y:S02]  /*50bd0*/  @P2 STG.E.U8 desc[UR32][R170.64], R2 ;  /* 0x00000002aa002986 */ /* 0x0101e4000c101120 */
[----:B0-----:R-:W-:-:S02]  /*50be0*/  PRMT R2, R136, 0x7772, RZ ;  /* 0x0000777288027816 */ /* 0x001fc400000000ff */
[----:B------:R-:W4:Y:S01]  /*50bf0*/  LDL.LU.64 R170, [R1+0x590] ;  /* 0x0005900001aa7983 */ /* 0x000f220000300a00 */
[----:B------:R-:W-:-:S03]  /*50c00*/  PRMT R136, R136, 0x7773, RZ ;  /* 0x0000777388887816 */ /* 0x000fc600000000ff */
[----:B------:R0:W-:Y:S04]  /*50c10*/  @P3 STG.E.U8 desc[UR32][R172.64], R2 ;  /* 0x00000002ac003986 */ /* 0x0001e8000c101120 */
[----:B------:R1:W-:Y:S01]  /*50c20*/  @P4 STG.E.U8 desc[UR32][R174.64], R136 ;  /* 0x00000088ae004986 */ /* 0x0003e2000c101120 */
[----:B------:R-:W-:Y:S02]  /*50c30*/  LOP3.LUT P4, RZ, R6, 0x8, RZ, 0xc0, !PT ;  /* 0x0000000806ff7812 */ /* 0x000fe4000788c0ff */
[C---:B0-----:R-:W-:Y:S01]  /*50c40*/  PRMT R2, R137.reuse, 0x7772, RZ ;  /* 0x0000777289027816 */ /* 0x041fe200000000ff */
[----:B------:R-:W4:Y:S01]  /*50c50*/  LDL.LU.64 R172, [R1+0x588] ;  /* 0x0005880001ac7983 */ /* 0x000f220000300a00 */
[----:B------:R-:W-:-:S03]  /*50c60*/  PRMT R137, R137, 0x7773, RZ ;  /* 0x0000777389897816 */ /* 0x000fc600000000ff */
[----:B-1----:R-:W4:Y:S06]  /*50c70*/  LDL.LU.64 R174, [R1+0x580] ;  /* 0x0005800001ae7983 */ /* 0x002f2c0000300a00 */
[----:B------:R0:W-:Y:S01]  /*50c80*/  @P4 STG.E.U8 desc[UR32][R176.64], R2 ;  /* 0x00000002b0004986 */ /* 0x0001e2000c101120 */
[----:B------:R-:W-:Y:S02]  /*50c90*/  LOP3.LUT P4, RZ, R6, 0x4, RZ, 0xc0, !PT ;  /* 0x0000000406ff7812 */ /* 0x000fe4000788c0ff */
[C---:B0-----:R-:W-:Y:S01]  /*50ca0*/  PRMT R2, R138.reuse, 0x7772, RZ ;  /* 0x000077728a027816 */ /* 0x041fe200000000ff */
[----:B------:R-:W4:Y:S01]  /*50cb0*/  LDL.LU.64 R176, [R1+0x578] ;  /* 0x0005780001b07983 */ /* 0x000f220000300a00 */
[----:B------:R-:W-:-:S09]  /*50cc0*/  PRMT R138, R138, 0x7773, RZ ;  /* 0x000077738a8a7816 */ /* 0x000fd200000000ff */
[----:B---3--:R0:W-:Y:S01]  /*50cd0*/  @P4 STG.E.U8 desc[UR32][R178.64], R137 ;  /* 0x00000089b2004986 */ /* 0x0081e2000c101120 */
[----:B------:R-:W-:-:S03]  /*50ce0*/  LOP3.LUT P4, RZ, R6, 0x2, RZ, 0xc0, !PT ;  /* 0x0000000206ff7812 */ /* 0x000fc6000788c0ff */
[----:B0-----:R-:W3:Y:S10]  /*50cf0*/  LDL.LU.64 R178, [R1+0x570] ;  /* 0x0005700001b27983 */ /* 0x001ef40000300a00 */
[----:B------:R0:W-:Y:S01]  /*50d00*/  @P4 STG.E.U8 desc[UR32][R132.64], R2 ;  /* 0x0000000284004986 */ /* 0x0001e2000c101120 */
[----:B------:R-:W-:-:S03]  /*50d10*/  LOP3.LUT P4, RZ, R6, 0x1, RZ, 0xc0, !PT ;  /* 0x0000000106ff7812 */ /* 0x000fc6000788c0ff */
[----:B0-----:R-:W2:Y:S10]  /*50d20*/  LDL.LU.64 R132, [R1+0x1188] ;  /* 0x0011880001847983 */ /* 0x001eb40000300a00 */
[----:B------:R-:W-:Y:S01]  /*50d30*/  @P4 STG.E.U8 desc[UR32][R160.64], R138 ;  /* 0x0000008aa0004986 */ /* 0x000fe2000c101120 */
[----:B------:R-:W-:-:S02]  /*50d40*/  LOP3.LUT P4, RZ, R7, 0x80000000, RZ, 0xc0, !PT ;  /* 0x8000000007ff7812 */ /* 0x000fc4000788c0ff */
[C---:B------:R-:W-:Y:S02]  /*50d50*/  PRMT R2, R139.reuse, 0x7772, RZ ;  /* 0x000077728b027816 */ /* 0x040fe400000000ff */
[----:B------:R-:W-:-:S09]  /*50d60*/  PRMT R139, R139, 0x7773, RZ ;  /* 0x000077738b8b7816 */ /* 0x000fd200000000ff */
[----:B------:R-:W-:Y:S01]  /*50d70*/  @P4 STG.E.U8 desc[UR32][R162.64], R2 ;  /* 0x00000002a2004986 */ /* 0x000fe2000c101120 */
[----:B------:R-:W-:-:S13]  /*50d80*/  LOP3.LUT P4, RZ, R7, 0x40000000, RZ, 0xc0, !PT ;  /* 0x4000000007ff7812 */ /* 0x000fda000788c0ff */
[----:B------:R0:W-:Y:S04]  /*50d90*/  @P4 STG.E.U8 desc[UR32][R134.64], R139 ;  /* 0x0000008b86004986 */ /* 0x0001e8000c101120 */
[----:B0-----:R-:W3:Y:S01]  /*50da0*/  LDL.LU.64 R134, [R1+0x1180] ;  /* 0x0011800001867983 */ /* 0x001ee20000300a00 */
[----:B------:R-:W-:Y:S02]  /*50db0*/  LOP3.LUT P4, RZ, R7, 0x20000000, RZ, 0xc0, !PT ;  /* 0x2000000007ff7812 */ /* 0x000fe4000788c0ff */
[C---:B------:R-:W-:Y:S02]  /*50dc0*/  LOP3.LUT P5, RZ, R5.reuse, 0x800, RZ, 0xc0, !PT ;  /* 0x0000080005ff7812 */ /* 0x040fe400078ac0ff */
[C---:B------:R-:W-:Y:S02]  /*50dd0*/  LOP3.LUT P6, RZ, R5.reuse, 0x400, RZ, 0xc0, !PT ;  /* 0x0000040005ff7812 */ /* 0x040fe400078cc0ff */
[----:B------:R-:W-:-:S02]  /*50de0*/  LOP3.LUT P0, RZ, R5, 0x200, RZ, 0xc0, !PT ;  /* 0x0000020005ff7812 */ /* 0x000fc4000780c0ff */
        /* <DEDUP_REMOVED lines=9> */
[----:B0-----:R-:W-:Y:S02]  /*50e80*/  PRMT R2, R133, 0x7771, RZ ;  /* 0x0000777185027816 */ /* 0x001fe400000000ff */
[----:B------:R-:W2:Y:S04]  /*50e90*/  LDL.LU.64 R168, [R1+0x568] ;  /* 0x0005680001a87983 */ /* 0x000ea80000300a00 */
[----:B----4-:R3:W-:Y:S02]  /*50ea0*/  @P6 STG.E.U8 desc[UR32][R170.64], R2 ;  /* 0x00000002aa006986 */ /* 0x0107e4000c101120 */
[----:B---3--:R-:W-:-:S02]  /*50eb0*/  PRMT R2, R134, 0x7770, RZ ;  /* 0x0000777086027816 */ /* 0x008fc400000000ff */
[----:B------:R-:W3:Y:S04]  /*50ec0*/  LDL.LU.64 R170, [R1+0x560] ;  /* 0x0005600001aa7983 */ /* 0x000ee80000300a00 */
        /* <DEDUP_REMOVED lines=27> */
[----:B------:R-:W-:Y:S02]  /*51080*/  LOP3.LUT R7, R7, 0xfbffffff, RZ, 0xc0, !PT ;  /* 0xfbffffff07077812 */ /* 0x000fe400078ec0ff */
[C---:B------:R-:W-:Y:S02]  /*51090*/  LOP3.LUT P3, RZ, R5.reuse, 0x40, RZ, 0xc0, !PT ;  /* 0x0000004005ff7812 */ /* 0x040fe4000786c0ff */
[----:B------:R-:W-:Y:S02]  /*510a0*/  LOP3.LUT P0, RZ, R5, 0x20, RZ, 0xc0, !PT ;  /* 0x0000002005ff7812 */ /* 0x000fe4000780c0ff */
[----:B------:R-:W-:-:S05]  /*510b0*/  PRMT R2, R135, 0x7771, RZ ;  /* 0x0000777187027816 */ /* 0x000fca00000000ff */
[----:B------:R-:W-:Y:S02]  /*510c0*/  @P4 LOP3.LUT R7, R7, 0x4000000, RZ, 0xfc, !PT ;  /* 0x0400000007074812 */ /* 0x000fe400078efcff */
[C---:B------:R-:W-:Y:S02]  /*510d0*/  LOP3.LUT P4, RZ, R5.reuse, 0x1, RZ, 0xc0, !PT ;  /* 0x0000000105ff7812 */ /* 0x040fe4000788c0ff */
[C---:B------:R-:W-:Y:S01]  /*510e0*/  LOP3.LUT P1, RZ, R5.reuse, 0x10, RZ, 0xc0, !PT ;  /* 0x0000001005ff7812 */ /* 0x040fe2000782c0ff */
[----:B------:R0:W-:Y:S01]  /*510f0*/  @P3 STG.E.U8 desc[UR32][R178.64], R2 ;  /* 0x00000002b2003986 */ /* 0x0001e2000c101120 */
[----:B------:R-:W-:Y:S02]  /*51100*/  LOP3.LUT P2, RZ, R5, 0x8, RZ, 0xc0, !PT ;  /* 0x0000000805ff7812 */ /* 0x000fe4000784c0ff */
[----:B------:R-:W-:Y:S02]  /*51110*/  LOP3.LUT R7, R7, 0xf7ffffff, RZ, 0xc0, !PT ;  /* 0xf7ffffff07077812 */ /* 0x000fe400078ec0ff */
[----:B------:R-:W-:-:S02]  /*51120*/  LOP3.LUT P3, RZ, R5, 0x4, RZ, 0xc0, !PT ;  /* 0x0000000405ff7812 */ /* 0x000fc4000786c0ff */
[C---:B0-----:R-:W-:Y:S01]  /*51130*/  PRMT R2, R132.reuse, 0x7772, RZ ;  /* 0x0000777284027816 */ /* 0x041fe200000000ff */
[----:B------:R-:W4:Y:S02]  /*51140*/  LDL.LU.64 R178, [R1+0x538] ;  /* 0x0005380001b27983 */ /* 0x000f240000300a00 */
[----:B------:R-:W-:Y:S02]  /*51150*/  @P4 LOP3.LUT R7, R7, 0x8000000, RZ, 0xfc, !PT ;  /* 0x0800000007074812 */ /* 0x000fe400078efcff */
[----:B------:R-:W-:Y:S01]  /*51160*/  LOP3.LUT P4, RZ, R5, 0x2, RZ, 0xc0, !PT ;  /* 0x0000000205ff7812 */ /* 0x000fe2000788c0ff */
[----:B------:R-:W4:Y:S01]  /*51170*/  LDL.LU.64 R158, [R1+0x530] ;  /* 0x00053000019e7983 */ /* 0x000f220000300a00 */
[----:B------:R-:W-:-:S03]  /*51180*/  PRMT R132, R132, 0x7773, RZ ;  /* 0x0000777384847816 */ /* 0x000fc600000000ff */
[----:B------:R-:W4:Y:S04]  /*51190*/  LDL.LU.64 R160, [R1+0x520] ;  /* 0x0005200001a07983 */ /* 0x000f280000300a00 */
[----:B------:R-:W4:Y:S04]  /*511a0*/  LDL.LU.64 R162, [R1+0x518] ;  /* 0x0005180001a27983 */ /* 0x000f280000300a00 */
[----:B------:R-:W4:Y:S04]  /*511b0*/  LDL.LU.64 R164, [R1+0x510] ;  /* 0x0005100001a47983 */ /* 0x000f280000300a00 */
[----:B------:R-:W4:Y:S04]  /*511c0*/  LDL.LU.64 R166, [R1+0x508] ;  /* 0x0005080001a67983 */ /* 0x000f280000300a00 */
[----:B--2---:R0:W-:Y:S02]  /*511d0*/  @P0 STG.E.U8 desc[UR32][R168.64], R2 ;  /* 0x00000002a8000986 */ /* 0x0041e4000c101120 */
[----:B0-----:R-:W-:-:S02]  /*511e0*/  PRMT R2, R133, 0x7772, RZ ;  /* 0x0000777285027816 */ /* 0x001fc400000000ff */
[----:B------:R-:W2:Y:S01]  /*511f0*/  LDL.LU.64 R168, [R1+0x500] ;  /* 0x0005000001a87983 */ /* 0x000ea20000300a00 */
[----:B------:R-:W-:-:S03]  /*51200*/  PRMT R133, R133, 0x7773, RZ ;  /* 0x0000777385857816 */ /* 0x000fc600000000ff */
[----:B---3--:R0:W-:Y:S04]  /*51210*/  @P1 STG.E.U8 desc[UR32][R170.64], R132 ;  /* 0x00000084aa001986 */ /* 0x0081e8000c101120 */
[----:B0-----:R-:W3:Y:S04]  /*51220*/  LDL.LU.64 R170, [R1+0x4f8] ;  /* 0x0004f80001aa7983 */ /* 0x001ee80000300a00 */
[----:B----4-:R0:W-:Y:S02]  /*51230*/  @P2 STG.E.U8 desc[UR32][R172.64], R2 ;  /* 0x00000002ac002986 */ /* 0x0101e4000c101120 */
[----:B0-----:R-:W-:-:S02]  /*51240*/  PRMT R2, R134, 0x7772, RZ ;  /* 0x0000777286027816 */ /* 0x001fc400000000ff */
[----:B------:R-:W4:Y:S04]  /*51250*/  LDL.LU.64 R172, [R1+0x4f0] ;  /* 0x0004f00001ac7983 */ /* 0x000f280000300a00 */
[----:B------:R-:W-:Y:S01]  /*51260*/  @P3 STG.E.U8 desc[UR32][R174.64], R133 ;  /* 0x00000085ae003986 */ /* 0x000fe2000c101120 */
[----:B------:R-:W-:-:S03]  /*51270*/  PRMT R134, R134, 0x7773, RZ ;  /* 0x0000777386867816 */ /* 0x000fc600000000ff */
[----:B------:R-:W-:Y:S01]  /*51280*/  @P4 STG.E.U8 desc[UR32][R176.64], R2 ;  /* 0x00000002b0004986 */ /* 0x000fe2000c101120 */
[----:B------:R-:W-:-:S13]  /*51290*/  LOP3.LUT P4, RZ, R7, 0x8000000, RZ, 0xc0, !PT ;  /* 0x0800000007ff7812 */ /* 0x000fda000788c0ff */
[----:B------:R0:W-:Y:S04]  /*512a0*/  @P4 STG.E.U8 desc[UR32][R128.64], R134 ;  /* 0x0000008680004986 */ /* 0x0001e8000c101120 */
[----:B0-----:R-:W2:Y:S01]  /*512b0*/  LDL.LU.64 R128, [R1+0x1178] ;  /* 0x0011780001807983 */ /* 0x001ea20000300a00 */
[----:B------:R-:W-:Y:S02]  /*512c0*/  LOP3.LUT P4, RZ, R7, 0x4000000, RZ, 0xc0, !PT ;  /* 0x0400000007ff7812 */ /* 0x000fe4000788c0ff */
[C---:B------:R-:W-:Y:S01]  /*512d0*/  PRMT R2, R135.reuse, 0x7772, RZ ;  /* 0x0000777287027816 */ /* 0x040fe200000000ff */
[----:B------:R-:W4:Y:S01]  /*512e0*/  LDL.LU.64 R174, [R1+0x4e8] ;  /* 0x0004e80001ae7983 */ /* 0x000f220000300a00 */
[----:B------:R-:W-:-:S03]  /*512f0*/  PRMT R135, R135, 0x7773, RZ ;  /* 0x0000777387877816 */ /* 0x000fc600000000ff */
[----:B------:R-:W4:Y:S06]  /*51300*/  LDL.LU.64 R176, [R1+0x4e0] ;  /* 0x0004e00001b07983 */ /* 0x000f2c0000300a00 */
[----:B------:R0:W-:Y:S01]  /*51310*/  @P4 STG.E.U8 desc[UR32][R178.64], R2 ;  /* 0x00000002b2004986 */ /* 0x0001e2000c101120 */
[----:B------:R-:W-:-:S03]  /*51320*/  LOP3.LUT P4, RZ, R7, 0x2000000, RZ, 0xc0, !PT ;  /* 0x0200000007ff7812 */ /* 0x000fc6000788c0ff */
[----:B0-----:R-:W4:Y:S10]  /*51330*/  LDL.LU.64 R178, [R1+0x4d8] ;  /* 0x0004d80001b27983 */ /* 0x001f340000300a00 */
[----:B------:R-:W-:Y:S01]  /*51340*/  @P4 STG.E.U8 desc[UR32][R158.64], R135 ;  /* 0x000000879e004986 */ /* 0x000fe2000c101120 */
[----:B------:R-:W-:-:S02]  /*51350*/  LOP3.LUT P4, RZ, R7, 0x1000000, RZ, 0xc0, !PT ;  /* 0x0100000007ff7812 */ /* 0x000fc4000788c0ff */
[----:B--2---:R-:W-:-:S11]  /*51360*/  PRMT R2, R128, 0x7770, RZ ;  /* 0x0000777080027816 */ /* 0x004fd600000000ff */
[----:B------:R0:W-:Y:S04]  /*51370*/  @P4 STG.E.U8 desc[UR32][R130.64], R2 ;  /* 0x0000000282004986 */ /* 0x0001e8000c101120 */
[----:B0-----:R-:W2:Y:S01]  /*51380*/  LDL.LU.64 R130, [R1+0x1170] ;  /* 0x0011700001827983 */ /* 0x001ea20000300a00 */
[----:B------:R-:W-:Y:S02]  /*51390*/  LOP3.LUT P4, RZ, R7, 0x800000, RZ, 0xc0, !PT ;  /* 0x0080000007ff7812 */ /* 0x000fe4000788c0ff */
[----:B------:R-:W-:-:S11]  /*513a0*/  PRMT R2, R128, 0x7771, RZ ;  /* 0x0000777180027816 */ /* 0x000fd600000000ff */
        /* <DEDUP_REMOVED lines=11> */
[----:B------:R-:W-:Y:S02]  /*51460*/  LOP3.LUT P1, RZ, R0, 0x200000, RZ, 0xc0, !PT ;  /* 0x0020000000ff7812 */ /* 0x000fe4000782c0ff */
[----:B--2---:R-:W-:-:S05]  /*51470*/  PRMT R2, R130, 0x7770, RZ ;  /* 0x0000777082027816 */ /* 0x004fca00000000ff */
[----:B------:R0:W-:Y:S02]  /*51480*/  @P4 STG.E.U8 desc[UR32][R166.64], R2 ;  /* 0x00000002a6004986 */ /* 0x0001e4000c101120 */
[----:B0-----:R-:W-:-:S05]  /*51490*/  PRMT R2, R130, 0x7771, RZ ;  /* 0x0000777182027816 */ /* 0x001fca00000000ff */
[----:B------:R0:W-:Y:S02]  /*514a0*/  @P5 STG.E.U8 desc[UR32][R168.64], R2 ;  /* 0x00000002a8005986 */ /* 0x0001e4000c101120 */
[----:B0-----:R-:W-:-:S05]  /*514b0*/  PRMT R2, R131, 0x7770, RZ ;  /* 0x0000777083027816 */ /* 0x001fca00000000ff */
[----:B---3--:R0:W-:Y:S02]  /*514c0*/  @P6 STG.E.U8 desc[UR32][R170.64], R2 ;  /* 0x00000002aa006986 */ /* 0x0081e4000c101120 */
[----:B0-----:R-:W-:-:S05]  /*514d0*/  PRMT R2, R131, 0x7771, RZ ;  /* 0x0000777183027816 */ /* 0x001fca00000000ff */
[----:B----4-:R0:W-:Y:S02]  /*514e0*/  @P0 STG.E.U8 desc[UR32][R172.64], R2 ;  /* 0x00000002ac000986 */ /* 0x0101e4000c101120 */
[----:B0-----:R-:W-:Y:S02]  /*514f0*/  PRMT R2, R128, 0x7772, RZ ;  /* 0x0000777280027816 */ /* 0x001fe400000000ff */
[----:B------:R-:W2:Y:S04]  /*51500*/  LDL.LU.64 R172, [R1+0x4d0] ;  /* 0x0004d00001ac7983 */ /* 0x000ea80000300a00 */
[----:B------:R0:W-:Y:S04]  /*51510*/  @P1 STG.E.U8 desc[UR32][R174.64], R2 ;  /* 0x00000002ae001986 */ /* 0x0001e8000c101120 */
[----:B0-----:R-:W3:Y:S01]  /*51520*/  LDL.LU.64 R174, [R1+0x4c8] ;  /* 0x0004c80001ae7983 */ /* 0x001ee20000300a00 */
[----:B------:R-:W-:-:S02]  /*51530*/  LOP3.LUT P2, RZ, R0, 0x100000, RZ, 0xc0, !PT ;  /* 0x0010000000ff7812 */ /* 0x000fc4000784c0ff */
[----:B------:R-:W-:Y:S02]  /*51540*/  LOP3.LUT P3, RZ, R0, 0x80000, RZ, 0xc0, !PT ;  /* 0x0008000000ff7812 */ /* 0x000fe4000786c0ff */
[----:B------:R-:W-:Y:S02]  /*51550*/  PRMT R128, R128, 0x7773, RZ ;  /* 0x0000777380807816 */ /* 0x000fe400000000ff */
[C---:B------:R-:W-:Y:S02]  /*51560*/  LOP3.LUT P0, RZ, R0.reuse, 0x40000, RZ, 0xc0, !PT ;  /* 0x0004000000ff7812 */ /* 0x040fe4000780c0ff */
[----:B------:R-:W-:Y:S02]  /*51570*/  PRMT R2, R129, 0x7772, RZ ;  /* 0x0000777281027816 */ /* 0x000fe400000000ff */
[----:B------:R-:W-:-:S03]  /*51580*/  LOP3.LUT P1, RZ, R0, 0x20000, RZ, 0xc0, !PT ;  /* 0x0002000000ff7812 */ /* 0x000fc6000782c0ff */
[----:B------:R0:W-:Y:S01]  /*51590*/  @P2 STG.E.U8 desc[UR32][R176.64], R128 ;  /* 0x00000080b0002986 */ /* 0x0001e2000c101120 */
[----:B------:R-:W-:-:S03]  /*515a0*/  LOP3.LUT P2, RZ, R0, 0x10000, RZ, 0xc0, !PT ;  /* 0x0001000000ff7812 */ /* 0x000fc6000784c0ff */
[----:B------:R1:W-:Y:S01]  /*515b0*/  @P3 STG.E.U8 desc[UR32][R178.64], R2 ;  /* 0x00000002b2003986 */ /* 0x0003e2000c101120 */
[----:B------:R-:W-:-:S03]  /*515c0*/  PRMT R129, R129, 0x7773, RZ ;  /* 0x0000777381817816 */ /* 0x000fc600000000ff */
[----:B0-----:R-:W4:Y:S04]  /*515d0*/  LDL.LU.64 R176, [R1+0x4b8] ;  /* 0x0004b80001b07983 */ /* 0x001f280000300a00 */
[----:B-1----:R-:W4:Y:S01]  /*515e0*/  LDL.LU.64 R178, [R1+0x4b0] ;  /* 0x0004b00001b27983 */ /* 0x002f220000300a00 */
[C---:B------:R-:W-:Y:S02]  /*515f0*/  PRMT R2, R130.reuse, 0x7772, RZ ;  /* 0x0000777282027816 */ /* 0x040fe400000000ff */
[----:B------:R-:W-:Y:S01]  /*51600*/  PRMT R130, R130, 0x7773, RZ ;  /* 0x0000777382827816 */ /* 0x000fe200000000ff */
        /* <DEDUP_REMOVED lines=11> */
[----:B------:R-:W-:Y:S01]  /*516c0*/  LOP3.LUT P4, RZ, R0, 0x100, RZ, 0xc0, !PT ;  /* 0x0000010000ff7812 */ /* 0x000fe2000788c0ff */
[----:B--2---:R-:W-:Y:S04]  /*516d0*/  @P0 STG.E.U8 desc[UR32][R172.64], R129 ;  /* 0x00000081ac000986 */ /* 0x004fe8000c101120 */
[----:B---3--:R-:W-:Y:S04]  /*516e0*/  @P1 STG.E.U8 desc[UR32][R174.64], R2 ;  /* 0x00000002ae001986 */ /* 0x008fe8000c101120 */
[----:B------:R0:W-:Y:S04]  /*516f0*/  @P2 STG.E.U8 desc[UR32][R124.64], R130 ;  /* 0x000000827c002986 */ /* 0x0001e8000c101120 */
[----:B0-----:R-:W2:Y:S01]  /*51700*/  LDL.LU.64 R124, [R1+0x1168] ;  /* 0x00116800017c7983 */ /* 0x001ea20000300a00 */
[----:B------:R-:W-:-:S02]  /*51710*/  LOP3.LUT R7, R7, 0xffffbfff, RZ, 0xc0, !PT ;  /* 0xffffbfff07077812 */ /* 0x000fc400078ec0ff */
[C---:B------:R-:W-:Y:S01]  /*51720*/  LOP3.LUT P3, RZ, R0.reuse, 0x8000, RZ, 0xc0, !PT ;  /* 0x0000800000ff7812 */ /* 0x040fe2000786c0ff */
[----:B------:R-:W3:Y:S01]  /*51730*/  LDL.LU.64 R168, [R1+0x478] ;  /* 0x0004780001a87983 */ /* 0x000ee20000300a00 */
[----:B------:R-:W-:Y:S02]  /*51740*/  @P4 LOP3.LUT R7, R7, 0x4000, RZ, 0xfc, !PT ;  /* 0x0000400007074812 */ /* 0x000fe400078efcff */
[----:B------:R-:W-:Y:S01]  /*51750*/  LOP3.LUT P4, RZ, R0, 0x200, RZ, 0xc0, !PT ;  /* 0x0000020000ff7812 */ /* 0x000fe2000788c0ff */
[----:B------:R-:W3:Y:S01]  /*51760*/  LDL.LU.64 R170, [R1+0x468] ;  /* 0x0004680001aa7983 */ /* 0x000ee20000300a00 */
[----:B------:R-:W-:Y:S02]  /*51770*/  LOP3.LUT R7, R7, 0xffff7fff, RZ, 0xc0, !PT ;  /* 0xffff7fff07077812 */ /* 0x000fe400078ec0ff */
[----:B------:R-:W-:Y:S01]  /*51780*/  PRMT R2, R131, 0x7772, RZ ;  /* 0x0000777283027816 */ /* 0x000fe200000000ff */
[----:B------:R-:W3:Y:S08]  /*51790*/  LDL.LU.64 R172, [R1+0x460] ;  /* 0x0004600001ac7983 */ /* 0x000ef00000300a00 */
[----:B------:R-:W-:-:S02]  /*517a0*/  @P4 LOP3.LUT R7, R7, 0x8000, RZ, 0xfc, !PT ;  /* 0x0000800007074812 */ /* 0x000fc400078efcff */
[----:B------:R-:W-:Y:S01]  /*517b0*/  PRMT R131, R131, 0x7773, RZ ;  /* 0x0000777383837816 */ /* 0x000fe200000000ff */
[----:B----4-:R0:W-:Y:S01]  /*517c0*/  @P3 STG.E.U8 desc[UR32][R176.64], R2 ;  /* 0x00000002b0003986 */ /* 0x0101e2000c101120 */
[----:B------:R-:W-:Y:S02]  /*517d0*/  LOP3.LUT P4, RZ, R0, 0x400, RZ, 0xc0, !PT ;  /* 0x0000040000ff7812 */ /* 0x000fe4000788c0ff */
[----:B------:R-:W-:Y:S01]  /*517e0*/  LOP3.LUT R7, R7, 0xfffeffff, RZ, 0xc0, !PT ;  /* 0xfffeffff07077812 */ /* 0x000fe200078ec0ff */
[----:B------:R-:W4:Y:S04]  /*517f0*/  LDL.LU.64 R174, [R1+0x458] ;  /* 0x0004580001ae7983 */ /* 0x000f280000300a00 */
[----:B0-----:R-:W4:Y:S06]  /*51800*/  LDL.LU.64 R176, [R1+0x450] ;  /* 0x0004500001b07983 */ /* 0x001f2c0000300a00 */
        /* <DEDUP_REMOVED lines=11> */
[----:B------:R-:W-:Y:S01]  /*518c0*/  @P4 STG.E.U8 desc[UR32][R178.64], R131 ;  /* 0x00000083b2004986 */ /* 0x000fe2000c101120 */
[----:B------:R-:W-:Y:S02]  /*518d0*/  LOP3.LUT P4, RZ, R7, 0x80000, RZ, 0xc0, !PT ;  /* 0x0008000007ff7812 */ /* 0x000fe4000788c0ff */
[----:B--2---:R-:W-:-:S11]  /*518e0*/  PRMT R2, R124, 0x7770, RZ ;  /* 0x000077707c027816 */ /* 0x004fd600000000ff */
[----:B------:R0:W-:Y:S04]  /*518f0*/  @P4 STG.E.U8 desc[UR32][R126.64], R2 ;  /* 0x000000027e004986 */ /* 0x0001e8000c101120 */
[----:B0-----:R-:W2:Y:S04]  /*51900*/  LDL.LU.64 R126, [R1+0x1160] ;  /* 0x00116000017e7983 */ /* 0x001ea80000300a00 */
[----:B------:R-:W4:Y:S01]  /*51910*/  LDL.LU.64 R178, [R1+0x448] ;  /* 0x0004480001b27983 */ /* 0x000f220000300a00 */
        /* <DEDUP_REMOVED lines=23> */
[----:B---3--:R0:W-:Y:S01]  /*51a90*/  @P4 STG.E.U8 desc[UR32][R168.64], R2 ;  /* 0x00000002a8004986 */ /* 0x0081e2000c101120 */
[----:B------:R-:W-:Y:S02]  /*51aa0*/  LOP3.LUT P4, RZ, R7, 0x1000, RZ, 0xc0, !PT ;  /* 0x0000100007ff7812 */ /* 0x000fe4000788c0ff */
[----:B0-----:R-:W-:-:S11]  /*51ab0*/  PRMT R2, R127, 0x7771, RZ ;  /* 0x000077717f027816 */ /* 0x001fd600000000ff */
[----:B------:R0:W-:Y:S02]  /*51ac0*/  @P4 STG.E.U8 desc[UR32][R242.64], R2 ;  /* 0x00000002f2004986 */ /* 0x0001e4000c101120 */
[C---:B0-----:R-:W-:Y:S02]  /*51ad0*/  PRMT R2, R124.reuse, 0x7772, RZ ;  /* 0x000077727c027816 */ /* 0x041fe400000000ff */
[----:B------:R-:W2:Y:S01]  /*51ae0*/  LDL.LU.64 R242, [R1+0x1158] ;  /* 0x0011580001f27983 */ /* 0x000ea20000300a00 */
[----:B------:R-:W-:-:S03]  /*51af0*/  PRMT R124, R124, 0x7773, RZ ;  /* 0x000077737c7c7816 */ /* 0x000fc600000000ff */
[----:B------:R0:W-:Y:S04]  /*51b00*/  @P5 STG.E.U8 desc[UR32][R170.64], R2 ;  /* 0x00000002aa005986 */ /* 0x0001e8000c101120 */
[----:B------:R-:W-:Y:S01]  /*51b10*/  @P6 STG.E.U8 desc[UR32][R172.64], R124 ;  /* 0x0000007cac006986 */ /* 0x000fe2000c101120 */
        /* <DEDUP_REMOVED lines=8> */
[----:B0-----:R-:W3:Y:S04]  /*51ba0*/  LDL.LU.64 R120, [R1+0x1150] ;  /* 0x0011500001787983 */ /* 0x001ee80000300a00 */
[----:B------:R-:W4:Y:S04]  /*51bb0*/  LDL.LU.64 R168, [R1+0x438] ;  /* 0x0004380001a87983 */ /* 0x000f280000300a00 */
[----:B------:R-:W3:Y:S04]  /*51bc0*/  LDL.LU.64 R170, [R1+0x430] ;  /* 0x0004300001aa7983 */ /* 0x000ee80000300a00 */
[----:B------:R-:W3:Y:S04]  /*51bd0*/  LDL.LU.64 R172, [R1+0x428] ;  /* 0x0004280001ac7983 */ /* 0x000ee80000300a00 */
[----:B------:R-:W3:Y:S01]  /*51be0*/  LDL.LU.64 R174, [R1+0x418] ;  /* 0x0004180001ae7983 */ /* 0x000ee20000300a00 */
[----:B------:R-:W-:-:S02]  /*51bf0*/  PRMT R2, R127, 0x7772, RZ ;  /* 0x000077727f027816 */ /* 0x000fc400000000ff */
[----:B------:R-:W-:Y:S01]  /*51c00*/  PRMT R127, R127, 0x7773, RZ ;  /* 0x000077737f7f7816 */ /* 0x000fe200000000ff */
[----:B------:R-:W3:Y:S04]  /*51c10*/  LDL.LU.64 R176, [R1+0x410] ;  /* 0x0004100001b07983 */ /* 0x000ee80000300a00 */
[----:B------:R-:W3:Y:S04]  /*51c20*/  LDL.LU.64 R178, [R1+0x408] ;  /* 0x0004080001b27983 */ /* 0x000ee80000300a00 */
[----:B------:R-:W3:Y:S04]  /*51c30*/  LDL.LU.64 R158, [R1+0x400] ;  /* 0x00040000019e7983 */ /* 0x000ee80000300a00 */
[----:B------:R-:W3:Y:S04]  /*51c40*/  LDL.LU.64 R160, [R1+0x3f8] ;  /* 0x0003f80001a07983 */ /* 0x000ee80000300a00 */
[----:B------:R-:W3:Y:S04]  /*51c50*/  LDL.LU.64 R162, [R1+0x3f0] ;  /* 0x0003f00001a27983 */ /* 0x000ee80000300a00 */
[----:B------:R-:W3:Y:S04]  /*51c60*/  LDL.LU.64 R164, [R1+0x3e8] ;  /* 0x0003e80001a47983 */ /* 0x000ee80000300a00 */
[----:B------:R-:W3:Y:S01]  /*51c70*/  LDL.LU.64 R166, [R1+0x3e0] ;  /* 0x0003e00001a67983 */ /* 0x000ee20000300a00 */
[----:B------:R-:W-:-:S02]  /*51c80*/  LOP3.LUT R7, R7, 0xffffffef, RZ, 0xc0, !PT ;  /* 0xffffffef07077812 */ /* 0x000fc400078ec0ff */
[C---:B--2---:R-:W-:Y:S02]  /*51c90*/  LOP3.LUT P0, RZ, R242.reuse, 0x80000000, RZ, 0xc0, !PT ;  /* 0x80000000f2ff7812 */ /* 0x044fe4000780c0ff */
[C---:B------:R-:W-:Y:S02]  /*51ca0*/  LOP3.LUT P1, RZ, R242.reuse, 0x40000000, RZ, 0xc0, !PT ;  /* 0x40000000f2ff7812 */ /* 0x040fe4000782c0ff */
[C---:B------:R-:W-:Y:S02]  /*51cb0*/  LOP3.LUT P2, RZ, R242.reuse, 0x20000000, RZ, 0xc0, !PT ;  /* 0x20000000f2ff7812 */ /* 0x040fe4000784c0ff */
[----:B------:R-:W-:-:S07]  /*51cc0*/  LOP3.LUT P3, RZ, R242, 0x10000000, RZ, 0xc0, !PT ;  /* 0x10000000f2ff7812 */ /* 0x000fce000786c0ff */
[----:B----4-:R0:W-:Y:S04]  /*51cd0*/  @P0 STG.E.U8 desc[UR32][R168.64], R2 ;  /* 0x00000002a8000986 */ /* 0x0101e8000c101120 */
[----:B---3--:R-:W-:Y:S01]  /*51ce0*/  @P1 STG.E.U8 desc[UR32][R170.64], R127 ;  /* 0x0000007faa001986 */ /* 0x008fe2000c101120 */
[----:B0-----:R-:W-:-:S05]  /*51cf0*/  PRMT R2, R120, 0x7770, RZ ;  /* 0x0000777078027816 */ /* 0x001fca00000000ff */
[----:B------:R0:W-:Y:S02]  /*51d00*/  @P2 STG.E.U8 desc[UR32][R172.64], R2 ;  /* 0x00000002ac002986 */ /* 0x0001e4000c101120 */
[----:B0-----:R-:W-:-:S05]  /*51d10*/  PRMT R2, R120, 0x7771, RZ ;  /* 0x0000777178027816 */ /* 0x001fca00000000ff */
[----:B------:R0:W-:Y:S04]  /*51d20*/  @P3 STG.E.U8 desc[UR32][R122.64], R2 ;  /* 0x000000027a003986 */ /* 0x0001e8000c101120 */
[----:B0-----:R-:W2:Y:S01]  /*51d30*/  LDL.LU.64 R122, [R1+0x1148] ;  /* 0x00114800017a7983 */ /* 0x001ea20000300a00 */
[----:B------:R-:W-:Y:S02]  /*51d40*/  LOP3.LUT P4, RZ, R242, 0x80000, RZ, 0xc0, !PT ;  /* 0x00080000f2ff7812 */ /* 0x000fe4000788c0ff */
[----:B------:R-:W-:Y:S01]  /*51d50*/  PRMT R2, R121, 0x7770, RZ ;  /* 0x0000777079027816 */ /* 0x000fe200000000ff */
[----:B------:R-:W3:Y:S04]  /*51d60*/  LDL.LU.64 R168, [R1+0x3d0] ;  /* 0x0003d00001a87983 */ /* 0x000ee80000300a00 */
[----:B------:R-:W4:Y:S04]  /*51d70*/  LDL.LU.64 R170, [R1+0x3c8] ;  /* 0x0003c80001aa7983 */ /* 0x000f280000300a00 */
[----:B------:R-:W4:Y:S02]  /*51d80*/  LDL.LU.64 R172, [R1+0x3c0] ;  /* 0x0003c00001ac7983 */ /* 0x000f240000300a00 */
        /* <DEDUP_REMOVED lines=23> */
[----:B------:R0:W-:Y:S01]  /*51f00*/  @P4 STG.E.U8 desc[UR32][R174.64], R2 ;  /* 0x00000002ae004986 */ /* 0x0001e2000c101120 */
[----:B------:R-:W-:Y:S02]  /*51f10*/  LOP3.LUT P4, RZ, R7, 0x800, RZ, 0xc0, !PT ;  /* 0x0000080007ff7812 */ /* 0x000fe4000788c0ff */
[----:B0-----:R-:W-:Y:S01]  /*51f20*/  PRMT R2, R121, 0x7771, RZ ;  /* 0x0000777179027816 */ /* 0x001fe200000000ff */
[----:B------:R-:W4:Y:S10]  /*51f30*/  LDL.LU.64 R174, [R1+0x3b8] ;  /* 0x0003b80001ae7983 */ /* 0x000f340000300a00 */
[----:B------:R0:W-:Y:S01]  /*51f40*/  @P4 STG.E.U8 desc[UR32][R176.64], R2 ;  /* 0x00000002b0004986 */ /* 0x0001e2000c101120 */
[----:B------:R-:W-:-:S03]  /*51f50*/  LOP3.LUT P4, RZ, R7, 0x400, RZ, 0xc0, !PT ;  /* 0x0000040007ff7812 */ /* 0x000fc6000788c0ff */
[----:B0-----:R-:W4:Y:S01]  /*51f60*/  LDL.LU.64 R176, [R1+0x3b0] ;  /* 0x0003b00001b07983 */ /* 0x001f220000300a00 */
[----:B--2---:R-:W-:-:S09]  /*51f70*/  PRMT R2, R122, 0x7770, RZ ;  /* 0x000077707a027816 */ /* 0x004fd200000000ff */
[----:B------:R0:W-:Y:S01]  /*51f80*/  @P4 STG.E.U8 desc[UR32][R178.64], R2 ;  /* 0x00000002b2004986 */ /* 0x0001e2000c101120 */
[C---:B------:R-:W-:Y:S02]  /*51f90*/  LOP3.LUT P4, RZ, R7.reuse, 0x200, RZ, 0xc0, !PT ;  /* 0x0000020007ff7812 */ /* 0x040fe4000788c0ff */
        /* <DEDUP_REMOVED lines=19> */
[C---:B------:R-:W-:Y:S02]  /*520d0*/  LOP3.LUT P5, RZ, R242.reuse, 0x40000, RZ, 0xc0, !PT ;  /* 0x00040000f2ff7812 */ /* 0x040fe400078ac0ff */
[C---:B------:R-:W-:Y:S02]  /*520e0*/  LOP3.LUT P6, RZ, R242.reuse, 0x20000, RZ, 0xc0, !PT ;  /* 0x00020000f2ff7812 */ /* 0x040fe400078cc0ff */
[C---:B------:R-:W-:Y:S02]  /*520f0*/  LOP3.LUT P0, RZ, R242.reuse, 0x10000, RZ, 0xc0, !PT ;  /* 0x00010000f2ff7812 */ /* 0x040fe4000780c0ff */
[----:B------:R-:W-:-:S02]  /*52100*/  LOP3.LUT P1, RZ, R242, 0x8000, RZ, 0xc0, !PT ;  /* 0x00008000f2ff7812 */ /* 0x000fc4000782c0ff */
[----:B------:R-:W-:Y:S02]  /*52110*/  PRMT R121, R121, 0x7773, RZ ;  /* 0x0000777379797816 */ /* 0x000fe400000000ff */
[----:B------:R-:W-:Y:S02]  /*52120*/  PRMT R2, R122, 0x7772, RZ ;  /* 0x000077727a027816 */ /* 0x000fe400000000ff */
[C---:B------:R-:W-:Y:S01]  /*52130*/  LOP3.LUT P2, RZ, R242.reuse, 0x4000, RZ, 0xc0, !PT ;  /* 0x00004000f2ff7812 */ /* 0x040fe2000784c0ff */
[----:B---3--:R-:W-:Y:S01]  /*52140*/  @P5 STG.E.U8 desc[UR32][R168.64], R121 ;  /* 0x00000079a8005986 */ /* 0x008fe2000c101120 */
[----:B------:R-:W-:Y:S02]  /*52150*/  LOP3.LUT P3, RZ, R242, 0x2000, RZ, 0xc0, !PT ;  /* 0x00002000f2ff7812 */ /* 0x000fe4000786c0ff */
[----:B------:R-:W-:Y:S01]  /*52160*/  PRMT R122, R122, 0x7773, RZ ;  /* 0x000077737a7a7816 */ /* 0x000fe200000000ff */
[----:B----4-:R0:W-:Y:S04]  /*52170*/  @P6 STG.E.U8 desc[UR32][R170.64], R2 ;  /* 0x00000002aa006986 */ /* 0x0101e8000c101120 */
[----:B------:R1:W-:Y:S01]  /*52180*/  @P0 STG.E.U8 desc[UR32][R172.64], R122 ;  /* 0x0000007aac000986 */ /* 0x0003e2000c101120 */
[----:B------:R-:W-:-:S02]  /*52190*/  LOP3.LUT P0, RZ, R242, 0x1000, RZ, 0xc0, !PT ;  /* 0x00001000f2ff7812 */ /* 0x000fc4000780c0ff */
[C---:B0-----:R-:W-:Y:S01]  /*521a0*/  PRMT R2, R123.reuse, 0x7772, RZ ;  /* 0x000077727b027816 */ /* 0x041fe200000000ff */
[----:B------:R-:W3:Y:S01]  /*521b0*/  LDL.LU.64 R170, [R1+0x398] ;  /* 0x0003980001aa7983 */ /* 0x000ee20000300a00 */
[----:B------:R-:W-:-:S03]  /*521c0*/  PRMT R123, R123, 0x7773, RZ ;  /* 0x000077737b7b7816 */ /* 0x000fc600000000ff */
[----:B------:R0:W-:Y:S04]  /*521d0*/  @P1 STG.E.U8 desc[UR32][R174.64], R2 ;  /* 0x00000002ae001986 */ /* 0x0001e8000c101120 */
[----:B-1----:R-:W4:Y:S04]  /*521e0*/  LDL.LU.64 R172, [R1+0x390] ;  /* 0x0003900001ac7983 */ /* 0x002f280000300a00 */
[----:B0-----:R-:W4:Y:S04]  /*521f0*/  LDL.LU.64 R174, [R1+0x388] ;  /* 0x0003880001ae7983 */ /* 0x001f280000300a00 */
[----:B------:R0:W-:Y:S04]  /*52200*/  @P2 STG.E.U8 desc[UR32][R176.64], R123 ;  /* 0x0000007bb0002986 */ /* 0x0001e8000c101120 */
[----:B0-----:R-:W4:Y:S01]  /*52210*/  LDL.LU.64 R176, [R1+0x380] ;  /* 0x0003800001b07983 */ /* 0x001f220000300a00 */
[----:B------:R-:W-:-:S02]  /*52220*/  LOP3.LUT P4, RZ, R242, 0x1, RZ, 0xc0, !PT ;  /* 0x00000001f2ff7812 */ /* 0x000fc4000788c0ff */
[----:B------:R-:W-:-:S11]  /*52230*/  LOP3.LUT R0, R0, 0xefffffff, RZ, 0xc0, !PT ;  /* 0xefffffff00007812 */ /* 0x000fd600078ec0ff */
[----:B------:R-:W-:Y:S02]  /*52240*/  @P4 LOP3.LUT R0, R0, 0x10000000, RZ, 0xfc, !PT ;  /* 0x1000000000004812 */ /* 0x000fe400078efcff */
[----:B------:R-:W-:Y:S02]  /*52250*/  LOP3.LUT P4, RZ, R242, 0x2, RZ, 0xc0, !PT ;  /* 0x00000002f2ff7812 */ /* 0x000fe4000788c0ff */
[----:B--2---:R-:W-:-:S05]  /*52260*/  PRMT R2, R116, 0x7770, RZ ;  /* 0x0000777074027816 */ /* 0x004fca00000000ff */
[----:B------:R0:W-:Y:S02]  /*52270*/  @P3 STG.E.U8 desc[UR32][R178.64], R2 ;  /* 0x00000002b2003986 */ /* 0x0001e4000c101120 */
[----:B0-----:R-:W-:Y:S02]  /*52280*/  PRMT R2, R116, 0x7771, RZ ;  /* 0x0000777174027816 */ /* 0x001fe400000000ff */
[----:B------:R-:W2:Y:S04]  /*52290*/  LDL.LU.64 R178, [R1+0x378] ;  /* 0x0003780001b27983 */ /* 0x000ea80000300a00 */
[----:B------:R-:W2:Y:S04]  /*522a0*/  LDL.LU.64 R158, [R1+0x370] ;  /* 0x00037000019e7983 */ /* 0x000ea80000300a00 */
[----:B------:R0:W-:Y:S04]  /*522b0*/  @P0 STG.E.U8 desc[UR32][R118.64], R2 ;  /* 0x0000000276000986 */ /* 0x0001e8000c101120 */
[----:B0-----:R-:W2:Y:S04]  /*522c0*/  LDL.LU.64 R118, [R1+0x1138] ;  /* 0x0011380001767983 */ /* 0x001ea80000300a00 */
[----:B------:R-:W2:Y:S04]  /*522d0*/  LDL.LU.64 R160, [R1+0x368] ;  /* 0x0003680001a07983 */ /* 0x000ea80000300a00 */
[----:B------:R-:W2:Y:S04]  /*522e0*/  LDL.LU.64 R162, [R1+0x360] ;  /* 0x0003600001a27983 */ /* 0x000ea80000300a00 */
[----:B------:R-:W2:Y:S01]  /*522f0*/  LDL.LU.64 R164, [R1+0x358] ;  /* 0x0003580001a47983 */ /* 0x000ea20000300a00 */
[----:B------:R-:W-:-:S02]  /*52300*/  LOP3.LUT R0, R0, 0xdfffffff, RZ, 0xc0, !PT ;  /* 0xdfffffff00007812 */ /* 0x000fc400078ec0ff */
[----:B------:R-:W-:Y:S01]  /*52310*/  LOP3.LUT R7, R7, 0xfffffffe, RZ, 0xc0, !PT ;  /* 0xfffffffe07077812 */ /* 0x000fe200078ec0ff */
[----:B------:R-:W2:Y:S01]  /*52320*/  LDL.LU.64 R166, [R1+0x348] ;  /* 0x0003480001a67983 */ /* 0x000ea20000300a00 */
[----:B------:R-:W-:Y:S02]  /*52330*/  @P4 LOP3.LUT R0, R0, 0x20000000, RZ, 0xfc, !PT ;  /* 0x2000000000004812 */ /* 0x000fe400078efcff */
[----:B------:R-:W-:Y:S01]  /*52340*/  LOP3.LUT P4, RZ, R242, 0x4, RZ, 0xc0, !PT ;  /* 0x00000004f2ff7812 */ /* 0x000fe2000788c0ff */
[----:B------:R-:W2:Y:S01]  /*52350*/  LDL.LU.64 R168, [R1+0x340] ;  /* 0x0003400001a87983 */ /* 0x000ea20000300a00 */
        /* <DEDUP_REMOVED lines=10> */
[C---:B------:R-:W-:Y:S02]  /*52400*/  LOP3.LUT P4, RZ, R242.reuse, 0x40, RZ, 0xc0, !PT ;  /* 0x00000040f2ff7812 */ /* 0x040fe4000788c0ff */
[----:B------:R-:W-:Y:S02]  /*52410*/  LOP3.LUT R7, R7, 0xfffffffb, RZ, 0xc0, !PT ;  /* 0xfffffffb07077812 */ /* 0x000fe400078ec0ff */
[C---:B------:R-:W-:Y:S02]  /*52420*/  LOP3.LUT P1, RZ, R242.reuse, 0x800, RZ, 0xc0, !PT ;  /* 0x00000800f2ff7812 */ /* 0x040fe4000782c0ff */
[----:B------:R-:W-:Y:S02]  /*52430*/  LOP3.LUT P2, RZ, R242, 0x400, RZ, 0xc0, !PT ;  /* 0x00000400f2ff7812 */ /* 0x000fe4000784c0ff */
[----:B------:R-:W-:-:S05]  /*52440*/  PRMT R2, R117, 0x7770, RZ ;  /* 0x0000777075027816 */ /* 0x000fca00000000ff */
[----:B------:R-:W-:Y:S02]  /*52450*/  @P4 LOP3.LUT R7, R7, 0x4, RZ, 0xfc, !PT ;  /* 0x0000000407074812 */ /* 0x000fe400078efcff */
[C---:B------:R-:W-:Y:S02]  /*52460*/  LOP3.LUT P4, RZ, R242.reuse, 0x80, RZ, 0xc0, !PT ;  /* 0x00000080f2ff7812 */ /* 0x040fe4000788c0ff */
[----:B------:R-:W-:Y:S01]  /*52470*/  LOP3.LUT P3, RZ, R242, 0x200, RZ, 0xc0, !PT ;  /* 0x00000200f2ff7812 */ /* 0x000fe2000786c0ff */
[----:B---3--:R0:W-:Y:S01]  /*52480*/  @P1 STG.E.U8 desc[UR32][R170.64], R2 ;  /* 0x00000002aa001986 */ /* 0x0081e2000c101120 */
[----:B------:R-:W-:Y:S02]  /*52490*/  LOP3.LUT R7, R7, 0xfffffff7, RZ, 0xc0, !PT ;  /* 0xfffffff707077812 */ /* 0x000fe400078ec0ff */
[----:B0-----:R-:W-:Y:S01]  /*524a0*/  PRMT R2, R117, 0x7771, RZ ;  /* 0x0000777175027816 */ /* 0x001fe200000000ff */
[----:B------:R-:W3:Y:S06]  /*524b0*/  LDL.LU.64 R170, [R1+0x338] ;  /* 0x0003380001aa7983 */ /* 0x000eec0000300a00 */
[----:B------:R-:W-:-:S02]  /*524c0*/  @P4 LOP3.LUT R7, R7, 0x8, RZ, 0xfc, !PT ;  /* 0x0000000807074812 */ /* 0x000fc400078efcff */
[----:B------:R-:W-:Y:S01]  /*524d0*/  LOP3.LUT P4, RZ, R242, 0x100, RZ, 0xc0, !PT ;  /* 0x00000100f2ff7812 */ /* 0x000fe2000788c0ff */
[----:B----4-:R0:W-:Y:S04]  /*524e0*/  @P2 STG.E.U8 desc[UR32][R172.64], R2 ;  /* 0x00000002ac002986 */ /* 0x0101e8000c101120 */
[----:B0-----:R-:W4:Y:S01]  /*524f0*/  LDL.LU.64 R172, [R1+0x330] ;  /* 0x0003300001ac7983 */ /* 0x001f220000300a00 */
[----:B--2---:R-:W-:-:S05]  /*52500*/  PRMT R2, R118, 0x7770, RZ ;  /* 0x0000777076027816 */ /* 0x004fca00000000ff */
[----:B------:R0:W-:Y:S02]  /*52510*/  @P3 STG.E.U8 desc[UR32][R174.64], R2 ;  /* 0x00000002ae003986 */ /* 0x0001e4000c101120 */
[----:B0-----:R-:W-:Y:S02]  /*52520*/  PRMT R2, R118, 0x7771, RZ ;  /* 0x0000777176027816 */ /* 0x001fe400000000ff */
[----:B------:R-:W2:Y:S04]  /*52530*/  LDL.LU.64 R174, [R1+0x328] ;  /* 0x0003280001ae7983 */ /* 0x000ea80000300a00 */
        /* <DEDUP_REMOVED lines=10> */
[----:B0-----:R-:W-:-:S11]  /*525e0*/  PRMT R2, R116, 0x7772, RZ ;  /* 0x0000777274027816 */ /* 0x001fd600000000ff */
[----:B------:R0:W-:Y:S01]  /*525f0*/  @P4 STG.E.U8 desc[UR32][R160.64], R2 ;  /* 0x00000002a0004986 */ /* 0x0001e2000c101120 */
[----:B------:R-:W-:Y:S02]  /*52600*/  LOP3.LUT P4, RZ, R7, 0x1, RZ, 0xc0, !PT ;  /* 0x0000000107ff7812 */ /* 0x000fe4000788c0ff */
[----:B------:R-:W-:-:S11]  /*52610*/  PRMT R116, R116, 0x7773, RZ ;  /* 0x0000777374747816 */ /* 0x000fd600000000ff */
[----:B------:R-:W-:Y:S01]  /*52620*/  @P4 STG.E.U8 desc[UR32][R162.64], R116 ;  /* 0x00000074a2004986 */ /* 0x000fe2000c101120 */
[----:B------:R-:W-:Y:S02]  /*52630*/  LOP3.LUT P4, RZ, R0, 0x80000000, RZ, 0xc0, !PT ;  /* 0x8000000000ff7812 */ /* 0x000fe4000788c0ff */
[C---:B0-----:R-:W-:Y:S02]  /*52640*/  PRMT R2, R117.reuse, 0x7772, RZ ;  /* 0x0000777275027816 */ /* 0x041fe400000000ff */
[----:B------:R-:W-:-:S09]  /*52650*/  PRMT R117, R117, 0x7773, RZ ;  /* 0x0000777375757816 */ /* 0x000fd200000000ff */
[----:B------:R-:W-:Y:S01]  /*52660*/  @P4 STG.E.U8 desc[UR32][R164.64], R2 ;  /* 0x00000002a4004986 */ /* 0x000fe2000c101120 */
[----:B------:R-:W-:-:S13]  /*52670*/  LOP3.LUT P4, RZ, R0, 0x40000000, RZ, 0xc0, !PT ;  /* 0x4000000000ff7812 */ /* 0x000fda000788c0ff */
[----:B------:R0:W-:Y:S04]  /*52680*/  @P4 STG.E.U8 desc[UR32][R112.64], R117 ;  /* 0x0000007570004986 */ /* 0x0001e8000c101120 */
[----:B0-----:R-:W2:Y:S01]  /*52690*/  LDL.LU.64 R112, [R1+0x1130] ;  /* 0x0011300001707983 */ /* 0x001ea20000300a00 */
[----:B------:R-:W-:Y:S02]  /*526a0*/  LOP3.LUT P4, RZ, R0, 0x20000000, RZ, 0xc0, !PT ;  /* 0x2000000000ff7812 */ /* 0x000fe4000788c0ff */
[----:B------:R-:W-:Y:S02]  /*526b0*/  PRMT R2, R118, 0x7772, RZ ;  /* 0x0000777276027816 */ /* 0x000fe400000000ff */
[C---:B------:R-:W-:Y:S02]  /*526c0*/  LOP3.LUT P5, RZ, R243.reuse, 0x80000000, RZ, 0xc0, !PT ;  /* 0x80000000f3ff7812 */ /* 0x040fe400078ac0ff */
[----:B------:R-:W-:-:S07]  /*526d0*/  LOP3.LUT P6, RZ, R243, 0x40000000, RZ, 0xc0, !PT ;  /* 0x40000000f3ff7812 */ /* 0x000fce00078cc0ff */
[----:B------:R0:W-:Y:S01]  /*526e0*/  @P4 STG.E.U8 desc[UR32][R166.64], R2 ;  /* 0x00000002a6004986 */ /* 0x0001e2000c101120 */
[----:B------:R-:W-:Y:S02]  /*526f0*/  LOP3.LUT P4, RZ, R0, 0x10000000, RZ, 0xc0, !PT ;  /* 0x1000000000ff7812 */ /* 0x000fe4000788c0ff */
[C---:B------:R-:W-:Y:S02]  /*52700*/  LOP3.LUT P0, RZ, R243.reuse, 0x20000000, RZ, 0xc0, !PT ;  /* 0x20000000f3ff7812 */ /* 0x040fe4000780c0ff */
[----:B------:R-:W-:Y:S02]  /*52710*/  PRMT R118, R118, 0x7773, RZ ;  /* 0x0000777376767816 */ /* 0x000fe400000000ff */
[----:B------:R-:W-:Y:S02]  /*52720*/  LOP3.LUT P1, RZ, R243, 0x10000000, RZ, 0xc0, !PT ;  /* 0x10000000f3ff7812 */ /* 0x000fe4000782c0ff */
[----:B0-----:R-:W-:-:S05]  /*52730*/  PRMT R2, R119, 0x7772, RZ ;  /* 0x0000777277027816 */ /* 0x001fca00000000ff */
[----:B------:R-:W-:Y:S01]  /*52740*/  @P4 STG.E.U8 desc[UR32][R168.64], R118 ;  /* 0x00000076a8004986 */ /* 0x000fe2000c101120 */
[----:B------:R-:W-:-:S03]  /*52750*/  PRMT R119, R119, 0x7773, RZ ;  /* 0x0000777377777816 */ /* 0x000fc600000000ff */
[----:B---3--:R2:W-:Y:S01]  /*52760*/  @P5 STG.E.U8 desc[UR32][R170.64], R2 ;  /* 0x00000002aa005986 */ /* 0x0085e2000c101120 */
[----:B------:R-:W-:-:S03]  /*52770*/  LOP3.LUT P2, RZ, R243, 0x8000000, RZ, 0xc0, !PT ;  /* 0x08000000f3ff7812 */ /* 0x000fc6000784c0ff */
[----:B----4-:R-:W-:Y:S01]  /*52780*/  @P6 STG.E.U8 desc[UR32][R172.64], R119 ;  /* 0x00000077ac006986 */ /* 0x010fe2000c101120 */
[C---:B------:R-:W-:Y:S02]  /*52790*/  LOP3.LUT P3, RZ, R243.reuse, 0x4000000, RZ, 0xc0, !PT ;  /* 0x04000000f3ff7812 */ /* 0x040fe4000786c0ff */
[----:B------:R-:W-:Y:S02]  /*527a0*/  LOP3.LUT P4, RZ, R243, 0x2000, RZ, 0xc0, !PT ;  /* 0x00002000f3ff7812 */ /* 0x000fe4000788c0ff */
[----:B------:R-:W-:-:S11]  /*527b0*/  LOP3.LUT R0, R0, 0xffefffff, RZ, 0xc0, !PT ;  /* 0xffefffff00007812 */ /* 0x000fd600078ec0ff */
[----:B------:R-:W-:Y:S02]  /*527c0*/  @P4 LOP3.LUT R0, R0, 0x100000, RZ, 0xfc, !PT ;  /* 0x0010000000004812 */ /* 0x000fe400078efcff */
[----:B------:R-:W-:Y:S02]  /*527d0*/  LOP3.LUT P4, RZ, R243, 0x4000, RZ, 0xc0, !PT ;  /* 0x00004000f3ff7812 */ /* 0x000fe4000788c0ff */
[----:B--2---:R-:W-:-:S05]  /*527e0*/  PRMT R2, R112, 0x7770, RZ ;  /* 0x0000777070027816 */ /* 0x004fca00000000ff */
[----:B------:R0:W-:Y:S02]  /*527f0*/  @P0 STG.E.U8 desc[UR32][R174.64], R2 ;  /* 0x00000002ae000986 */ /* 0x0001e4000c101120 */
[----:B0-----:R-:W-:-:S05]  /*52800*/  PRMT R2, R112, 0x7771, RZ ;  /* 0x0000777170027816 */ /* 0x001fca00000000ff */
[----:B------:R0:W-:Y:S02]  /*52810*/  @P1 STG.E.U8 desc[UR32][R176.64], R2 ;  /* 0x00000002b0001986 */ /* 0x0001e4000c101120 */
        /* <DEDUP_REMOVED lines=14> */
[----:B------:R-:W-:-:S02]  /*52900*/  LOP3.LUT R0, R0, 0xffdfffff, RZ, 0xc0, !PT ;  /* 0xffdfffff00007812 */ /* 0x000fc400078ec0ff */
[C---:B------:R-:W-:Y:S01]  /*52910*/  LOP3.LUT P0, RZ, R243.reuse, 0x2000000, RZ, 0xc0, !PT ;  /* 0x02000000f3ff7812 */ /* 0x040fe2000780c0ff */
[----:B------:R-:W4:Y:S01]  /*52920*/  LDL.LU.64 R166, [R1+0x2b0] ;  /* 0x0002b00001a67983 */ /* 0x000f220000300a00 */
        /* <DEDUP_REMOVED lines=19> */
[----:B------:R-:W-:Y:S02]  /*52a60*/  LOP3.LUT P3, RZ, R243, 0x400000, RZ, 0xc0, !PT ;  /* 0x00400000f3ff7812 */ /* 0x000fe4000786c0ff */
[----:B------:R-:W-:-:S09]  /*52a70*/  LOP3.LUT R0, R0, 0xf7ffffff, RZ, 0xc0, !PT ;  /* 0xf7ffffff00007812 */ /* 0x000fd200078ec0ff */
[----:B------:R-:W-:Y:S02]  /*52a80*/  @P4 LOP3.LUT R0, R0, 0x8000000, RZ, 0xfc, !PT ;  /* 0x0800000000004812 */ /* 0x000fe400078efcff */
[----:B------:R-:W-:Y:S02]  /*52a90*/  LOP3.LUT P4, RZ, R243, 0x200000, RZ, 0xc0, !PT ;  /* 0x00200000f3ff7812 */ /* 0x000fe4000788c0ff */
[----:B--2---:R-:W-:-:S05]  /*52aa0*/  PRMT R2, R114, 0x7770, RZ ;  /* 0x0000777072027816 */ /* 0x004fca00000000ff */
[----:B---3--:R0:W-:Y:S02]  /*52ab0*/  @P0 STG.E.U8 desc[UR32][R168.64], R2 ;  /* 0x00000002a8000986 */ /* 0x0081e4000c101120 */
[----:B0-----:R-:W-:Y:S02]  /*52ac0*/  PRMT R2, R114, 0x7771, RZ ;  /* 0x0000777172027816 */ /* 0x001fe400000000ff */
[----:B------:R-:W2:Y:S04]  /*52ad0*/  LDL.LU.64 R168, [R1+0x2a8] ;  /* 0x0002a80001a87983 */ /* 0x000ea80000300a00 */
[----:B----4-:R0:W-:Y:S02]  /*52ae0*/  @P1 STG.E.U8 desc[UR32][R170.64], R2 ;  /* 0x00000002aa001986 */ /* 0x0101e4000c101120 */
[----:B0-----:R-:W-:-:S02]  /*52af0*/  PRMT R2, R115, 0x7770, RZ ;  /* 0x0000777073027816 */ /* 0x001fc400000000ff */
[----:B------:R-:W3:Y:S04]  /*52b00*/  LDL.LU.64 R170, [R1+0x2a0] ;  /* 0x0002a00001aa7983 */ /* 0x000ee80000300a00 */
[----:B------:R0:W-:Y:S02]  /*52b10*/  @P2 STG.E.U8 desc[UR32][R172.64], R2 ;  /* 0x00000002ac002986 */ /* 0x0001e4000c101120 */
[----:B0-----:R-:W-:Y:S02]  /*52b20*/  PRMT R2, R115, 0x7771, RZ ;  /* 0x0000777173027816 */ /* 0x001fe400000000ff */
[----:B------:R-:W4:Y:S04]  /*52b30*/  LDL.LU.64 R172, [R1+0x298] ;  /* 0x0002980001ac7983 */ /* 0x000f280000300a00 */
[----:B------:R0:W-:Y:S02]  /*52b40*/  @P3 STG.E.U8 desc[UR32][R174.64], R2 ;  /* 0x00000002ae003986 */ /* 0x0001e4000c101120 */
[----:B0-----:R-:W-:-:S02]  /*52b50*/  PRMT R2, R112, 0x7772, RZ ;  /* 0x0000777270027816 */ /* 0x001fc400000000ff */
[----:B------:R-:W4:Y:S04]  /*52b60*/  LDL.LU.64 R174, [R1+0x290] ;  /* 0x0002900001ae7983 */ /* 0x000f280000300a00 */
[----:B------:R0:W-:Y:S01]  /*52b70*/  @P4 STG.E.U8 desc[UR32][R176.64], R2 ;  /* 0x00000002b0004986 */ /* 0x0001e2000c101120 */
[----:B------:R-:W-:Y:S02]  /*52b80*/  LOP3.LUT P4, RZ, R0, 0x8000000, RZ, 0xc0, !PT ;  /* 0x0800000000ff7812 */ /* 0x000fe4000788c0ff */
[----:B------:R-:W-:Y:S02]  /*52b90*/  PRMT R112, R112, 0x7773, RZ ;  /* 0x0000777370707816 */ /* 0x000fe400000000ff */
[----:B0-----:R-:W-:Y:S01]  /*52ba0*/  PRMT R2, R113, 0x7772, RZ ;  /* 0x0000777271027816 */ /* 0x001fe200000000ff */
[----:B------:R-:W4:Y:S08]  /*52bb0*/  LDL.LU.64 R176, [R1+0x288] ;  /* 0x0002880001b07983 */ /* 0x000f300000300a00 */
[----:B------:R-:W-:Y:S01]  /*52bc0*/  @P4 STG.E.U8 desc[UR32][R160.64], R112 ;  /* 0x00000070a0004986 */ /* 0x000fe2000c101120 */
[----:B------:R-:W-:-:S02]  /*52bd0*/  LOP3.LUT P4, RZ, R0, 0x4000000, RZ, 0xc0, !PT ;  /* 0x0400000000ff7812 */ /* 0x000fc4000788c0ff */
[----:B------:R-:W-:-:S11]  /*52be0*/  PRMT R113, R113, 0x7773, RZ ;  /* 0x0000777371717816 */ /* 0x000fd600000000ff */
[----:B------:R0:W-:Y:S01]  /*52bf0*/  @P4 STG.E.U8 desc[UR32][R178.64], R2 ;  /* 0x00000002b2004986 */ /* 0x0001e2000c101120 */
[----:B------:R-:W-:Y:S02]  /*52c00*/  LOP3.LUT P4, RZ, R0, 0x2000000, RZ, 0xc0, !PT ;  /* 0x0200000000ff7812 */ /* 0x000fe4000788c0ff */
[----:B0-----:R-:W-:Y:S01]  /*52c10*/  PRMT R2, R114, 0x7772, RZ ;  /* 0x0000777272027816 */ /* 0x001fe200000000ff */
[----:B------:R-:W4:Y:S10]  /*52c20*/  LDL.LU.64 R178, [R1+0x278] ;  /* 0x0002780001b27983 */ /* 0x000f340000300a00 */
[----:B------:R-:W-:Y:S01]  /*52c30*/  @P4 STG.E.U8 desc[UR32][R162.64], R113 ;  /* 0x00000071a2004986 */ /* 0x000fe2000c101120 */
[----:B------:R-:W-:-:S02]  /*52c40*/  LOP3.LUT P4, RZ, R0, 0x1000000, RZ, 0xc0, !PT ;  /* 0x0100000000ff7812 */ /* 0x000fc4000788c0ff */
[----:B------:R-:W-:-:S11]  /*52c50*/  PRMT R114, R114, 0x7773, RZ ;  /* 0x0000777372727816 */ /* 0x000fd600000000ff */
[----:B------:R0:W-:Y:S01]  /*52c60*/  @P4 STG.E.U8 desc[UR32][R108.64], R2 ;  /* 0x000000026c004986 */ /* 0x0001e2000c101120 */
[----:B------:R-:W-:-:S03]  /*52c70*/  LOP3.LUT P4, RZ, R0, 0x800000, RZ, 0xc0, !PT ;  /* 0x0080000000ff7812 */ /* 0x000fc6000788c0ff */
[----:B0-----:R-:W2:Y:S10]  /*52c80*/  LDL.LU.64 R108, [R1+0x1120] ;  /* 0x00112000016c7983 */ /* 0x001eb40000300a00 */
[----:B------:R-:W-:Y:S01]  /*52c90*/  @P4 STG.E.U8 desc[UR32][R164.64], R114 ;  /* 0x00000072a4004986 */ /* 0x000fe2000c101120 */
[----:B------:R-:W-:-:S02]  /*52ca0*/  LOP3.LUT P4, RZ, R0, 0x400000, RZ, 0xc0, !PT ;  /* 0x0040000000ff7812 */ /* 0x000fc4000788c0ff */
[----:B------:R-:W-:-:S11]  /*52cb0*/  PRMT R2, R115, 0x7772, RZ ;  /* 0x0000777273027816 */ /* 0x000fd600000000ff */
[----:B------:R0:W-:Y:S04]  /*52cc0*/  @P4 STG.E.U8 desc[UR32][R110.64], R2 ;  /* 0x000000026e004986 */ /* 0x0001e8000c101120 */
[----:B0-----:R-:W4:Y:S01]  /*52cd0*/  LDL.LU.64 R110, [R1+0x1118] ;  /* 0x00111800016e7983 */ /* 0x001f220000300a00 */
[----:B------:R-:W-:Y:S02]  /*52ce0*/  LOP3.LUT P4, RZ, R0, 0x200000, RZ, 0xc0, !PT ;  /* 0x0020000000ff7812 */ /* 0x000fe4000788c0ff */
[----:B------:R-:W-:Y:S02]  /*52cf0*/  PRMT R115, R115, 0x7773, RZ ;  /* 0x0000777373737816 */ /* 0x000fe400000000ff */
[----:B------:R-:W-:-:S09]  /*52d00*/  LOP3.LUT P5, RZ, R243, 0x1000, RZ, 0xc0, !PT ;  /* 0x00001000f3ff7812 */ /* 0x000fd200078ac0ff */
[----:B------:R-:W-:Y:S01]  /*52d10*/  @P4 STG.E.U8 desc[UR32][R166.64], R115 ;  /* 0x00000073a6004986 */ /* 0x000fe2000c101120 */
[----:B------:R-:W-:Y:S02]  /*52d20*/  LOP3.LUT P4, RZ, R0, 0x100000, RZ, 0xc0, !PT ;  /* 0x0010000000ff7812 */ /* 0x000fe4000788c0ff */
[C---:B------:R-:W-:Y:S02]  /*52d30*/  LOP3.LUT P6, RZ, R243.reuse, 0x800, RZ, 0xc0, !PT ;  /* 0x00000800f3ff7812 */ /* 0x040fe400078cc0ff */
[C---:B------:R-:W-:Y:S02]  /*52d40*/  LOP3.LUT P0, RZ, R243.reuse, 0x400, RZ, 0xc0, !PT ;  /* 0x00000400f3ff7812 */ /* 0x040fe4000780c0ff */
[C---:B------:R-:W-:Y:S02]  /*52d50*/  LOP3.LUT P1, RZ, R243.reuse, 0x200, RZ, 0xc0, !PT ;  /* 0x00000200f3ff7812 */ /* 0x040fe4000782c0ff */
[C---:B------:R-:W-:Y:S02]  /*52d60*/  LOP3.LUT P2, RZ, R243.reuse, 0x100, RZ, 0xc0, !PT ;  /* 0x00000100f3ff7812 */ /* 0x040fe4000784c0ff */
[----:B------:R-:W-:-:S02]  /*52d70*/  LOP3.LUT P3, RZ, R243, 0x80, RZ, 0xc0, !PT ;  /* 0x00000080f3ff7812 */ /* 0x000fc4000786c0ff */
[----:B--2---:R-:W-:-:S05]  /*52d80*/  PRMT R2, R108, 0x7770, RZ ;  /* 0x000077706c027816 */ /* 0x004fca00000000ff */
[----:B------:R0:W-:Y:S02]  /*52d90*/  @P4 STG.E.U8 desc[UR32][R168.64], R2 ;  /* 0x00000002a8004986 */ /* 0x0001e4000c101120 */
[----:B0-----:R-:W-:-:S05]  /*52da0*/  PRMT R2, R108, 0x7771, RZ ;  /* 0x000077716c027816 */ /* 0x001fca00000000ff */
[----:B---3--:R0:W-:Y:S02]  /*52db0*/  @P5 STG.E.U8 desc[UR32][R170.64], R2 ;  /* 0x00000002aa005986 */ /* 0x0081e4000c101120 */
[----:B0-----:R-:W-:-:S05]  /*52dc0*/  PRMT R2, R109, 0x7770, RZ ;  /* 0x000077706d027816 */ /* 0x001fca00000000ff */
[----:B----4-:R0:W-:Y:S02]  /*52dd0*/  @P6 STG.E.U8 desc[UR32][R172.64], R2 ;  /* 0x00000002ac006986 */ /* 0x0101e4000c101120 */
        /* <DEDUP_REMOVED lines=11> */
[----:B------:R-:W4:Y:S01]  /*52e90*/  LDL.LU.64 R176, [R1+0x250] ;  /* 0x0002500001b07983 */ /* 0x000f220000300a00 */
[----:B------:R-:W-:-:S05]  /*52ea0*/  PRMT R2, R111, 0x7770, RZ ;  /* 0x000077706f027816 */ /* 0x000fca00000000ff */
[----:B------:R0:W-:Y:S04]  /*52eb0*/  @P3 STG.E.U8 desc[UR32][R178.64], R2 ;  /* 0x00000002b2003986 */ /* 0x0001e8000c101120 */
[----:B0-----:R-:W4:Y:S04]  /*52ec0*/  LDL.LU.64 R178, [R1+0x240] ;  /* 0x0002400001b27983 */ /* 0x001f280000300a00 */
[----:B------:R-:W4:Y:S01]  /*52ed0*/  LDL.LU.64 R158, [R1+0x238] ;  /* 0x00023800019e7983 */ /* 0x000f220000300a00 */
[----:B------:R-:W-:Y:S02]  /*52ee0*/  LOP3.LUT R0, R0, 0xffffefff, RZ, 0xc0, !PT ;  /* 0xffffefff00007812 */ /* 0x000fe400078ec0ff */
[C---:B------:R-:W-:Y:S01]  /*52ef0*/  LOP3.LUT P0, RZ, R243.reuse, 0x40, RZ, 0xc0, !PT ;  /* 0x00000040f3ff7812 */ /* 0x040fe2000780c0ff */
[----:B------:R-:W4:Y:S01]  /*52f00*/  LDL.LU.64 R160, [R1+0x228] ;  /* 0x0002280001a07983 */ /* 0x000f220000300a00 */
[----:B------:R-:W-:-:S02]  /*52f10*/  LOP3.LUT P1, RZ, R243, 0x20, RZ, 0xc0, !PT ;  /* 0x00000020f3ff7812 */ /* 0x000fc4000782c0ff */
[----:B------:R-:W-:Y:S01]  /*52f20*/  PRMT R2, R111, 0x7771, RZ ;  /* 0x000077716f027816 */ /* 0x000fe200000000ff */
[----:B------:R-:W4:Y:S01]  /*52f30*/  LDL.LU.64 R162, [R1+0x220] ;  /* 0x0002200001a27983 */ /* 0x000f220000300a00 */
[C---:B------:R-:W-:Y:S02]  /*52f40*/  LOP3.LUT P2, RZ, R243.reuse, 0x10, RZ, 0xc0, !PT ;  /* 0x00000010f3ff7812 */ /* 0x040fe4000784c0ff */
[----:B------:R-:W-:Y:S01]  /*52f50*/  LOP3.LUT P3, RZ, R243, 0x8, RZ, 0xc0, !PT ;  /* 0x00000008f3ff7812 */ /* 0x000fe2000786c0ff */
[----:B------:R-:W4:Y:S04]  /*52f60*/  LDL.LU.64 R164, [R1+0x218] ;  /* 0x0002180001a47983 */ /* 0x000f280000300a00 */
[----:B------:R-:W4:Y:S01]  /*52f70*/  LDL.LU.64 R166, [R1+0x210] ;  /* 0x0002100001a67983 */ /* 0x000f220000300a00 */
[----:B--2---:R-:W-:-:S13]  /*52f80*/  LOP3.LUT P4, RZ, R244, 0x4000000, RZ, 0xc0, !PT ;  /* 0x04000000f4ff7812 */ /* 0x004fda000788c0ff */
        /* <DEDUP_REMOVED lines=21> */
[----:B---3--:R0:W-:Y:S10]  /*530e0*/  @P0 STG.E.U8 desc[UR32][R168.64], R2 ;  /* 0x00000002a8000986 */ /* 0x0081f4000c101120 */
[----:B------:R-:W-:-:S02]  /*530f0*/  @P4 LOP3.LUT R0, R0, 0x80000, RZ, 0xfc, !PT ;  /* 0x0008000000004812 */ /* 0x000fc400078efcff */
[----:B------:R-:W-:Y:S01]  /*53100*/  LOP3.LUT P4, RZ, R243, 0x4, RZ, 0xc0, !PT ;  /* 0x00000004f3ff7812 */ /* 0x000fe2000788c0ff */
[----:B0-----:R-:W2:Y:S01]  /*53110*/  LDL.LU.64 R168, [R1+0x208] ;  /* 0x0002080001a87983 */ /* 0x001ea20000300a00 */
[C---:B------:R-:W-:Y:S02]  /*53120*/  PRMT R2, R108.reuse, 0x7772, RZ ;  /* 0x000077726c027816 */ /* 0x040fe400000000ff */
[----:B------:R-:W-:-:S03]  /*53130*/  PRMT R108, R108, 0x7773, RZ ;  /* 0x000077736c6c7816 */ /* 0x000fc600000000ff */
[----:B----4-:R0:W-:Y:S04]  /*53140*/  @P1 STG.E.U8 desc[UR32][R170.64], R2 ;  /* 0x00000002aa001986 */ /* 0x0101e8000c101120 */
[----:B------:R1:W-:Y:S01]  /*53150*/  @P2 STG.E.U8 desc[UR32][R172.64], R108 ;  /* 0x0000006cac002986 */ /* 0x0003e2000c101120 */
[----:B0-----:R-:W-:-:S03]  /*53160*/  PRMT R2, R109, 0x7772, RZ ;  /* 0x000077726d027816 */ /* 0x001fc600000000ff */
[----:B------:R-:W3:Y:S01]  /*53170*/  LDL.LU.64 R170, [R1+0x200] ;  /* 0x0002000001aa7983 */ /* 0x000ee20000300a00 */
[----:B------:R-:W-:-:S03]  /*53180*/  PRMT R109, R109, 0x7773, RZ ;  /* 0x000077736d6d7816 */ /* 0x000fc600000000ff */
[----:B------:R0:W-:Y:S04]  /*53190*/  @P3 STG.E.U8 desc[UR32][R174.64], R2 ;  /* 0x00000002ae003986 */ /* 0x0001e8000c101120 */
[----:B------:R-:W-:Y:S01]  /*531a0*/  @P4 STG.E.U8 desc[UR32][R176.64], R109 ;  /* 0x0000006db0004986 */ /* 0x000fe2000c101120 */
[----:B------:R-:W-:-:S03]  /*531b0*/  LOP3.LUT P4, RZ, R0, 0x80000, RZ, 0xc0, !PT ;  /* 0x0008000000ff7812 */ /* 0x000fc6000788c0ff */
[----:B-1----:R-:W4:Y:S01]  /*531c0*/  LDL.LU.64 R172, [R1+0x1f8] ;  /* 0x0001f80001ac7983 */ /* 0x002f220000300a00 */
[----:B0-----:R-:W-:-:S09]  /*531d0*/  PRMT R2, R110, 0x7772, RZ ;  /* 0x000077726e027816 */ /* 0x001fd200000000ff */
[----:B------:R0:W-:Y:S01]  /*531e0*/  @P4 STG.E.U8 desc[UR32][R104.64], R2 ;  /* 0x0000000268004986 */ /* 0x0001e2000c101120 */
[----:B------:R-:W-:-:S03]  /*531f0*/  LOP3.LUT P4, RZ, R0, 0x40000, RZ, 0xc0, !PT ;  /* 0x0004000000ff7812 */ /* 0x000fc6000788c0ff */
[----:B0-----:R-:W2:Y:S01]  /*53200*/  LDL.LU.64 R104, [R1+0x1108] ;  /* 0x0011080001687983 */ /* 0x001ea20000300a00 */
[----:B------:R-:W-:Y:S02]  /*53210*/  PRMT R110, R110, 0x7773, RZ ;  /* 0x000077736e6e7816 */ /* 0x000fe400000000ff */
[----:B------:R-:W-:Y:S01]  /*53220*/  PRMT R2, R111, 0x7772, RZ ;  /* 0x000077726f027816 */ /* 0x000fe200000000ff */
[----:B------:R-:W4:Y:S06]  /*53230*/  LDL.LU.64 R174, [R1+0x1f0] ;  /* 0x0001f00001ae7983 */ /* 0x000f2c0000300a00 */
[----:B------:R0:W-:Y:S01]  /*53240*/  @P4 STG.E.U8 desc[UR32][R178.64], R110 ;  /* 0x0000006eb2004986 */ /* 0x0001e2000c101120 */
[----:B------:R-:W-:-:S02]  /*53250*/  LOP3.LUT P4, RZ, R0, 0x20000, RZ, 0xc0, !PT ;  /* 0x0002000000ff7812 */ /* 0x000fc4000788c0ff */
[----:B------:R-:W-:Y:S01]  /*53260*/  PRMT R111, R111, 0x7773, RZ ;  /* 0x000077736f6f7816 */ /* 0x000fe200000000ff */
[----:B------:R-:W4:Y:S04]  /*53270*/  LDL.LU.64 R176, [R1+0x1e8] ;  /* 0x0001e80001b07983 */ /* 0x000f280000300a00 */
[----:B0-----:R-:W4:Y:S06]  /*53280*/  LDL.LU.64 R178, [R1+0x1e0] ;  /* 0x0001e00001b27983 */ /* 0x001f2c0000300a00 */
        /* <DEDUP_REMOVED lines=19> */
[----:B------:R3:W-:Y:S02]  /*533c0*/  @P4 STG.E.U8 desc[UR32][R166.64], R2 ;  /* 0x00000002a6004986 */ /* 0x0007e4000c101120 */
[----:B---3--:R-:W-:-:S05]  /*533d0*/  PRMT R2, R106, 0x7770, RZ ;  /* 0x000077706a027816 */ /* 0x008fca00000000ff */
[----:B------:R0:W-:Y:S02]  /*533e0*/  @P5 STG.E.U8 desc[UR32][R168.64], R2 ;  /* 0x00000002a8005986 */ /* 0x0001e4000c101120 */
[----:B0-----:R-:W-:-:S05]  /*533f0*/  PRMT R2, R106, 0x7771, RZ ;  /* 0x000077716a027816 */ /* 0x001fca00000000ff */
[----:B------:R0:W-:Y:S02]  /*53400*/  @P6 STG.E.U8 desc[UR32][R170.64], R2 ;  /* 0x00000002aa006986 */ /* 0x0001e4000c101120 */
[C---:B0-----:R-:W-:Y:S02]  /*53410*/  PRMT R2, R107.reuse, 0x7770, RZ ;  /* 0x000077706b027816 */ /* 0x041fe400000000ff */
[----:B------:R-:W2:Y:S04]  /*53420*/  LDL.LU.64 R170, [R1+0x1d8] ;  /* 0x0001d80001aa7983 */ /* 0x000ea80000300a00 */
[----:B----4-:R0:W-:Y:S02]  /*53430*/  @P0 STG.E.U8 desc[UR32][R172.64], R2 ;  /* 0x00000002ac000986 */ /* 0x0101e4000c101120 */
[----:B0-----:R-:W-:-:S02]  /*53440*/  PRMT R2, R107, 0x7771, RZ ;  /* 0x000077716b027816 */ /* 0x001fc400000000ff */
[----:B------:R-:W3:Y:S04]  /*53450*/  LDL.LU.64 R172, [R1+0x1d0] ;  /* 0x0001d00001ac7983 */ /* 0x000ee80000300a00 */
[----:B------:R0:W-:Y:S04]  /*53460*/  @P1 STG.E.U8 desc[UR32][R174.64], R2 ;  /* 0x00000002ae001986 */ /* 0x0001e8000c101120 */
[----:B0-----:R-:W4:Y:S01]  /*53470*/  LDL.LU.64 R174, [R1+0x1c8] ;  /* 0x0001c80001ae7983 */ /* 0x001f220000300a00 */
[----:B------:R-:W-:Y:S02]  /*53480*/  LOP3.LUT P2, RZ, R244, 0x200000, RZ, 0xc0, !PT ;  /* 0x00200000f4ff7812 */ /* 0x000fe4000784c0ff */
[----:B------:R-:W-:-:S02]  /*53490*/  PRMT R2, R104, 0x7772, RZ ;  /* 0x0000777268027816 */ /* 0x000fc400000000ff */
[C---:B------:R-:W-:Y:S02]  /*534a0*/  LOP3.LUT P3, RZ, R244.reuse, 0x100000, RZ, 0xc0, !PT ;  /* 0x00100000f4ff7812 */ /* 0x040fe4000786c0ff */
[----:B------:R-:W-:Y:S02]  /*534b0*/  LOP3.LUT P0, RZ, R244, 0x80000, RZ, 0xc0, !PT ;  /* 0x00080000f4ff7812 */ /* 0x000fe4000780c0ff */
[----:B------:R-:W-:-:S05]  /*534c0*/  PRMT R104, R104, 0x7773, RZ ;  /* 0x0000777368687816 */ /* 0x000fca00000000ff */
[----:B------:R0:W-:Y:S01]  /*534d0*/  @P2 STG.E.U8 desc[UR32][R176.64], R2 ;  /* 0x00000002b0002986 */ /* 0x0001e2000c101120 */
[C---:B------:R-:W-:Y:S02]  /*534e0*/  LOP3.LUT P1, RZ, R244.reuse, 0x40000, RZ, 0xc0, !PT ;  /* 0x00040000f4ff7812 */ /* 0x040fe4000782c0ff */
[C---:B------:R-:W-:Y:S01]  /*534f0*/  LOP3.LUT P2, RZ, R244.reuse, 0x20000, RZ, 0xc0, !PT ;  /* 0x00020000f4ff7812 */ /* 0x040fe2000784c0ff */
[----:B------:R1:W-:Y:S04]  /*53500*/  @P3 STG.E.U8 desc[UR32][R178.64], R104 ;  /* 0x00000068b2003986 */ /* 0x0003e8000c101120 */
[----:B0-----:R-:W4:Y:S01]  /*53510*/  LDL.LU.64 R176, [R1+0x1b8] ;  /* 0x0001b80001b07983 */ /* 0x001f220000300a00 */
[----:B------:R-:W-:Y:S02]  /*53520*/  LOP3.LUT P3, RZ, R244, 0x10000, RZ, 0xc0, !PT ;  /* 0x00010000f4ff7812 */ /* 0x000fe4000786c0ff */
[C---:B------:R-:W-:Y:S01]  /*53530*/  PRMT R2, R105.reuse, 0x7772, RZ ;  /* 0x0000777269027816 */ /* 0x040fe200000000ff */
[----:B-1----:R-:W4:Y:S01]  /*53540*/  LDL.LU.64 R178, [R1+0x1b0] ;  /* 0x0001b00001b27983 */ /* 0x002f220000300a00 */
[----:B------:R-:W-:-:S03]  /*53550*/  PRMT R105, R105, 0x7773, RZ ;  /* 0x0000777369697816 */ /* 0x000fc600000000ff */
        /* <DEDUP_REMOVED lines=11> */
[----:B--2---:R0:W-:Y:S02]  /*53610*/  @P0 STG.E.U8 desc[UR32][R170.64], R2 ;  /* 0x00000002aa000986 */ /* 0x0041e4000c101120 */
[C---:B0-----:R-:W-:Y:S02]  /*53620*/  PRMT R2, R106.reuse, 0x7772, RZ ;  /* 0x000077726a027816 */ /* 0x041fe400000000ff */
[----:B------:R-:W-:Y:S01]  /*53630*/  PRMT R106, R106, 0x7773, RZ ;  /* 0x000077736a6a7816 */ /* 0x000fe200000000ff */
[----:B---3--:R-:W-:Y:S04]  /*53640*/  @P1 STG.E.U8 desc[UR32][R172.64], R105 ;  /* 0x00000069ac001986 */ /* 0x008fe8000c101120 */
[----:B----4-:R-:W-:Y:S04]  /*53650*/  @P2 STG.E.U8 desc[UR32][R174.64], R2 ;  /* 0x00000002ae002986 */ /* 0x010fe8000c101120 */
[----:B------:R0:W-:Y:S04]  /*53660*/  @P3 STG.E.U8 desc[UR32][R100.64], R106 ;  /* 0x0000006a64003986 */ /* 0x0001e8000c101120 */
[----:B0-----:R-:W2:Y:S01]  /*53670*/  LDL.LU.64 R100, [R1+0x10f8] ;  /* 0x0010f80001647983 */ /* 0x001ea20000300a00 */
[----:B------:R-:W-:-:S02]  /*53680*/  LOP3.LUT R0, R0, 0xffffffbf, RZ, 0xc0, !PT ;  /* 0xffffffbf00007812 */ /* 0x000fc400078ec0ff */
[C---:B------:R-:W-:Y:S01]  /*53690*/  PRMT R2, R107.reuse, 0x7772, RZ ;  /* 0x000077726b027816 */ /* 0x040fe200000000ff */
[----:B------:R-:W3:Y:S01]  /*536a0*/  LDL.LU.64 R164, [R1+0x180] ;  /* 0x0001800001a47983 */ /* 0x000ee20000300a00 */
[----:B------:R-:W-:Y:S02]  /*536b0*/  @P4 LOP3.LUT R0, R0, 0x40, RZ, 0xfc, !PT ;  /* 0x0000004000004812 */ /* 0x000fe400078efcff */
[----:B------:R-:W-:Y:S01]  /*536c0*/  LOP3.LUT P4, RZ, R244, 0x400, RZ, 0xc0, !PT ;  /* 0x00000400f4ff7812 */ /* 0x000fe2000788c0ff */
[----:B------:R-:W4:Y:S01]  /*536d0*/  LDL.LU.64 R166, [R1+0x178] ;  /* 0x0001780001a67983 */ /* 0x000f220000300a00 */
[----:B------:R-:W-:Y:S02]  /*536e0*/  LOP3.LUT R0, R0, 0xffffff7f, RZ, 0xc0, !PT ;  /* 0xffffff7f00007812 */ /* 0x000fe400078ec0ff */
[----:B------:R-:W-:Y:S01]  /*536f0*/  PRMT R107, R107, 0x7773, RZ ;  /* 0x000077736b6b7816 */ /* 0x000fe200000000ff */
[----:B------:R-:W4:Y:S04]  /*53700*/  LDL.LU.64 R168, [R1+0x170] ;  /* 0x0001700001a87983 */ /* 0x000f280000300a00 */
[----:B------:R-:W4:Y:S04]  /*53710*/  LDL.LU.64 R170, [R1+0x168] ;  /* 0x0001680001aa7983 */ /* 0x000f280000300a00 */
[----:B------:R-:W-:Y:S01]  /*53720*/  @P4 LOP3.LUT R0, R0, 0x80, RZ, 0xfc, !PT ;  /* 0x0000008000004812 */ /* 0x000fe200078efcff */
        /* <DEDUP_REMOVED lines=16> */
[----:B------:R-:W-:-:S03]  /*53830*/  LOP3.LUT P4, RZ, R0, 0x800, RZ, 0xc0, !PT ;  /* 0x0000080000ff7812 */ /* 0x000fc6000788c0ff */
[----:B0-----:R-:W4:Y:S10]  /*53840*/  LDL.LU.64 R176, [R1+0xb08] ;  /* 0x000b080001b07983 */ /* 0x001f340000300a00 */
[----:B------:R-:W-:Y:S01]  /*53850*/  @P4 STG.E.U8 desc[UR32][R178.64], R107 ;  /* 0x0000006bb2004986 */ /* 0x000fe2000c101120 */
[----:B------:R-:W-:-:S02]  /*53860*/  LOP3.LUT P4, RZ, R0, 0x400, RZ, 0xc0, !PT ;  /* 0x0000040000ff7812 */ /* 0x000fc4000788c0ff */
        /* <DEDUP_REMOVED lines=24> */
[----:B---3--:R0:W-:Y:S01]  /*539f0*/  @P4 STG.E.U8 desc[UR32][R164.64], R2 ;  /* 0x00000002a4004986 */ /* 0x0081e2000c101120 */
[----:B------:R-:W-:Y:S02]  /*53a00*/  LOP3.LUT P4, RZ, R0, 0x10, RZ, 0xc0, !PT ;  /* 0x0000001000ff7812 */ /* 0x000fe4000788c0ff */
[----:B0-----:R-:W-:-:S11]  /*53a10*/  PRMT R2, R103, 0x7770, RZ ;  /* 0x0000777067027816 */ /* 0x001fd600000000ff */
[----:B----4-:R0:W-:Y:S02]  /*53a20*/  @P4 STG.E.U8 desc[UR32][R166.64], R2 ;  /* 0x00000002a6004986 */ /* 0x0101e4000c101120 */
[----:B0-----:R-:W-:-:S05]  /*53a30*/  PRMT R2, R103, 0x7771, RZ ;  /* 0x0000777167027816 */ /* 0x001fca00000000ff */
[----:B------:R0:W-:Y:S02]  /*53a40*/  @P5 STG.E.U8 desc[UR32][R168.64], R2 ;  /* 0x00000002a8005986 */ /* 0x0001e4000c101120 */
[C---:B0-----:R-:W-:Y:S02]  /*53a50*/  PRMT R2, R100.reuse, 0x7772, RZ ;  /* 0x0000777264027816 */ /* 0x041fe400000000ff */
[----:B------:R-:W-:-:S03]  /*53a60*/  PRMT R100, R100, 0x7773, RZ ;  /* 0x0000777364647816 */ /* 0x000fc600000000ff */
[----:B------:R0:W-:Y:S04]  /*53a70*/  @P6 STG.E.U8 desc[UR32][R170.64], R2 ;  /* 0x00000002aa006986 */ /* 0x0001e8000c101120 */
[----:B------:R-:W-:Y:S01]  /*53a80*/  @P0 STG.E.U8 desc[UR32][R172.64], R100 ;  /* 0x00000064ac000986 */ /* 0x000fe2000c101120 */
[----:B------:R-:W-:Y:S02]  /*53a90*/  LOP3.LUT P0, RZ, R244, 0x1, RZ, 0xc0, !PT ;  /* 0x00000001f4ff7812 */ /* 0x000fe4000780c0ff */
[C---:B0-----:R-:W-:Y:S02]  /*53aa0*/  PRMT R2, R101.reuse, 0x7772, RZ ;  /* 0x0000777265027816 */ /* 0x041fe400000000ff */
[----:B------:R-:W-:-:S03]  /*53ab0*/  PRMT R101, R101, 0x7773, RZ ;  /* 0x0000777365657816 */ /* 0x000fc600000000ff */
[----:B------:R0:W-:Y:S04]  /*53ac0*/  @P1 STG.E.U8 desc[UR32][R174.64], R2 ;  /* 0x00000002ae001986 */ /* 0x0001e8000c101120 */
[----:B------:R1:W-:Y:S01]  /*53ad0*/  @P2 STG.E.U8 desc[UR32][R176.64], R101 ;  /* 0x00000065b0002986 */ /* 0x0003e2000c101120 */
[----:B0-----:R-:W-:-:S03]  /*53ae0*/  PRMT R2, R102, 0x7772, RZ ;  /* 0x0000777266027816 */ /* 0x001fc600000000ff */
[----:B------:R-:W2:Y:S01]  /*53af0*/  LDL.LU.64 R174, [R1+0xb28] ;  /* 0x000b280001ae7983 */ /* 0x000ea20000300a00 */
[----:B------:R-:W-:-:S03]  /*53b00*/  PRMT R102, R102, 0x7773, RZ ;  /* 0x0000777366667816 */ /* 0x000fc600000000ff */
[----:B------:R0:W-:Y:S04]  /*53b10*/  @P3 STG.E.U8 desc[UR32][R178.64], R2 ;  /* 0x00000002b2003986 */ /* 0x0001e8000c101120 */
[----:B-1----:R-:W3:Y:S04]  /*53b20*/  LDL.LU.64 R176, [R1+0xb30] ;  /* 0x000b300001b07983 */ /* 0x002ee80000300a00 */
[----:B------:R1:W-:Y:S04]  /*53b30*/  @P0 STG.E.U8 desc[UR32][R96.64], R102 ;  /* 0x0000006660000986 */ /* 0x0003e8000c101120 */
[----:B0-----:R-:W4:Y:S04]  /*53b40*/  LDL.LU.64 R178, [R1+0xb40] ;  /* 0x000b400001b27983 */ /* 0x001f280000300a00 */
[----:B------:R-:W4:Y:S04]  /*53b50*/  LDL.LU.64 R156, [R1+0xb48] ;  /* 0x000b4800019c7983 */ /* 0x000f280000300a00 */
[----:B------:R-:W4:Y:S04]  /*53b60*/  LDL.LU.64 R158, [R1+0xb50] ;  /* 0x000b5000019e7983 */ /* 0x000f280000300a00 */
[----:B-1----:R-:W4:Y:S01]  /*53b70*/  LDL.LU.64 R96, [R1+0x10e8] ;  /* 0x0010e80001607983 */ /* 0x002f220000300a00 */
[----:B------:R-:W-:-:S02]  /*53b80*/  LOP3.LUT P4, RZ, R245, 0x100000, RZ, 0xc0, !PT ;  /* 0x00100000f5ff7812 */ /* 0x000fc4000788c0ff */
[----:B------:R-:W-:Y:S01]  /*53b90*/  LOP3.LUT R5, R5, 0xefffffff, RZ, 0xc0, !PT ;  /* 0xefffffff05057812 */ /* 0x000fe200078ec0ff */
[----:B------:R-:W4:Y:S01]  /*53ba0*/  LDL.LU.64 R160, [R1+0xb60] ;  /* 0x000b600001a07983 */ /* 0x000f220000300a00 */
[C---:B------:R-:W-:Y:S02]  /*53bb0*/  LOP3.LUT P1, RZ, R245.reuse, 0x80000000, RZ, 0xc0, !PT ;  /* 0x80000000f5ff7812 */ /* 0x040fe4000782c0ff */
[C---:B------:R-:W-:Y:S01]  /*53bc0*/  LOP3.LUT P2, RZ, R245.reuse, 0x40000000, RZ, 0xc0, !PT ;  /* 0x40000000f5ff7812 */ /* 0x040fe2000784c0ff */
[----:B------:R-:W4:Y:S01]  /*53bd0*/  LDL.LU.64 R162, [R1+0xb68] ;  /* 0x000b680001a27983 */ /* 0x000f220000300a00 */
[----:B------:R-:W-:Y:S02]  /*53be0*/  LOP3.LUT P3, RZ, R245, 0x20000000, RZ, 0xc0, !PT ;  /* 0x20000000f5ff7812 */ /* 0x000fe4000786c0ff */
[----:B------:R-:W-:Y:S01]  /*53bf0*/  PRMT R2, R103, 0x7772, RZ ;  /* 0x0000777267027816 */ /* 0x000fe200000000ff */
[----:B------:R-:W4:Y:S02]  /*53c00*/  LDL.LU.64 R164, [R1+0xb70] ;  /* 0x000b700001a47983 */ /* 0x000f240000300a00 */
[----:B------:R-:W-:-:S02]  /*53c10*/  @P4 LOP3.LUT R5, R5, 0x10000000, RZ, 0xfc, !PT ;  /* 0x1000000005054812 */ /* 0x000fc400078efcff */
[----:B------:R-:W-:Y:S01]  /*53c20*/  LOP3.LUT P4, RZ, R245, 0x200000, RZ, 0xc0, !PT ;  /* 0x00200000f5ff7812 */ /* 0x000fe2000788c0ff */
[----:B------:R-:W4:Y:S01]  /*53c30*/  LDL.LU.64 R166, [R1+0xb78] ;  /* 0x000b780001a67983 */ /* 0x000f220000300a00 */
[----:B------:R-:W-:Y:S02]  /*53c40*/  LOP3.LUT R5, R5, 0xdfffffff, RZ, 0xc0, !PT ;  /* 0xdfffffff05057812 */ /* 0x000fe400078ec0ff */
[----:B------:R-:W-:Y:S01]  /*53c50*/  PRMT R103, R103, 0x7773, RZ ;  /* 0x0000777367677816 */ /* 0x000fe200000000ff */
[----:B------:R-:W4:Y:S08]  /*53c60*/  LDL.LU.64 R168, [R1+0xb80] ;  /* 0x000b800001a87983 */ /* 0x000f300000300a00 */
        /* <DEDUP_REMOVED lines=20> */
[----:B--2---:R4:W-:Y:S04]  /*53db0*/  @P1 STG.E.U8 desc[UR32][R174.64], R2 ;  /* 0x00000002ae001986 */ /* 0x0049e8000c101120 */
[----:B---3--:R-:W-:Y:S01]  /*53dc0*/  @P2 STG.E.U8 desc[UR32][R176.64], R103 ;  /* 0x00000067b0002986 */ /* 0x008fe2000c101120 */
[----:B----4-:R-:W-:-:S05]  /*53dd0*/  PRMT R2, R96, 0x7770, RZ ;  /* 0x0000777060027816 */ /* 0x010fca00000000ff */
[----:B------:R0:W-:Y:S04]  /*53de0*/  @P3 STG.E.U8 desc[UR32][R98.64], R2 ;  /* 0x0000000262003986 */ /* 0x0001e8000c101120 */
[----:B0-----:R-:W2:Y:S04]  /*53df0*/  LDL.LU.64 R98, [R1+0x10e0] ;  /* 0x0010e00001627983 */ /* 0x001ea80000300a00 */
[----:B------:R-:W3:Y:S04]  /*53e00*/  LDL.LU.64 R170, [R1+0xb88] ;  /* 0x000b880001aa7983 */ /* 0x000ee80000300a00 */
[----:B------:R-:W4:Y:S01]  /*53e10*/  LDL.LU.64 R172, [R1+0xb98] ;  /* 0x000b980001ac7983 */ /* 0x000f220000300a00 */
[----:B------:R-:W-:-:S03]  /*53e20*/  PRMT R2, R96, 0x7771, RZ ;  /* 0x0000777160027816 */ /* 0x000fc600000000ff */
[----:B------:R-:W4:Y:S04]  /*53e30*/  LDL.LU.64 R174, [R1+0xba0] ;  /* 0x000ba00001ae7983 */ /* 0x000f280000300a00 */
[----:B------:R-:W4:Y:S04]  /*53e40*/  LDL.LU.64 R176, [R1+0xba8] ;  /* 0x000ba80001b07983 */ /* 0x000f280000300a00 */
[----:B------:R0:W-:Y:S04]  /*53e50*/  @P4 STG.E.U8 desc[UR32][R178.64], R2 ;  /* 0x00000002b2004986 */ /* 0x0001e8000c101120 */
[----:B0-----:R-:W4:Y:S01]  /*53e60*/  LDL.LU.64 R178, [R1+0xbb0] ;  /* 0x000bb00001b27983 */ /* 0x001f220000300a00 */
        /* <DEDUP_REMOVED lines=14> */
[----:B------:R-:W-:Y:S01]  /*53f50*/  @P4 STG.E.U8 desc[UR32][R160.64], R2 ;  /* 0x00000002a0004986 */ /* 0x000fe2000c101120 */
        /* <DEDUP_REMOVED lines=13> */
[----:B------:R-:W-:Y:S02]  /*54030*/  PRMT R96, R96, 0x7773, RZ ;  /* 0x0000777360607816 */ /* 0x000fe400000000ff */
[----:B0-----:R-:W-:-:S09]  /*54040*/  PRMT R0, R97, 0x7772, RZ ;  /* 0x0000777261007816 */ /* 0x001fd200000000ff */
[----:B---3--:R-:W-:Y:S01]  /*54050*/  @P4 STG.E.U8 desc[UR32][R170.64], R96 ;  /* 0x00000060aa004986 */ /* 0x008fe2000c101120 */
[----:B------:R-:W-:-:S03]  /*54060*/  PRMT R97, R97, 0x7773, RZ ;  /* 0x0000777361617816 */ /* 0x000fc600000000ff */
        /* <DEDUP_REMOVED lines=9> */
[----:B------:R1:W-:Y:S04]  /*54100*/  @P3 STG.E.U8 desc[UR32][R246.64], R99 ;  /* 0x00000063f6003986 */ /* 0x0003e8000c101120 */
[----:B0-----:R-:W2:Y:S04]  /*54110*/  LDL.LU.64 R92, [R1+0x10d8] ;  /* 0x0010d800015c7983 */ /* 0x001ea80000300a00 */
[----:B-1----:R-:W3:Y:S04]  /*54120*/  LDL.LU.64 R246, [R1+0x10d0] ;  /* 0x0010d00001f67983 */ /* 0x002ee80000300a00 */
[----:B------:R-:W4:Y:S01]  /*54130*/  LDL.LU.64 R170, [R1+0xbd0] ;  /* 0x000bd00001aa7983 */ /* 0x000f220000300a00 */
[----:B------:R-:W-:-:S02]  /*54140*/  LOP3.LUT P0, RZ, R245, 0x2000, RZ, 0xc0, !PT ;  /* 0x00002000f5ff7812 */ /* 0x000fc4000780c0ff */
[C---:B------:R-:W-:Y:S01]  /*54150*/  LOP3.LUT P1, RZ, R245.reuse, 0x1000, RZ, 0xc0, !PT ;  /* 0x00001000f5ff7812 */ /* 0x040fe2000782c0ff */
[----:B------:R-:W3:Y:S04]  /*54160*/  LDL.LU.64 R172, [R1+0xbe0] ;  /* 0x000be00001ac7983 */ /* 0x000ee80000300a00 */
[----:B------:R-:W3:Y:S04]  /*54170*/  LDL.LU.64 R174, [R1+0xbe8] ;  /* 0x000be80001ae7983 */ /* 0x000ee80000300a00 */
[----:B------:R-:W3:Y:S04]  /*54180*/  LDL.LU.64 R176, [R1+0xbf0] ;  /* 0x000bf00001b07983 */ /* 0x000ee80000300a00 */
[----:B------:R-:W3:Y:S04]  /*54190*/  LDL.LU.64 R178, [R1+0xbf8] ;  /* 0x000bf80001b27983 */ /* 0x000ee80000300a00 */
[----:B------:R-:W3:Y:S04]  /*541a0*/  LDL.LU.64 R158, [R1+0xc00] ;  /* 0x000c0000019e7983 */ /* 0x000ee80000300a00 */
[----:B------:R-:W3:Y:S04]  /*541b0*/  LDL.LU.64 R160, [R1+0xc08] ;  /* 0x000c080001a07983 */ /* 0x000ee80000300a00 */
[----:B------:R-:W3:Y:S01]  /*541c0*/  LDL.LU.64 R162, [R1+0xc18] ;  /* 0x000c180001a27983 */ /* 0x000ee20000300a00 */
        /* <DEDUP_REMOVED lines=9> */
[----:B----4-:R0:W-:Y:S02]  /*54260*/  @P0 STG.E.U8 desc[UR32][R170.64], R0 ;  /* 0x00000000aa000986 */ /* 0x0101e4000c101120 */
[----:B0-----:R-:W-:-:S05]  /*54270*/  PRMT R0, R92, 0x7771, RZ ;  /* 0x000077715c007816 */ /* 0x001fca00000000ff */
[----:B------:R0:W-:Y:S04]  /*54280*/  @P1 STG.E.U8 desc[UR32][R94.64], R0 ;  /* 0x000000005e001986 */ /* 0x0001e8000c101120 */
[----:B0-----:R-:W2:Y:S04]  /*54290*/  LDL.LU.64 R94, [R1+0x10c8] ;  /* 0x0010c800015e7983 */ /* 0x001ea80000300a00 */
[----:B------:R-:W4:Y:S01]  /*542a0*/  LDL.LU.64 R164, [R1+0xc20] ;  /* 0x000c200001a47983 */ /* 0x000f220000300a00 */
[----:B------:R-:W-:Y:S02]  /*542b0*/  @P4 LOP3.LUT R5, R5, 0x400000, RZ, 0xfc, !PT ;  /* 0x0040000005054812 */ /* 0x000fe400078efcff */
[----:B------:R-:W-:Y:S01]  /*542c0*/  LOP3.LUT P4, RZ, R245, 0x10, RZ, 0xc0, !PT ;  /* 0x00000010f5ff7812 */ /* 0x000fe2000788c0ff */
[----:B------:R-:W4:Y:S01]  /*542d0*/  LDL.LU.64 R166, [R1+0xc30] ;  /* 0x000c300001a67983 */ /* 0x000f220000300a00 */
[----:B------:R-:W-:-:S02]  /*542e0*/  LOP3.LUT R5, R5, 0xff7fffff, RZ, 0xc0, !PT ;  /* 0xff7fffff05057812 */ /* 0x000fc400078ec0ff */
[C---:B------:R-:W-:Y:S01]  /*542f0*/  LOP3.LUT P2, RZ, R245.reuse, 0x800, RZ, 0xc0, !PT ;  /* 0x00000800f5ff7812 */ /* 0x040fe2000784c0ff */
[----:B------:R-:W4:Y:S01]  /*54300*/  LDL.LU.64 R168, [R1+0xc40] ;  /* 0x000c400001a87983 */ /* 0x000f220000300a00 */
[----:B------:R-:W-:Y:S02]  /*54310*/  LOP3.LUT P3, RZ, R245, 0x400, RZ, 0xc0, !PT ;  /* 0x00000400f5ff7812 */ /* 0x000fe4000786c0ff */
[----:B------:R-:W-:Y:S01]  /*54320*/  PRMT R0, R93, 0x7770, RZ ;  /* 0x000077705d007816 */ /* 0x000fe200000000ff */
[----:B------:R-:W4:Y:S04]  /*54330*/  LDL.LU.64 R170, [R1+0xc48] ;  /* 0x000c480001aa7983 */ /* 0x000f280000300a00 */
        /* <DEDUP_REMOVED lines=15> */
[----:B0-----:R-:W3:Y:S01]  /*54430*/  LDL.LU.64 R172, [R1+0xc50] ;  /* 0x000c500001ac7983 */ /* 0x001ee20000300a00 */
[----:B------:R-:W-:-:S05]  /*54440*/  PRMT R0, R93, 0x7771, RZ ;  /* 0x000077715d007816 */ /* 0x000fca00000000ff */
[----:B------:R0:W-:Y:S04]  /*54450*/  @P3 STG.E.U8 desc[UR32][R174.64], R0 ;  /* 0x00000000ae003986 */ /* 0x0001e8000c101120 */
[----:B0-----:R-:W3:Y:S01]  /*54460*/  LDL.LU.64 R174, [R1+0xc58] ;  /* 0x000c580001ae7983 */ /* 0x001ee20000300a00 */
[----:B--2---:R-:W-:-:S05]  /*54470*/  PRMT R0, R94, 0x7770, RZ ;  /* 0x000077705e007816 */ /* 0x004fca00000000ff */
[----:B------:R0:W-:Y:S01]  /*54480*/  @P4 STG.E.U8 desc[UR32][R176.64], R0 ;  /* 0x00000000b0004986 */ /* 0x0001e2000c101120 */
[C---:B------:R-:W-:Y:S02]  /*54490*/  LOP3.LUT P4, RZ, R5.reuse, 0x8000000, RZ, 0xc0, !PT ;  /* 0x0800000005ff7812 */ /* 0x040fe4000788c0ff */
        /* <DEDUP_REMOVED lines=14> */
[----:B------:R-:W-:-:S11]  /*54580*/  PRMT R92, R92, 0x7773, RZ ;  /* 0x000077735c5c7816 */ /* 0x000fd600000000ff */
[----:B----4-:R-:W-:Y:S01]  /*54590*/  @P4 STG.E.U8 desc[UR32][R164.64], R92 ;  /* 0x0000005ca4004986 */ /* 0x010fe2000c101120 */
[----:B------:R-:W-:Y:S02]  /*545a0*/  LOP3.LUT P4, RZ, R5, 0x400000, RZ, 0xc0, !PT ;  /* 0x0040000005ff7812 */ /* 0x000fe4000788c0ff */
[----:B0-----:R-:W-:-:S11]  /*545b0*/  PRMT R0, R93, 0x7772, RZ ;  /* 0x000077725d007816 */ /* 0x001fd600000000ff */
[----:B------:R0:W-:Y:S04]  /*545c0*/  @P4 STG.E.U8 desc[UR32][R88.64], R0 ;  /* 0x0000000058004986 */ /* 0x0001e8000c101120 */
[----:B0-----:R-:W4:Y:S01]  /*545d0*/  LDL.LU.64 R88, [R1+0x10c0] ;  /* 0x0010c00001587983 */ /* 0x001f220000300a00 */
[----:B------:R-:W-:Y:S02]  /*545e0*/  LOP3.LUT P4, RZ, R5, 0x200000, RZ, 0xc0, !PT ;  /* 0x0020000005ff7812 */ /* 0x000fe4000788c0ff */
[----:B------:R-:W-:Y:S02]  /*545f0*/  PRMT R93, R93, 0x7773, RZ ;  /* 0x000077735d5d7816 */ /* 0x000fe400000000ff */
[----:B------:R-:W-:Y:S02]  /*54600*/  LOP3.LUT P5, RZ, R245, 0x1, RZ, 0xc0, !PT ;  /* 0x00000001f5ff7812 */ /* 0x000fe400078ac0ff */
[----:B------:R-:W-:-:S07]  /*54610*/  LOP3.LUT P6, RZ, R246, 0x80000000, RZ, 0xc0, !PT ;  /* 0x80000000f6ff7812 */ /* 0x000fce00078cc0ff */
[----:B------:R-:W-:Y:S01]  /*54620*/  @P4 STG.E.U8 desc[UR32][R166.64], R93 ;  /* 0x0000005da6004986 */ /* 0x000fe2000c101120 */
[----:B------:R-:W-:Y:S02]  /*54630*/  LOP3.LUT P4, RZ, R5, 0x100000, RZ, 0xc0, !PT ;  /* 0x0010000005ff7812 */ /* 0x000fe4000788c0ff */
[----:B------:R-:W-:Y:S02]  /*54640*/  PRMT R0, R94, 0x7772, RZ ;  /* 0x000077725e007816 */ /* 0x000fe400000000ff */
[C---:B------:R-:W-:Y:S02]  /*54650*/  LOP3.LUT P0, RZ, R246.reuse, 0x40000000, RZ, 0xc0, !PT ;  /* 0x40000000f6ff7812 */ /* 0x040fe4000780c0ff */
[----:B------:R-:W-:Y:S02]  /*54660*/  LOP3.LUT P1, RZ, R246, 0x20000000, RZ, 0xc0, !PT ;  /* 0x20000000f6ff7812 */ /* 0x000fe4000782c0ff */
[----:B------:R-:W-:-:S05]  /*54670*/  PRMT R94, R94, 0x7773, RZ ;  /* 0x000077735e5e7816 */ /* 0x000fca00000000ff */
[----:B------:R0:W-:Y:S01]  /*54680*/  @P4 STG.E.U8 desc[UR32][R168.64], R0 ;  /* 0x00000000a8004986 */ /* 0x0001e2000c101120 */
[----:B------:R-:W-:-:S03]  /*54690*/  LOP3.LUT P2, RZ, R246, 0x10000000, RZ, 0xc0, !PT ;  /* 0x10000000f6ff7812 */ /* 0x000fc6000784c0ff */
[----:B------:R-:W-:Y:S01]  /*546a0*/  @P5 STG.E.U8 desc[UR32][R170.64], R94 ;  /* 0x0000005eaa005986 */ /* 0x000fe2000c101120 */
[C---:B0-----:R-:W-:Y:S02]  /*546b0*/  PRMT R0, R95.reuse, 0x7772, RZ ;  /* 0x000077725f007816 */ /* 0x041fe400000000ff */
[----:B------:R-:W-:-:S03]  /*546c0*/  PRMT R95, R95, 0x7773, RZ ;  /* 0x000077735f5f7816 */ /* 0x000fc600000000ff */
[----:B---3--:R4:W-:Y:S01]  /*546d0*/  @P6 STG.E.U8 desc[UR32][R172.64], R0 ;  /* 0x00000000ac006986 */ /* 0x0089e2000c101120 */
[----:B------:R-:W-:-:S03]  /*546e0*/  LOP3.LUT P3, RZ, R246, 0x8000000, RZ, 0xc0, !PT ;  /* 0x08000000f6ff7812 */ /* 0x000fc6000786c0ff */
[----:B------:R-:W-:Y:S01]  /*546f0*/  @P0 STG.E.U8 desc[UR32][R174.64], R95 ;  /* 0x0000005fae000986 */ /* 0x000fe2000c101120 */
[----:B------:R-:W-:Y:S02]  /*54700*/  LOP3.LUT P4, RZ, R246, 0x4000, RZ, 0xc0, !PT ;  /* 0x00004000f6ff7812 */ /* 0x000fe4000788c0ff */
[----:B------:R-:W-:-:S11]  /*54710*/  LOP3.LUT R5, R5, 0xffffefff, RZ, 0xc0, !PT ;  /* 0xffffefff05057812 */ /* 0x000fd600078ec0ff */
[----:B------:R-:W-:Y:S02]  /*54720*/  @P4 LOP3.LUT R5, R5, 0x1000, RZ, 0xfc, !PT ;  /* 0x0000100005054812 */ /* 0x000fe400078efcff */
[----:B------:R-:W-:Y:S02]  /*54730*/  LOP3.LUT P4, RZ, R246, 0x8000, RZ, 0xc0, !PT ;  /* 0x00008000f6ff7812 */ /* 0x000fe4000788c0ff */
[----:B----4-:R-:W-:-:S05]  /*54740*/  PRMT R0, R88, 0x7770, RZ ;  /* 0x0000777058007816 */ /* 0x010fca00000000ff */
        /* <DEDUP_REMOVED lines=16> */
[----:B------:R-:W-:-:S04]  /*54850*/  LOP3.LUT R5, R5, 0xffffdfff, RZ, 0xc0, !PT ;  /* 0xffffdfff05057812 */ /* 0x000fc800078ec0ff */
        /* <DEDUP_REMOVED lines=12> */
[----:B------:R-:W-:-:S09]  /*54920*/  LOP3.LUT P0, RZ, R246, 0x4000000, RZ, 0xc0, !PT ;  /* 0x04000000f6ff7812 */ /* 0x000fd2000780c0ff */
[----:B------:R-:W-:Y:S02]  /*54930*/  @P4 LOP3.LUT R5, R5, 0x20000, RZ, 0xfc, !PT ;  /* 0x0002000005054812 */ /* 0x000fe400078efcff */
[C---:B------:R-:W-:Y:S02]  /*54940*/  LOP3.LUT P4, RZ, R246.reuse, 0x100000, RZ, 0xc0, !PT ;  /* 0x00100000f6ff7812 */ /* 0x040fe4000788c0ff */
[----:B------:R-:W-:Y:S02]  /*54950*/  LOP3.LUT R5, R5, 0xfffbffff, RZ, 0xc0, !PT ;  /* 0xfffbffff05057812 */ /* 0x000fe400078ec0ff */
[C---:B------:R-:W-:Y:S02]  /*54960*/  LOP3.LUT P1, RZ, R246.reuse, 0x2000000, RZ, 0xc0, !PT ;  /* 0x02000000f6ff7812 */ /* 0x040fe4000782c0ff */
[----:B------:R-:W-:Y:S02]  /*54970*/  PRMT R0, R89, 0x7771, RZ ;  /* 0x0000777159007816 */ /* 0x000fe400000000ff */
[----:B------:R-:W-:-:S05]  /*54980*/  LOP3.LUT P2, RZ, R246, 0x1000000, RZ, 0xc0, !PT ;  /* 0x01000000f6ff7812 */ /* 0x000fca000784c0ff */
[----:B------:R-:W-:Y:S02]  /*54990*/  @P4 LOP3.LUT R5, R5, 0x40000, RZ, 0xfc, !PT ;  /* 0x0004000005054812 */ /* 0x000fe400078efcff */
[C---:B------:R-:W-:Y:S02]  /*549a0*/  LOP3.LUT P4, RZ, R246.reuse, 0x200000, RZ, 0xc0, !PT ;  /* 0x00200000f6ff7812 */ /* 0x040fe4000788c0ff */
[----:B------:R-:W-:Y:S02]  /*549b0*/  LOP3.LUT P3, RZ, R246, 0x800000, RZ, 0xc0, !PT ;  /* 0x00800000f6ff7812 */ /* 0x000fe4000786c0ff */
[----:B------:R-:W-:-:S09]  /*549c0*/  LOP3.LUT R5, R5, 0xfff7ffff, RZ, 0xc0, !PT ;  /* 0xfff7ffff05057812 */ /* 0x000fd200078ec0ff */
[----:B------:R-:W-:Y:S02]  /*549d0*/  @P4 LOP3.LUT R5, R5, 0x80000, RZ, 0xfc, !PT ;  /* 0x0008000005054812 */ /* 0x000fe400078efcff */
[----:B------:R-:W-:Y:S01]  /*549e0*/  LOP3.LUT P4, RZ, R246, 0x400000, RZ, 0xc0, !PT ;  /* 0x00400000f6ff7812 */ /* 0x000fe2000788c0ff */
[----:B---3--:R2:W-:Y:S02]  /*549f0*/  @P0 STG.E.U8 desc[UR32][R166.64], R0 ;  /* 0x00000000a6000986 */ /* 0x0085e4000c101120 */
[C---:B--2---:R-:W-:Y:S02]  /*54a00*/  PRMT R0, R90.reuse, 0x7770, RZ ;  /* 0x000077705a007816 */ /* 0x044fe400000000ff */
[----:B------:R-:W2:Y:S04]  /*54a10*/  LDL.LU.64 R166, [R1+0xce8] ;  /* 0x000ce80001a67983 */ /* 0x000ea80000300a00 */
[----:B----4-:R0:W-:Y:S02]  /*54a20*/  @P1 STG.E.U8 desc[UR32][R168.64], R0 ;  /* 0x00000000a8001986 */ /* 0x0101e4000c101120 */
[----:B0-----:R-:W-:-:S02]  /*54a30*/  PRMT R0, R90, 0x7771, RZ ;  /* 0x000077715a007816 */ /* 0x001fc400000000ff */
[----:B------:R-:W3:Y:S04]  /*54a40*/  LDL.LU.64 R168, [R1+0xcf0] ;  /* 0x000cf00001a87983 */ /* 0x000ee80000300a00 */
[----:B------:R0:W-:Y:S02]  /*54a50*/  @P2 STG.E.U8 desc[UR32][R170.64], R0 ;  /* 0x00000000aa002986 */ /* 0x0001e4000c101120 */
[C---:B0-----:R-:W-:Y:S02]  /*54a60*/  PRMT R0, R91.reuse, 0x7770, RZ ;  /* 0x000077705b007816 */ /* 0x041fe400000000ff */
        /* <DEDUP_REMOVED lines=10> */
[----:B------:R-:W-:Y:S02]  /*54b10*/  PRMT R88, R88, 0x7773, RZ ;  /* 0x0000777358587816 */ /* 0x000fe400000000ff */
[----:B0-----:R-:W-:Y:S01]  /*54b20*/  PRMT R0, R89, 0x7772, RZ ;  /* 0x0000777259007816 */ /* 0x001fe200000000ff */
[----:B------:R-:W4:Y:S08]  /*54b30*/  LDL.LU.64 R176, [R1+0xd10] ;  /* 0x000d100001b07983 */ /* 0x000f300000300a00 */
[----:B------:R0:W-:Y:S01]  /*54b40*/  @P4 STG.E.U8 desc[UR32][R178.64], R88 ;  /* 0x00000058b2004986 */ /* 0x0001e2000c101120 */
[----:B------:R-:W-:-:S02]  /*54b50*/  LOP3.LUT P4, RZ, R5, 0x20000, RZ, 0xc0, !PT ;  /* 0x0002000005ff7812 */ /* 0x000fc4000788c0ff */
[----:B------:R-:W-:Y:S01]  /*54b60*/  PRMT R89, R89, 0x7773, RZ ;  /* 0x0000777359597816 */ /* 0x000fe200000000ff */
[----:B0-----:R-:W4:Y:S10]  /*54b70*/  LDL.LU.64 R178, [R1+0xd20] ;  /* 0x000d200001b27983 */ /* 0x001f340000300a00 */
[----:B------:R0:W-:Y:S01]  /*54b80*/  @P4 STG.E.U8 desc[UR32][R160.64], R0 ;  /* 0x00000000a0004986 */ /* 0x0001e2000c101120 */
[----:B------:R-:W-:-:S13]  /*54b90*/  LOP3.LUT P4, RZ, R5, 0x10000, RZ, 0xc0, !PT ;  /* 0x0001000005ff7812 */ /* 0x000fda000788c0ff */
[----:B------:R-:W-:Y:S01]  /*54ba0*/  @P4 STG.E.U8 desc[UR32][R162.64], R89 ;  /* 0x00000059a2004986 */ /* 0x000fe2000c101120 */
[----:B------:R-:W-:Y:S02]  /*54bb0*/  LOP3.LUT P4, RZ, R5, 0x8000, RZ, 0xc0, !PT ;  /* 0x0000800005ff7812 */ /* 0x000fe4000788c0ff */
[C---:B0-----:R-:W-:Y:S02]  /*54bc0*/  PRMT R0, R90.reuse, 0x7772, RZ ;  /* 0x000077725a007816 */ /* 0x041fe400000000ff */
[----:B------:R-:W-:-:S09]  /*54bd0*/  PRMT R90, R90, 0x7773, RZ ;  /* 0x000077735a5a7816 */ /* 0x000fd200000000ff */
[----:B------:R0:W-:Y:S01]  /*54be0*/  @P4 STG.E.U8 desc[UR32][R84.64], R0 ;  /* 0x0000000054004986 */ /* 0x0001e2000c101120 */
[----:B------:R-:W-:-:S03]  /*54bf0*/  LOP3.LUT P4, RZ, R5, 0x4000, RZ, 0xc0, !PT ;  /* 0x0000400005ff7812 */ /* 0x000fc6000788c0ff */
[----:B0-----:R-:W3:Y:S10]  /*54c00*/  LDL.LU.64 R84, [R1+0x10b0] ;  /* 0x0010b00001547983 */ /* 0x001ef40000300a00 */
[----:B------:R-:W-:Y:S01]  /*54c10*/  @P4 STG.E.U8 desc[UR32][R164.64], R90 ;  /* 0x0000005aa4004986 */ /* 0x000fe2000c101120 */
[----:B------:R-:W-:-:S02]  /*54c20*/  LOP3.LUT P4, RZ, R5, 0x2000, RZ, 0xc0, !PT ;  /* 0x0000200005ff7812 */ /* 0x000fc4000788c0ff */
[----:B------:R-:W-:-:S11]  /*54c30*/  PRMT R0, R91, 0x7772, RZ ;  /* 0x000077725b007816 */ /* 0x000fd600000000ff */
[----:B------:R0:W-:Y:S04]  /*54c40*/  @P4 STG.E.U8 desc[UR32][R86.64], R0 ;  /* 0x0000000056004986 */ /* 0x0001e8000c101120 */
[----:B0-----:R-:W4:Y:S01]  /*54c50*/  LDL.LU.64 R86, [R1+0x10a8] ;  /* 0x0010a80001567983 */ /* 0x001f220000300a00 */
[----:B------:R-:W-:Y:S02]  /*54c60*/  LOP3.LUT P4, RZ, R5, 0x1000, RZ, 0xc0, !PT ;  /* 0x0000100005ff7812 */ /* 0x000fe4000788c0ff */
[C---:B------:R-:W-:Y:S02]  /*54c70*/  LOP3.LUT P5, RZ, R246.reuse, 0x2000, RZ, 0xc0, !PT ;  /* 0x00002000f6ff7812 */ /* 0x040fe400078ac0ff */
[----:B------:R-:W-:Y:S02]  /*54c80*/  LOP3.LUT P6, RZ, R246, 0x1000, RZ, 0xc0, !PT ;  /* 0x00001000f6ff7812 */ /* 0x000fe400078cc0ff */
[----:B------:R-:W-:-:S02]  /*54c90*/  PRMT R91, R91, 0x7773, RZ ;  /* 0x000077735b5b7816 */ /* 0x000fc400000000ff */
[C---:B------:R-:W-:Y:S02]  /*54ca0*/  LOP3.LUT P0, RZ, R246.reuse, 0x800, RZ, 0xc0, !PT ;  /* 0x00000800f6ff7812 */ /* 0x040fe4000780c0ff */
[C---:B------:R-:W-:Y:S02]  /*54cb0*/  LOP3.LUT P1, RZ, R246.reuse, 0x400, RZ, 0xc0, !PT ;  /* 0x00000400f6ff7812 */ /* 0x040fe4000782c0ff */
[C---:B------:R-:W-:Y:S02]  /*54cc0*/  LOP3.LUT P2, RZ, R246.reuse, 0x200, RZ, 0xc0, !PT ;  /* 0x00000200f6ff7812 */ /* 0x040fe4000784c0ff */
[----:B------:R-:W-:Y:S01]  /*54cd0*/  LOP3.LUT P3, RZ, R246, 0x100, RZ, 0xc0, !PT ;  /* 0x00000100f6ff7812 */ /* 0x000fe2000786c0ff */
[----:B--2---:R-:W-:Y:S01]  /*54ce0*/  @P4 STG.E.U8 desc[UR32][R166.64], R91 ;  /* 0x0000005ba6004986 */ /* 0x004fe2000c101120 */
[----:B---3--:R-:W-:-:S05]  /*54cf0*/  PRMT R0, R84, 0x7770, RZ ;  /* 0x0000777054007816 */ /* 0x008fca00000000ff */
[----:B------:R0:W-:Y:S02]  /*54d00*/  @P5 STG.E.U8 desc[UR32][R168.64], R0 ;  /* 0x00000000a8005986 */ /* 0x0001e4000c101120 */
[----:B0-----:R-:W-:-:S05]  /*54d10*/  PRMT R0, R84, 0x7771, RZ ;  /* 0x0000777154007816 */ /* 0x001fca00000000ff */
[----:B----4-:R0:W-:Y:S02]  /*54d20*/  @P6 STG.E.U8 desc[UR32][R170.64], R0 ;  /* 0x00000000aa006986 */ /* 0x0101e4000c101120 */
[----:B0-----:R-:W-:-:S05]  /*54d30*/  PRMT R0, R85, 0x7770, RZ ;  /* 0x0000777055007816 */ /* 0x001fca00000000ff */
        /* <DEDUP_REMOVED lines=13> */
[----:B------:R-:W-:-:S02]  /*54e10*/  LOP3.LUT P6, RZ, R246, 0x80, RZ, 0xc0, !PT ;  /* 0x00000080f6ff7812 */ /* 0x000fc400078cc0ff */
        /* <DEDUP_REMOVED lines=12> */
[----:B------:R-:W-:Y:S01]  /*54ee0*/  @P4 LOP3.LUT R5, R5, 0x100, RZ, 0xfc, !PT ;  /* 0x0000010005054812 */ /* 0x000fe200078efcff */
[----:B--2---:R0:W-:Y:S04]  /*54ef0*/  @P6 STG.E.U8 desc[UR32][R178.64], R0 ;  /* 0x00000000b2006986 */ /* 0x0041e8000c101120 */
[----:B0-----:R-:W2:Y:S04]  /*54f00*/  LDL.LU.64 R178, [R1+0xd68] ;  /* 0x000d680001b27983 */ /* 0x001ea80000300a00 */
[----:B------:R-:W2:Y:S01]  /*54f10*/  LDL.LU.64 R160, [R1+0xd78] ;  /* 0x000d780001a07983 */ /* 0x000ea20000300a00 */
[----:B------:R-:W-:-:S02]  /*54f20*/  LOP3.LUT P4, RZ, R247, 0x80000000, RZ, 0xc0, !PT ;  /* 0x80000000f7ff7812 */ /* 0x000fc4000788c0ff */
[----:B------:R-:W-:Y:S01]  /*54f30*/  LOP3.LUT R5, R5, 0xfffffdff, RZ, 0xc0, !PT ;  /* 0xfffffdff05057812 */ /* 0x000fe200078ec0ff */
[----:B------:R-:W2:Y:S01]  /*54f40*/  LDL.LU.64 R162, [R1+0xd88] ;  /* 0x000d880001a27983 */ /* 0x000ea20000300a00 */
[C---:B------:R-:W-:Y:S02]  /*54f50*/  LOP3.LUT P2, RZ, R246.reuse, 0x40, RZ, 0xc0, !PT ;  /* 0x00000040f6ff7812 */ /* 0x040fe4000784c0ff */
[C---:B------:R-:W-:Y:S01]  /*54f60*/  LOP3.LUT P3, RZ, R246.reuse, 0x20, RZ, 0xc0, !PT ;  /* 0x00000020f6ff7812 */ /* 0x040fe2000786c0ff */
[----:B------:R-:W2:Y:S01]  /*54f70*/  LDL.LU.64 R164, [R1+0xd90] ;  /* 0x000d900001a47983 */ /* 0x000ea20000300a00 */
[----:B------:R-:W-:Y:S02]  /*54f80*/  PRMT R0, R87, 0x7771, RZ ;  /* 0x0000777157007816 */ /* 0x000fe400000000ff */
[----:B------:R-:W-:Y:S01]  /*54f90*/  LOP3.LUT P0, RZ, R246, 0x10, RZ, 0xc0, !PT ;  /* 0x00000010f6ff7812 */ /* 0x000fe2000780c0ff */
[----:B------:R-:W2:Y:S02]  /*54fa0*/  LDL.LU.64 R166, [R1+0xd98] ;  /* 0x000d980001a67983 */ /* 0x000ea40000300a00 */
[----:B------:R-:W-:-:S02]  /*54fb0*/  @P4 LOP3.LUT R5, R5, 0x200, RZ, 0xfc, !PT ;  /* 0x0000020005054812 */ /* 0x000fc400078efcff */
[----:B------:R-:W-:Y:S02]  /*54fc0*/  LOP3.LUT P4, RZ, R246, 0x1, RZ, 0xc0, !PT ;  /* 0x00000001f6ff7812 */ /* 0x000fe4000788c0ff */
[----:B------:R-:W-:-:S11]  /*54fd0*/  LOP3.LUT R5, R5, 0xfffffbff, RZ, 0xc0, !PT ;  /* 0xfffffbff05057812 */ /* 0x000fd600078ec0ff */
[----:B------:R-:W-:Y:S02]  /*54fe0*/  @P4 LOP3.LUT R5, R5, 0x400, RZ, 0xfc, !PT ;  /* 0x0000040005054812 */ /* 0x000fe400078efcff */
[C---:B------:R-:W-:Y:S02]  /*54ff0*/  LOP3.LUT P4, RZ, R246.reuse, 0x2, RZ, 0xc0, !PT ;  /* 0x00000002f6ff7812 */ /* 0x040fe4000788c0ff */
[----:B------:R-:W-:Y:S01]  /*55000*/  LOP3.LUT R5, R5, 0xfffff7ff, RZ, 0xc0, !PT ;  /* 0xfffff7ff05057812 */ /* 0x000fe200078ec0ff */
[----:B---3--:R0:W-:Y:S01]  /*55010*/  @P2 STG.E.U8 desc[UR32][R168.64], R0 ;  /* 0x00000000a8002986 */ /* 0x0081e2000c101120 */
[----:B------:R-:W-:-:S09]  /*55020*/  LOP3.LUT P1, RZ, R246, 0x8, RZ, 0xc0, !PT ;  /* 0x00000008f6ff7812 */ /* 0x000fd2000782c0ff */
[----:B------:R-:W-:Y:S02]  /*55030*/  @P4 LOP3.LUT R5, R5, 0x800, RZ, 0xfc, !PT ;  /* 0x0000080005054812 */ /* 0x000fe400078efcff */
[----:B------:R-:W-:Y:S01]  /*55040*/  LOP3.LUT P4, RZ, R246, 0x4, RZ, 0xc0, !PT ;  /* 0x00000004f6ff7812 */ /* 0x000fe2000788c0ff */
[----:B0-----:R-:W3:Y:S01]  /*55050*/  LDL.LU.64 R168, [R1+0xda0] ;  /* 0x000da00001a87983 */ /* 0x001ee20000300a00 */
[C---:B------:R-:W-:Y:S02]  /*55060*/  PRMT R0, R84.reuse, 0x7772, RZ ;  /* 0x0000777254007816 */ /* 0x040fe400000000ff */
[----:B------:R-:W-:-:S03]  /*55070*/  PRMT R84, R84, 0x7773, RZ ;  /* 0x0000777354547816 */ /* 0x000fc600000000ff */
[----:B----4-:R0:W-:Y:S04]  /*55080*/  @P3 STG.E.U8 desc[UR32][R170.64], R0 ;  /* 0x00000000aa003986 */ /* 0x0101e8000c101120 */
[----:B------:R1:W-:Y:S01]  /*55090*/  @P0 STG.E.U8 desc[UR32][R172.64], R84 ;  /* 0x00000054ac000986 */ /* 0x0003e2000c101120 */
[----:B0-----:R-:W-:-:S03]  /*550a0*/  PRMT R0, R85, 0x7772, RZ ;  /* 0x0000777255007816 */ /* 0x001fc600000000ff */
[----:B------:R-:W4:Y:S01]  /*550b0*/  LDL.LU.64 R170, [R1+0xda8] ;  /* 0x000da80001aa7983 */ /* 0x000f220000300a00 */
[----:B------:R-:W-:-:S03]  /*550c0*/  PRMT R85, R85, 0x7773, RZ ;  /* 0x0000777355557816 */ /* 0x000fc600000000ff */
[----:B------:R0:W-:Y:S04]  /*550d0*/  @P1 STG.E.U8 desc[UR32][R174.64], R0 ;  /* 0x00000000ae001986 */ /* 0x0001e8000c101120 */
[----:B------:R-:W-:Y:S01]  /*550e0*/  @P4 STG.E.U8 desc[UR32][R176.64], R85 ;  /* 0x00000055b0004986 */ /* 0x000fe2000c101120 */
[----:B------:R-:W-:-:S03]  /*550f0*/  LOP3.LUT P4, RZ, R5, 0x800, RZ, 0xc0, !PT ;  /* 0x0000080005ff7812 */ /* 0x000fc6000788c0ff */
[----:B-1----:R-:W4:Y:S01]  /*55100*/  LDL.LU.64 R172, [R1+0xdb0] ;  /* 0x000db00001ac7983 */ /* 0x002f220000300a00 */
[----:B0-----:R-:W-:-:S03]  /*55110*/  PRMT R0, R86, 0x7772, RZ ;  /* 0x0000777256007816 */ /* 0x001fc600000000ff */
[----:B------:R-:W4:Y:S06]  /*55120*/  LDL.LU.64 R174, [R1+0xdb8] ;  /* 0x000db80001ae7983 */ /* 0x000f2c0000300a00 */
[----:B------:R0:W-:Y:S01]  /*55130*/  @P4 STG.E.U8 desc[UR32][R80.64], R0 ;  /* 0x0000000050004986 */ /* 0x0001e2000c101120 */
[----:B------:R-:W-:Y:S02]  /*55140*/  LOP3.LUT P4, RZ, R5, 0x400, RZ, 0xc0, !PT ;  /* 0x0000040005ff7812 */ /* 0x000fe4000788c0ff */
[----:B------:R-:W-:Y:S01]  /*55150*/  PRMT R86, R86, 0x7773, RZ ;  /* 0x0000777356567816 */ /* 0x000fe200000000ff */
[----:B0-----:R-:W3:Y:S01]  /*55160*/  LDL.LU.64 R80, [R1+0x10a0] ;  /* 0x0010a00001507983 */ /* 0x001ee20000300a00 */
[----:B------:R-:W-:-:S02]  /*55170*/  PRMT R0, R87, 0x7772, RZ ;  /* 0x0000777257007816 */ /* 0x000fc400000000ff */
[----:B------:R-:W-:Y:S01]  /*55180*/  PRMT R87, R87, 0x7773, RZ ;  /* 0x0000777357577816 */ /* 0x000fe200000000ff */
[----:B------:R-:W4:Y:S06]  /*55190*/  LDL.LU.64 R176, [R1+0xdc0] ;  /* 0x000dc00001b07983 */ /* 0x000f2c0000300a00 */
[----:B--2---:R0:W-:Y:S01]  /*551a0*/  @P4 STG.E.U8 desc[UR32][R178.64], R86 ;  /* 0x00000056b2004986 */ /* 0x0041e2000c101120 */
[----:B------:R-:W-:-:S03]  /*551b0*/  LOP3.LUT P4, RZ, R5, 0x200, RZ, 0xc0, !PT ;  /* 0x0000020005ff7812 */ /* 0x000fc6000788c0ff */
[----:B0-----:R-:W2:Y:S10]  /*551c0*/  LDL.LU.64 R178, [R1+0xdc8] ;  /* 0x000dc80001b27983 */ /* 0x001eb40000300a00 */
[----:B------:R-:W-:Y:S01]  /*551d0*/  @P4 STG.E.U8 desc[UR32][R160.64], R0 ;  /* 0x00000000a0004986 */ /* 0x000fe2000c101120 */
[----:B------:R-:W-:-:S13]  /*551e0*/  LOP3.LUT P4, RZ, R5, 0x100, RZ, 0xc0, !PT ;  /* 0x0000010005ff7812 */ /* 0x000fda000788c0ff */
[----:B------:R0:W-:Y:S04]  /*551f0*/  @P4 STG.E.U8 desc[UR32][R82.64], R87 ;  /* 0x0000005752004986 */ /* 0x0001e8000c101120 */
[----:B0-----:R-:W4:Y:S01]  /*55200*/  LDL.LU.64 R82, [R1+0x1098] ;  /* 0x0010980001527983 */ /* 0x001f220000300a00 */
[----:B------:R-:W-:Y:S02]  /*55210*/  LOP3.LUT P4, RZ, R5, 0x80, RZ, 0xc0, !PT ;  /* 0x0000008005ff7812 */ /* 0x000fe4000788c0ff */
[C---:B------:R-:W-:Y:S02]  /*55220*/  LOP3.LUT P5, RZ, R247.reuse, 0x4000000, RZ, 0xc0, !PT ;  /* 0x04000000f7ff7812 */ /* 0x040fe400078ac0ff */
[C---:B------:R-:W-:Y:S02]  /*55230*/  LOP3.LUT P6, RZ, R247.reuse, 0x2000000, RZ, 0xc0, !PT ;  /* 0x02000000f7ff7812 */ /* 0x040fe400078cc0ff */
[----:B------:R-:W-:-:S02]  /*55240*/  LOP3.LUT P2, RZ, R247, 0x1000000, RZ, 0xc0, !PT ;  /* 0x01000000f7ff7812 */ /* 0x000fc4000784c0ff */
[C---:B------:R-:W-:Y:S02]  /*55250*/  LOP3.LUT P3, RZ, R247.reuse, 0x800000, RZ, 0xc0, !PT ;  /* 0x00800000f7ff7812 */ /* 0x040fe4000786c0ff */
[----:B------:R-:W-:Y:S02]  /*55260*/  LOP3.LUT P0, RZ, R247, 0x400000, RZ, 0xc0, !PT ;  /* 0x00400000f7ff7812 */ /* 0x000fe4000780c0ff */
[----:B---3--:R-:W-:-:S05]  /*55270*/  PRMT R0, R80, 0x7770, RZ ;  /* 0x0000777050007816 */ /* 0x008fca00000000ff */
[----:B------:R0:W-:Y:S01]  /*55280*/  @P4 STG.E.U8 desc[UR32][R162.64], R0 ;  /* 0x00000000a2004986 */ /* 0x0001e2000c101120 */
[----:B------:R-:W-:Y:S02]  /*55290*/  LOP3.LUT P4, RZ, R5, 0x40, RZ, 0xc0, !PT ;  /* 0x0000004005ff7812 */ /* 0x000fe4000788c0ff */
[----:B0-----:R-:W-:-:S11]  /*552a0*/  PRMT R0, R80, 0x7771, RZ ;  /* 0x0000777150007816 */ /* 0x001fd600000000ff */
[----:B------:R0:W-:Y:S01]  /*552b0*/  @P4 STG.E.U8 desc[UR32][R164.64], R0 ;  /* 0x00000000a4004986 */ /* 0x0001e2000c101120 */
[----:B------:R-:W-:Y:S02]  /*552c0*/  LOP3.LUT P4, RZ, R5, 0x20, RZ, 0xc0, !PT ;  /* 0x0000002005ff7812 */ /* 0x000fe4000788c0ff */
[----:B0-----:R-:W-:-:S11]  /*552d0*/  PRMT R0, R81, 0x7770, RZ ;  /* 0x0000777051007816 */ /* 0x001fd600000000ff */
[----:B------:R0:W-:Y:S02]  /*552e0*/  @P4 STG.E.U8 desc[UR32][R166.64], R0 ;  /* 0x00000000a6004986 */ /* 0x0001e4000c101120 */
[----:B0-----:R-:W-:-:S05]  /*552f0*/  PRMT R0, R81, 0x7771, RZ ;  /* 0x0000777151007816 */ /* 0x001fca00000000ff */
[----:B------:R4:W-:Y:S02]  /*55300*/  @P5 STG.E.U8 desc[UR32][R168.64], R0 ;  /* 0x00000000a8005986 */ /* 0x0009e4000c101120 */
[----:B----4-:R-:W-:-:S05]  /*55310*/  PRMT R0, R82, 0x7770, RZ ;  /* 0x0000777052007816 */ /* 0x010fca00000000ff */
[----:B------:R0:W-:Y:S02]  /*55320*/  @P6 STG.E.U8 desc[UR32][R170.64], R0 ;  /* 0x00000000aa006986 */ /* 0x0001e4000c101120 */
[----:B0-----:R-:W-:-:S05]  /*55330*/  PRMT R0, R82, 0x7771, RZ ;  /* 0x0000777152007816 */ /* 0x001fca00000000ff */
[----:B------:R0:W-:Y:S02]  /*55340*/  @P2 STG.E.U8 desc[UR32][R172.64], R0 ;  /* 0x00000000ac002986 */ /* 0x0001e4000c101120 */
[----:B0-----:R-:W-:-:S05]  /*55350*/  PRMT R0, R83, 0x7770, RZ ;  /* 0x0000777053007816 */ /* 0x001fca00000000ff */
[----:B------:R0:W-:Y:S02]  /*55360*/  @P3 STG.E.U8 desc[UR32][R174.64], R0 ;  /* 0x00000000ae003986 */ /* 0x0001e4000c101120 */
[----:B0-----:R-:W-:Y:S02]  /*55370*/  PRMT R0, R83, 0x7771, RZ ;  /* 0x0000777153007816 */ /* 0x001fe400000000ff */
[----:B------:R-:W3:Y:S04]  /*55380*/  LDL.LU.64 R174, [R1+0xdd0] ;  /* 0x000dd00001ae7983 */ /* 0x000ee80000300a00 */
[----:B------:R0:W-:Y:S04]  /*55390*/  @P0 STG.E.U8 desc[UR32][R176.64], R0 ;  /* 0x00000000b0000986 */ /* 0x0001e8000c101120 */
[----:B0-----:R-:W4:Y:S04]  /*553a0*/  LDL.LU.64 R176, [R1+0xde0] ;  /* 0x000de00001b07983 */ /* 0x001f280000300a00 */
[----:B------:R-:W4:Y:S04]  /*553b0*/  LDL.LU.64 R168, [R1+0xde8] ;  /* 0x000de80001a87983 */ /* 0x000f280000300a00 */
[----:B------:R-:W4:Y:S01]  /*553c0*/  LDL.LU.64 R170, [R1+0xdf0] ;  /* 0x000df00001aa7983 */ /* 0x000f220000300a00 */
[----:B------:R-:W-:-:S02]  /*553d0*/  LOP3.LUT P1, RZ, R247, 0x200000, RZ, 0xc0, !PT ;  /* 0x00200000f7ff7812 */ /* 0x000fc4000782c0ff */
[----:B------:R-:W-:-:S11]  /*553e0*/  PRMT R0, R80, 0x7772, RZ ;  /* 0x0000777250007816 */ /* 0x000fd600000000ff */
[----:B--2---:R0:W-:Y:S01]  /*553f0*/  @P1 STG.E.U8 desc[UR32][R178.64], R0 ;  /* 0x00000000b2001986 */ /* 0x0041e2000c101120 */
[----:B------:R-:W-:Y:S02]  /*55400*/  LOP3.LUT P1, RZ, R247, 0x2000, RZ, 0xc0, !PT ;  /* 0x00002000f7ff7812 */ /* 0x000fe4000782c0ff */
[----:B------:R-:W-:Y:S02]  /*55410*/  LOP3.LUT R5, R5, 0xfffffffb, RZ, 0xc0, !PT ;  /* 0xfffffffb05057812 */ /* 0x000fe400078ec0ff */
[C---:B------:R-:W-:Y:S02]  /*55420*/  LOP3.LUT P2, RZ, R247.reuse, 0x100000, RZ, 0xc0, !PT ;  /* 0x00100000f7ff7812 */ /* 0x040fe4000784c0ff */
[----:B------:R-:W-:Y:S01]  /*55430*/  LOP3.LUT P3, RZ, R247, 0x80000, RZ, 0xc0, !PT ;  /* 0x00080000f7ff7812 */ /* 0x000fe2000786c0ff */
[----:B0-----:R-:W2:Y:S06]  /*55440*/  LDL.LU.64 R178, [R1+0xe08] ;  /* 0x000e080001b27983 */ /* 0x001eac0000300a00 */
[----:B------:R-:W-:-:S02]  /*55450*/  @P1 LOP3.LUT R5, R5, 0x4, RZ, 0xfc, !PT ;  /* 0x0000000405051812 */ /* 0x000fc400078efcff */
[----:B------:R-:W-:Y:S01]  /*55460*/  LOP3.LUT P1, RZ, R247, 0x4000, RZ, 0xc0, !PT ;  /* 0x00004000f7ff7812 */ /* 0x000fe2000782c0ff */
[----:B------:R-:W2:Y:S01]  /*55470*/  LDL.LU.64 R172, [R1+0xe10] ;  /* 0x000e100001ac7983 */ /* 0x000ea20000300a00 */
[----:B------:R-:W-:Y:S02]  /*55480*/  LOP3.LUT R5, R5, 0xfffffff7, RZ, 0xc0, !PT ;  /* 0xfffffff705057812 */ /* 0x000fe400078ec0ff */
[----:B------:R-:W-:Y:S01]  /*55490*/  LOP3.LUT P5, RZ, R247, 0x40000, RZ, 0xc0, !PT ;  /* 0x00040000f7ff7812 */ /* 0x000fe200078ac0ff */
[----:B------:R-:W2:Y:S08]  /*554a0*/  LDL.LU.64 R164, [R1+0xe20] ;  /* 0x000e200001a47983 */ /* 0x000eb00000300a00 */
[----:B------:R-:W-:-:S02]  /*554b0*/  @P1 LOP3.LUT R5, R5, 0x8, RZ, 0xfc, !PT ;  /* 0x0000000805051812 */ /* 0x000fc400078efcff */
[----:B------:R-:W-:Y:S02]  /*554c0*/  LOP3.LUT P1, RZ, R247, 0x8000, RZ, 0xc0, !PT ;  /* 0x00008000f7ff7812 */ /* 0x000fe4000782c0ff */
[----:B------:R-:W-:Y:S02]  /*554d0*/  LOP3.LUT R5, R5, 0xffffffef, RZ, 0xc0, !PT ;  /* 0xffffffef05057812 */ /* 0x000fe400078ec0ff */
[----:B------:R-:W-:Y:S02]  /*554e0*/  LOP3.LUT P4, RZ, R247, 0x20000, RZ, 0xc0, !PT ;  /* 0x00020000f7ff7812 */ /* 0x000fe4000788c0ff */
[----:B------:R-:W-:Y:S02]  /*554f0*/  PRMT R80, R80, 0x7773, RZ ;  /* 0x0000777350507816 */ /* 0x000fe400000000ff */
[----:B------:R-:W-:-:S05]  /*55500*/  PRMT R0, R81, 0x7772, RZ ;  /* 0x0000777251007816 */ /* 0x000fca00000000ff */
[----:B------:R-:W-:Y:S02]  /*55510*/  @P1 LOP3.LUT R5, R5, 0x10, RZ, 0xfc, !PT ;  /* 0x0000001005051812 */ /* 0x000fe400078efcff */
[----:B------:R-:W-:Y:S02]  /*55520*/  LOP3.LUT P1, RZ, R247, 0x10000, RZ, 0xc0, !PT ;  /* 0x00010000f7ff7812 */ /* 0x000fe4000782c0ff */
[----:B------:R-:W-:Y:S01]  /*55530*/  PRMT R81, R81, 0x7773, RZ ;  /* 0x0000777351517816 */ /* 0x000fe200000000ff */
[----:B---3--:R0:W-:Y:S04]  /*55540*/  @P2 STG.E.U8 desc[UR32][R174.64], R80 ;  /* 0x00000050ae002986 */ /* 0x0081e8000c101120 */
[----:B0-----:R-:W3:Y:S04]  /*55550*/  LDL.LU.64 R174, [R1+0xe00] ;  /* 0x000e000001ae7983 */ /* 0x001ee80000300a00 */
[----:B----4-:R0:W-:Y:S04]  /*55560*/  @P3 STG.E.U8 desc[UR32][R176.64], R0 ;  /* 0x00000000b0003986 */ /* 0x0101e8000c101120 */
[----:B------:R-:W-:Y:S01]  /*55570*/  @P5 STG.E.U8 desc[UR32][R168.64], R81 ;  /* 0x00000051a8005986 */ /* 0x000fe2000c101120 */
[----:B0-----:R-:W-:-:S03]  /*55580*/  PRMT R0, R82, 0x7772, RZ ;  /* 0x0000777252007816 */ /* 0x001fc600000000ff */
[----:B------:R-:W4:Y:S01]  /*55590*/  LDL.LU.64 R176, [R1+0xdd8] ;  /* 0x000dd80001b07983 */ /* 0x000f220000300a00 */
[----:B------:R-:W-:-:S03]  /*555a0*/  PRMT R82, R82, 0x7773, RZ ;  /* 0x0000777352527816 */ /* 0x000fc600000000ff */
[----:B------:R-:W-:Y:S04]  /*555b0*/  @P4 STG.E.U8 desc[UR32][R170.64], R0 ;  /* 0x00000000aa004986 */ /* 0x000fe8000c101120 */
[----:B------:R-:W4:Y:S04]  /*555c0*/  LDL.LU.64 R166, [R1+0xd48] ;  /* 0x000d480001a67983 */ /* 0x000f280000300a00 */
[----:B------:R0:W-:Y:S04]  /*555d0*/  @P1 STG.E.U8 desc[UR32][R76.64], R82 ;  /* 0x000000524c001986 */ /* 0x0001e8000c101120 */
[----:B0-----:R-:W3:Y:S01]  /*555e0*/  LDL.LU.64 R76, [R1+0x1090] ;  /* 0x00109000014c7983 */ /* 0x001ee20000300a00 */
        /* <DEDUP_REMOVED lines=9> */
[----:B------:R-:W-:-:S04]  /*55680*/  @P0 LOP3.LUT R5, R5, 0x2, RZ, 0xfc, !PT ;  /* 0x0000000205050812 */ /* 0x000fc800078efcff */
[----:B------:R-:W-:Y:S02]  /*55690*/  LOP3.LUT P1, RZ, R5, 0x10, RZ, 0xc0, !PT ;  /* 0x0000001005ff7812 */ /* 0x000fe4000782c0ff */
[C---:B------:R-:W-:Y:S02]  /*556a0*/  PRMT R0, R83.reuse, 0x7772, RZ ;  /* 0x0000777253007816 */ /* 0x040fe400000000ff */
[----:B------:R-:W-:-:S09]  /*556b0*/  PRMT R83, R83, 0x7773, RZ ;  /* 0x0000777353537816 */ /* 0x000fd200000000ff */
[----:B--2---:R0:W-:Y:S01]  /*556c0*/  @P1 STG.E.U8 desc[UR32][R178.64], R0 ;  /* 0x00000000b2001986 */ /* 0x0041e2000c101120 */
[----:B------:R-:W-:-:S03]  /*556d0*/  LOP3.LUT P1, RZ, R5, 0x8, RZ, 0xc0, !PT ;  /* 0x0000000805ff7812 */ /* 0x000fc6000782c0ff */
[----:B0-----:R-:W2:Y:S10]  /*556e0*/  LDL.LU.64 R178, [R1+0xcc8] ;  /* 0x000cc80001b27983 */ /* 0x001eb40000300a00 */
[----:B------:R0:W-:Y:S01]  /*556f0*/  @P1 STG.E.U8 desc[UR32][R172.64], R83 ;  /* 0x00000053ac001986 */ /* 0x0001e2000c101120 */
[----:B------:R-:W-:-:S03]  /*55700*/  LOP3.LUT P1, RZ, R5, 0x4, RZ, 0xc0, !PT ;  /* 0x0000000405ff7812 */ /* 0x000fc6000782c0ff */
[----:B------:R-:W2:Y:S04]  /*55710*/  LDL.LU.64 R170, [R1+0xca0] ;  /* 0x000ca00001aa7983 */ /* 0x000ea80000300a00 */
[----:B0-----:R-:W2:Y:S01]  /*55720*/  LDL.LU.64 R172, [R1+0xc38] ;  /* 0x000c380001ac7983 */ /* 0x001ea20000300a00 */
[----:B---3--:R-:W-:-:S05]  /*55730*/  PRMT R0, R76, 0x7770, RZ ;  /* 0x000077704c007816 */ /* 0x008fca00000000ff */
[----:B------:R0:W-:Y:S04]  /*55740*/  @P1 STG.E.U8 desc[UR32][R78.64], R0 ;  /* 0x000000004e001986 */ /* 0x0001e8000c101120 */
[----:B0-----:R-:W3:Y:S01]  /*55750*/  LDL.LU.64 R78, [R1+0x1088] ;  /* 0x00108800014e7983 */ /* 0x001ee20000300a00 */
[C---:B------:R-:W-:Y:S02]  /*55760*/  LOP3.LUT P6, RZ, R247.reuse, 0x1000, RZ, 0xc0, !PT ;  /* 0x00001000f7ff7812 */ /* 0x040fe400078cc0ff */
[----:B------:R-:W-:Y:S02]  /*55770*/  LOP3.LUT P0, RZ, R247, 0x800, RZ, 0xc0, !PT ;  /* 0x00000800f7ff7812 */ /* 0x000fe4000780c0ff */
[----:B------:R-:W-:Y:S02]  /*55780*/  PRMT R0, R76, 0x7771, RZ ;  /* 0x000077714c007816 */ /* 0x000fe400000000ff */
[----:B------:R-:W-:-:S07]  /*55790*/  PRMT R2, R77, 0x7770, RZ ;  /* 0x000077704d027816 */ /* 0x000fce00000000ff */
[----:B------:R-:W-:Y:S04]  /*557a0*/  @P6 STG.E.U8 desc[UR32][R164.64], R0 ;  /* 0x00000000a4006986 */ /* 0x000fe8000c101120 */
[----:B------:R0:W-:Y:S01]  /*557b0*/  @P0 STG.E.U8 desc[UR32][R174.64], R2 ;  /* 0x00000002ae000986 */ /* 0x0001e2000c101120 */
[----:B------:R-:W-:Y:S02]  /*557c0*/  LOP3.LUT P0, RZ, R5, 0x2, RZ, 0xc0, !PT ;  /* 0x0000000205ff7812 */ /* 0x000fe4000780c0ff */
[----:B------:R-:W-:Y:S02]  /*557d0*/  PRMT R6, R77, 0x7771, RZ ;  /* 0x000077714d067816 */ /* 0x000fe400000000ff */
[C---:B------:R-:W-:Y:S02]  /*557e0*/  LOP3.LUT P2, RZ, R247.reuse, 0x80, RZ, 0xc0, !PT ;  /* 0x00000080f7ff7812 */ /* 0x040fe4000784c0ff */
[----:B------:R-:W-:Y:S01]  /*557f0*/  LOP3.LUT P3, RZ, R247, 0x40, RZ, 0xc0, !PT ;  /* 0x00000040f7ff7812 */ /* 0x000fe2000786c0ff */
[----:B0-----:R-:W2:Y:S06]  /*55800*/  LDL.LU.64 R174, [R1+0xc10] ;  /* 0x000c100001ae7983 */ /* 0x001eac0000300a00 */
[----:B----4-:R0:W-:Y:S01]  /*55810*/  @P0 STG.E.U8 desc[UR32][R176.64], R6 ;  /* 0x00000006b0000986 */ /* 0x0101e2000c101120 */
[----:B------:R-:W-:-:S03]  /*55820*/  LOP3.LUT P0, RZ, R5, 0x1, RZ, 0xc0, !PT ;  /* 0x0000000105ff7812 */ /* 0x000fc6000780c0ff */
[----:B0-----:R-:W4:Y:S01]  /*55830*/  LDL.LU.64 R176, [R1+0xbb8] ;  /* 0x000bb80001b07983 */ /* 0x001f220000300a00 */
[----:B---3--:R-:W-:-:S09]  /*55840*/  PRMT R5, R78, 0x7770, RZ ;  /* 0x000077704e057816 */ /* 0x008fd200000000ff */
[----:B------:R0:W-:Y:S01]  /*55850*/  @P0 STG.E.U8 desc[UR32][R248.64], R5 ;  /* 0x00000005f8000986 */ /* 0x0001e2000c101120 */
[----:B------:R-:W-:Y:S02]  /*55860*/  LOP3.LUT P0, RZ, R3, 0x80000000, RZ, 0xc0, !PT ;  /* 0x8000000003ff7812 */ /* 0x000fe4000780c0ff */
[----:B------:R-:W-:Y:S02]  /*55870*/  PRMT R7, R78, 0x7771, RZ ;  /* 0x000077714e077816 */ /* 0x000fe400000000ff */
[C---:B------:R-:W-:Y:S02]  /*55880*/  PRMT R8, R79.reuse, 0x7770, RZ ;  /* 0x000077704f087816 */ /* 0x040fe400000000ff */
[----:B------:R-:W-:Y:S01]  /*55890*/  PRMT R0, R79, 0x7771, RZ ;  /* 0x000077714f007816 */ /* 0x000fe200000000ff */
[----:B0-----:R-:W3:Y:S06]  /*558a0*/  LDL.LU.64 R248, [R1+0x1080] ;  /* 0x0010800001f87983 */ /* 0x001eec0000300a00 */
[----:B------:R-:W-:Y:S04]  /*558b0*/  @P0 STG.E.U8 desc[UR32][R166.64], R7 ;  /* 0x00000007a6000986 */ /* 0x000fe8000c101120 */
[----:B------:R-:W-:Y:S04]  /*558c0*/  @P2 STG.E.U8 desc[UR32][R168.64], R8 ;  /* 0x00000008a8002986 */ /* 0x000fe8000c101120 */
[----:B--2---:R0:W-:Y:S04]  /*558d0*/  @P3 STG.E.U8 desc[UR32][R178.64], R0 ;  /* 0x00000000b2003986 */ /* 0x0041e8000c101120 */
[----:B0-----:R-:W2:Y:S01]  /*558e0*/  LDL.LU.64 R178, [R1+0xb90] ;  /* 0x000b900001b27983 */ /* 0x001ea20000300a00 */
[----:B------:R-:W-:-:S02]  /*558f0*/  LOP3.LUT P5, RZ, R247, 0x20, RZ, 0xc0, !PT ;  /* 0x00000020f7ff7812 */ /* 0x000fc400078ac0ff */
[C---:B------:R-:W-:Y:S02]  /*55900*/  LOP3.LUT P4, RZ, R247.reuse, 0x10, RZ, 0xc0, !PT ;  /* 0x00000010f7ff7812 */ /* 0x040fe4000788c0ff */
[C---:B------:R-:W-:Y:S02]  /*55910*/  LOP3.LUT P1, RZ, R247.reuse, 0x8, RZ, 0xc0, !PT ;  /* 0x00000008f7ff7812 */ /* 0x040fe4000782c0ff */
[C---:B------:R-:W-:Y:S02]  /*55920*/  LOP3.LUT P6, RZ, R247.reuse, 0x4, RZ, 0xc0, !PT ;  /* 0x00000004f7ff7812 */ /* 0x040fe400078cc0ff */
[C---:B------:R-:W-:Y:S02]  /*55930*/  LOP3.LUT P0, RZ, R247.reuse, 0x2, RZ, 0xc0, !PT ;  /* 0x00000002f7ff7812 */ /* 0x040fe4000780c0ff */
[----:B------:R-:W-:Y:S02]  /*55940*/  LOP3.LUT P2, RZ, R247, 0x1, RZ, 0xc0, !PT ;  /* 0x00000001f7ff7812 */ /* 0x000fe4000784c0ff */
[----:B------:R-:W-:-:S02]  /*55950*/  PRMT R2, R76, 0x7772, RZ ;  /* 0x000077724c027816 */ /* 0x000fc400000000ff */
[----:B------:R-:W-:Y:S02]  /*55960*/  PRMT R76, R76, 0x7773, RZ ;  /* 0x000077734c4c7816 */ /* 0x000fe400000000ff */
[C---:B------:R-:W-:Y:S02]  /*55970*/  PRMT R5, R77.reuse, 0x7772, RZ ;  /* 0x000077724d057816 */ /* 0x040fe400000000ff */
[----:B------:R-:W-:Y:S01]  /*55980*/  PRMT R77, R77, 0x7773, RZ ;  /* 0x000077734d4d7816 */ /* 0x000fe200000000ff */
[----:B------:R0:W-:Y:S01]  /*55990*/  @P5 STG.E.U8 desc[UR32][R170.64], R2 ;  /* 0x00000002aa005986 */ /* 0x0001e2000c101120 */
[C---:B------:R-:W-:Y:S02]  /*559a0*/  PRMT R6, R78.reuse, 0x7772, RZ ;  /* 0x000077724e067816 */ /* 0x040fe400000000ff */
[----:B------:R-:W-:Y:S01]  /*559b0*/  PRMT R78, R78, 0x7773, RZ ;  /* 0x000077734e4e7816 */ /* 0x000fe200000000ff */
[----:B------:R1:W-:Y:S04]  /*559c0*/  @P4 STG.E.U8 desc[UR32][R172.64], R76 ;  /* 0x0000004cac004986 */ /* 0x0003e8000c101120 */
[----:B------:R4:W-:Y:S04]  /*559d0*/  @P1 STG.E.U8 desc[UR32][R174.64], R5 ;  /* 0x00000005ae001986 */ /* 0x0009e8000c101120 */
[----:B0-----:R-:W3:Y:S04]  /*559e0*/  LDL.LU.64 R170, [R1+0xb10] ;  /* 0x000b100001aa7983 */ /* 0x001ee80000300a00 */
[----:B-1----:R-:W3:Y:S04]  /*559f0*/  LDL.LU.64 R172, [R1+0x150] ;  /* 0x0001500001ac7983 */ /* 0x002ee80000300a00 */
[----:B----4-:R0:W-:Y:S04]  /*55a00*/  @P6 STG.E.U8 desc[UR32][R176.64], R77 ;  /* 0x0000004db0006986 */ /* 0x0101e8000c101120 */
[----:B------:R-:W4:Y:S04]  /*55a10*/  LDL.LU.64 R174, [R1+0x140] ;  /* 0x0001400001ae7983 */ /* 0x000f280000300a00 */
[----:B0-----:R-:W4:Y:S04]  /*55a20*/  LDL.LU.64 R176, [R1+0x138] ;  /* 0x0001380001b07983 */ /* 0x001f280000300a00 */
[----:B------:R-:W4:Y:S04]  /*55a30*/  LDL.LU.64 R160, [R1+0x130] ;  /* 0x0001300001a07983 */ /* 0x000f280000300a00 */
[----:B------:R-:W4:Y:S04]  /*55a40*/  LDL.LU.64 R162, [R1+0x128] ;  /* 0x0001280001a27983 */ /* 0x000f280000300a00 */
[----:B--2---:R-:W-:Y:S04]  /*55a50*/  @P0 STG.E.U8 desc[UR32][R178.64], R6 ;  /* 0x00000006b2000986 */ /* 0x004fe8000c101120 */
[----:B------:R0:W-:Y:S04]  /*55a60*/  @P2 STG.E.U8 desc[UR32][R72.64], R78 ;  /* 0x0000004e48002986 */ /* 0x0001e8000c101120 */
[----:B0-----:R-:W2:Y:S01]  /*55a70*/  LDL.LU.64 R72, [R1+0x1078] ;  /* 0x0010780001487983 */ /* 0x001ea20000300a00 */
[----:B---3--:R-:W-:-:S02]  /*55a80*/  LOP3.LUT P4, RZ, R248, 0x4000000, RZ, 0xc0, !PT ;  /* 0x04000000f8ff7812 */ /* 0x008fc4000788c0ff */
[C---:B------:R-:W-:Y:S01]  /*55a90*/  LOP3.LUT P3, RZ, R248.reuse, 0x80000000, RZ, 0xc0, !PT ;  /* 0x80000000f8ff7812 */ /* 0x040fe2000786c0ff */
[----:B------:R-:W3:Y:S01]  /*55aa0*/  LDL.LU.64 R178, [R1+0x120] ;  /* 0x0001200001b27983 */ /* 0x000ee20000300a00 */
[----:B------:R-:W-:Y:S02]  /*55ab0*/  P2R R9, PR, RZ, 0x10 ;  /* 0x00000010ff097803 */ /* 0x000fe40000000000 */
[C---:B------:R-:W-:Y:S01]  /*55ac0*/  LOP3.LUT P4, RZ, R248.reuse, 0x8000000, RZ, 0xc0, !PT ;  /* 0x08000000f8ff7812 */ /* 0x040fe2000788c0ff */
[----:B------:R-:W3:Y:S03]  /*55ad0*/  LDL.LU.64 R164, [R1+0x118] ;  /* 0x0001180001a47983 */ /* 0x000ee60000300a00 */
[----:B------:R-:W-:Y:S01]  /*55ae0*/  P2R R8, PR, RZ, 0x10 ;  /* 0x00000010ff087803 */ /* 0x000fe20000000000 */
[----:B------:R-:W3:Y:S01]  /*55af0*/  LDL.LU.64 R166, [R1+0x110] ;  /* 0x0001100001a67983 */ /* 0x000ee20000300a00 */
[----:B------:R-:W-:-:S02]  /*55b00*/  LOP3.LUT P4, RZ, R248, 0x10000000, RZ, 0xc0, !PT ;  /* 0x10000000f8ff7812 */ /* 0x000fc4000788c0ff */
[C---:B------:R-:W-:Y:S01]  /*55b10*/  LOP3.LUT P5, RZ, R248.reuse, 0x40000000, RZ, 0xc0, !PT ;  /* 0x40000000f8ff7812 */ /* 0x040fe200078ac0ff */
[----:B------:R-:W3:Y:S01]  /*55b20*/  LDL.LU.64 R168, [R1+0x108] ;  /* 0x0001080001a87983 */ /* 0x000ee20000300a00 */
[----:B------:R-:W-:Y:S02]  /*55b30*/  P2R R7, PR, RZ, 0x10 ;  /* 0x00000010ff077803 */ /* 0x000fe40000000000 */
[----:B------:R-:W-:Y:S02]  /*55b40*/  LOP3.LUT P4, RZ, R248, 0x20000000, RZ, 0xc0, !PT ;  /* 0x20000000f8ff7812 */ /* 0x000fe4000788c0ff */
[C---:B------:R-:W-:Y:S02]  /*55b50*/  PRMT R0, R79.reuse, 0x7772, RZ ;  /* 0x000077724f007816 */ /* 0x040fe400000000ff */
[----:B------:R-:W-:-:S03]  /*55b60*/  PRMT R79, R79, 0x7773, RZ ;  /* 0x000077734f4f7816 */ /* 0x000fc600000000ff */
[----:B------:R-:W-:Y:S04]  /*55b70*/  @P3 STG.E.U8 desc[UR32][R170.64], R0 ;  /* 0x00000000aa003986 */ /* 0x000fe8000c101120 */
[----:B------:R-:W-:Y:S01]  /*55b80*/  @P5 STG.E.U8 desc[UR32][R172.64], R79 ;  /* 0x0000004fac005986 */ /* 0x000fe2000c101120 */
[----:B--2---:R-:W-:-:S05]  /*55b90*/  PRMT R2, R72, 0x7770, RZ ;  /* 0x0000777048027816 */ /* 0x004fca00000000ff */
[----:B------:R0:W-:Y:S04]  /*55ba0*/  @P4 STG.E.U8 desc[UR32][R74.64], R2 ;  /* 0x000000024a004986 */ /* 0x0001e8000c101120 */
[----:B0-----:R-:W2:Y:S01]  /*55bb0*/  LDL.LU.64 R74, [R1+0x1070] ;  /* 0x00107000014a7983 */ /* 0x001ea20000300a00 */
[----:B------:R-:W-:Y:S02]  /*55bc0*/  ISETP.NE.AND P4, PT, R7, RZ, PT ;  /* 0x000000ff0700720c */ /* 0x000fe40003f85270 */
[----:B------:R-:W-:Y:S01]  /*55bd0*/  PRMT R5, R72, 0x7771, RZ ;  /* 0x0000777148057816 */ /* 0x000fe200000000ff */
[----:B------:R-:W3:Y:S01]  /*55be0*/  LDL.LU.64 R170, [R1+0x100] ;  /* 0x0001000001aa7983 */ /* 0x000ee20000300a00 */
[----:B------:R-:W-:Y:S02]  /*55bf0*/  LOP3.LUT P6, RZ, R248, 0x200000, RZ, 0xc0, !PT ;  /* 0x00200000f8ff7812 */ /* 0x000fe400078cc0ff */
[----:B------:R-:W-:Y:S01]  /*55c00*/  PRMT R6, R73, 0x7770, RZ ;  /* 0x0000777049067816 */ /* 0x000fe200000000ff */
[----:B------:R-:W3:Y:S06]  /*55c10*/  LDL.LU.64 R172, [R1+0xf8] ;  /* 0x0000f80001ac7983 */ /* 0x000eec0000300a00 */
[----:B----4-:R0:W-:Y:S01]  /*55c20*/  @P4 STG.E.U8 desc[UR32][R174.64], R5 ;  /* 0x00000005ae004986 */ /* 0x0101e2000c101120 */
[----:B------:R-:W-:-:S02]  /*55c30*/  ISETP.NE.AND P4, PT, R8, RZ, PT ;  /* 0x000000ff0800720c */ /* 0x000fc40003f85270 */
[----:B------:R-:W-:Y:S02]  /*55c40*/  P2R R80, PR, RZ, 0x40 ;  /* 0x00000040ff507803 */ /* 0x000fe40000000000 */
[----:B------:R-:W-:-:S04]  /*55c50*/  LOP3.LUT P6, RZ, R248, 0x400000, RZ, 0xc0, !PT ;  /* 0x00400000f8ff7812 */ /* 0x000fc800078cc0ff */
[----:B------:R-:W-:Y:S02]  /*55c60*/  P2R R77, PR, RZ, 0x40 ;  /* 0x00000040ff4d7803 */ /* 0x000fe40000000000 */
[C---:B------:R-:W-:Y:S01]  /*55c70*/  LOP3.LUT P6, RZ, R248.reuse, 0x800000, RZ, 0xc0, !PT ;  /* 0x00800000f8ff7812 */ /* 0x040fe200078cc0ff */
[----:B0-----:R-:W4:Y:S01]  /*55c80*/  LDL.LU.64 R174, [R1+0xf0] ;  /* 0x0000f00001ae7983 */ /* 0x001f220000300a00 */
[----:B------:R-:W-:-:S03]  /*55c90*/  LOP3.LUT P1, RZ, R248, 0x2000000, RZ, 0xc0, !PT ;  /* 0x02000000f8ff7812 */ /* 0x000fc6000782c0ff */
[----:B------:R0:W-:Y:S01]  /*55ca0*/  @P4 STG.E.U8 desc[UR32][R176.64], R6 ;  /* 0x00000006b0004986 */ /* 0x0001e2000c101120 */
[----:B------:R-:W-:Y:S02]  /*55cb0*/  ISETP.NE.AND P4, PT, R9, RZ, PT ;  /* 0x000000ff0900720c */ /* 0x000fe40003f85270 */
[----:B------:R-:W-:Y:S02]  /*55cc0*/  P2R R76, PR, RZ, 0x40 ;  /* 0x00000040ff4c7803 */ /* 0x000fe40000000000 */
[----:B------:R-:W-:Y:S02]  /*55cd0*/  LOP3.LUT P6, RZ, R248, 0x1000000, RZ, 0xc0, !PT ;  /* 0x01000000f8ff7812 */ /* 0x000fe400078cc0ff */
[----:B------:R-:W-:Y:S01]  /*55ce0*/  PRMT R7, R73, 0x7771, RZ ;  /* 0x0000777149077816 */ /* 0x000fe200000000ff */
[----:B0-----:R-:W4:Y:S06]  /*55cf0*/  LDL.LU.64 R176, [R1+0xe8] ;  /* 0x0000e80001b07983 */ /* 0x001f2c0000300a00 */
[----:B------:R-:W-:Y:S01]  /*55d00*/  @P4 STG.E.U8 desc[UR32][R160.64], R7 ;  /* 0x00000007a0004986 */ /* 0x000fe2000c101120 */
[----:B--2---:R-:W-:-:S02]  /*55d10*/  PRMT R0, R74, 0x7770, RZ ;  /* 0x000077704a007816 */ /* 0x004fc400000000ff */
[----:B------:R-:W-:-:S03]  /*55d20*/  PRMT R8, R74, 0x7771, RZ ;  /* 0x000077714a087816 */ /* 0x000fc600000000ff */
[----:B------:R-:W-:Y:S04]  /*55d30*/  @P1 STG.E.U8 desc[UR32][R162.64], R0 ;  /* 0x00000000a2001986 */ /* 0x000fe8000c101120 */
[----:B---3--:R0:W-:Y:S04]  /*55d40*/  @P6 STG.E.U8 desc[UR32][R178.64], R8 ;  /* 0x00000008b2006986 */ /* 0x0081e8000c101120 */
[----:B0-----:R-:W2:Y:S01]  /*55d50*/  LDL.LU.64 R178, [R1+0xe0] ;  /* 0x0000e00001b27983 */ /* 0x001ea20000300a00 */
[----:B------:R-:W-:Y:S02]  /*55d60*/  ISETP.NE.AND P6, PT, R76, RZ, PT ;  /* 0x000000ff4c00720c */ /* 0x000fe40003fc5270 */
[----:B------:R-:W-:-:S02]  /*55d70*/  PRMT R2, R75, 0x7770, RZ ;  /* 0x000077704b027816 */ /* 0x000fc400000000ff */
[----:B------:R-:W-:-:S09]  /*55d80*/  PRMT R5, R75, 0x7771, RZ ;  /* 0x000077714b057816 */ /* 0x000fd200000000ff */
[----:B------:R0:W-:Y:S01]  /*55d90*/  @P6 STG.E.U8 desc[UR32][R164.64], R2 ;  /* 0x00000002a4006986 */ /* 0x0001e2000c101120 */
[----:B------:R-:W-:Y:S02]  /*55da0*/  ISETP.NE.AND P6, PT, R77, RZ, PT ;  /* 0x000000ff4d00720c */ /* 0x000fe40003fc5270 */
[C---:B------:R-:W-:Y:S02]  /*55db0*/  LOP3.LUT P0, RZ, R248.reuse, 0x100000, RZ, 0xc0, !PT ;  /* 0x00100000f8ff7812 */ /* 0x040fe4000780c0ff */
[C---:B------:R-:W-:Y:S02]  /*55dc0*/  LOP3.LUT P2, RZ, R248.reuse, 0x80000, RZ, 0xc0, !PT ;  /* 0x00080000f8ff7812 */ /* 0x040fe4000784c0ff */
[C---:B------:R-:W-:Y:S02]  /*55dd0*/  LOP3.LUT P3, RZ, R248.reuse, 0x40000, RZ, 0xc0, !PT ;  /* 0x00040000f8ff7812 */ /* 0x040fe4000786c0ff */
[----:B------:R-:W-:-:S05]  /*55de0*/  LOP3.LUT P5, RZ, R248, 0x20000, RZ, 0xc0, !PT ;  /* 0x00020000f8ff7812 */ /* 0x000fca00078ac0ff */
[----:B------:R1:W-:Y:S01]  /*55df0*/  @P6 STG.E.U8 desc[UR32][R166.64], R5 ;  /* 0x00000005a6006986 */ /* 0x0003e2000c101120 */
[----:B------:R-:W-:Y:S02]  /*55e00*/  ISETP.NE.AND P6, PT, R80, RZ, PT ;  /* 0x000000ff5000720c */ /* 0x000fe40003fc5270 */
[C---:B------:R-:W-:Y:S02]  /*55e10*/  LOP3.LUT P4, RZ, R248.reuse, 0x10000, RZ, 0xc0, !PT ;  /* 0x00010000f8ff7812 */ /* 0x040fe4000788c0ff */
[----:B------:R-:W-:Y:S02]  /*55e20*/  LOP3.LUT P1, RZ, R248, 0x8000, RZ, 0xc0, !PT ;  /* 0x00008000f8ff7812 */ /* 0x000fe4000782c0ff */
[C---:B------:R-:W-:Y:S02]  /*55e30*/  PRMT R6, R72.reuse, 0x7772, RZ ;  /* 0x0000777248067816 */ /* 0x040fe400000000ff */
[----:B------:R-:W-:Y:S02]  /*55e40*/  PRMT R72, R72, 0x7773, RZ ;  /* 0x0000777348487816 */ /* 0x000fe400000000ff */
[----:B------:R-:W-:-:S02]  /*55e50*/  PRMT R0, R73, 0x7772, RZ ;  /* 0x0000777249007816 */ /* 0x000fc400000000ff */
[----:B------:R-:W-:Y:S01]  /*55e60*/  PRMT R73, R73, 0x7773, RZ ;  /* 0x0000777349497816 */ /* 0x000fe200000000ff */
[----:B------:R-:W-:Y:S01]  /*55e70*/  @P6 STG.E.U8 desc[UR32][R168.64], R6 ;  /* 0x00000006a8006986 */ /* 0x000fe2000c101120 */
[C---:B0-----:R-:W-:Y:S02]  /*55e80*/  PRMT R2, R74.reuse, 0x7772, RZ ;  /* 0x000077724a027816 */ /* 0x041fe400000000ff */
[----:B------:R-:W-:Y:S01]  /*55e90*/  PRMT R74, R74, 0x7773, RZ ;  /* 0x000077734a4a7816 */ /* 0x000fe200000000ff */
[----:B------:R-:W-:Y:S01]  /*55ea0*/  @P0 STG.E.U8 desc[UR32][R170.64], R72 ;  /* 0x00000048aa000986 */ /* 0x000fe2000c101120 */
[----:B-1----:R-:W-:-:S03]  /*55eb0*/  PRMT R5, R75, 0x7772, RZ ;  /* 0x000077724b057816 */ /* 0x002fc600000000ff */
[----:B------:R0:W-:Y:S04]  /*55ec0*/  @P2 STG.E.U8 desc[UR32][R172.64], R0 ;  /* 0x00000000ac002986 */ /* 0x0001e8000c101120 */
[----:B----4-:R1:W-:Y:S04]  /*55ed0*/  @P3 STG.E.U8 desc[UR32][R174.64], R73 ;  /* 0x00000049ae003986 */ /* 0x0103e8000c101120 */
[----:B------:R3:W-:Y:S04]  /*55ee0*/  @P5 STG.E.U8 desc[UR32][R176.64], R2 ;  /* 0x00000002b0005986 */ /* 0x0007e8000c101120 */
[----:B0-----:R-:W4:Y:S04]  /*55ef0*/  LDL.LU.64 R172, [R1+0xd0] ;  /* 0x0000d00001ac7983 */ /* 0x001f280000300a00 */
[----:B-1----:R-:W4:Y:S04]  /*55f00*/  LDL.LU.64 R174, [R1+0xc8] ;  /* 0x0000c80001ae7983 */ /* 0x002f280000300a00 */
[----:B---3--:R-:W3:Y:S04]  /*55f10*/  LDL.LU.64 R176, [R1+0xb8] ;  /* 0x0000b80001b07983 */ /* 0x008ee80000300a00 */
[----:B--2---:R0:W-:Y:S04]  /*55f20*/  @P4 STG.E.U8 desc[UR32][R178.64], R74 ;  /* 0x0000004ab2004986 */ /* 0x0041e8000c101120 */
[----:B------:R1:W-:Y:S04]  /*55f30*/  @P1 STG.E.U8 desc[UR32][R68.64], R5 ;  /* 0x0000000544001986 */ /* 0x0003e8000c101120 */
[----:B0-----:R-:W2:Y:S04]  /*55f40*/  LDL.LU.64 R178, [R1+0xb0] ;  /* 0x0000b00001b27983 */ /* 0x001ea80000300a00 */
[----:B-1----:R-:W3:Y:S01]  /*55f50*/  LDL.LU.64 R68, [R1+0x1068] ;  /* 0x0010680001447983 */ /* 0x002ee20000300a00 */
[----:B------:R-:W-:-:S02]  /*55f60*/  LOP3.LUT P6, RZ, R248, 0x4000, RZ, 0xc0, !PT ;  /* 0x00004000f8ff7812 */ /* 0x000fc400078cc0ff */
[C---:B------:R-:W-:Y:S01]  /*55f70*/  LOP3.LUT P0, RZ, R248.reuse, 0x2000, RZ, 0xc0, !PT ;  /* 0x00002000f8ff7812 */ /* 0x040fe2000780c0ff */
[----:B------:R-:W2:Y:S01]  /*55f80*/  LDL.LU.64 R160, [R1+0xa8] ;  /* 0x0000a80001a07983 */ /* 0x000ea20000300a00 */
[C---:B------:R-:W-:Y:S02]  /*55f90*/  LOP3.LUT P2, RZ, R248.reuse, 0x1000, RZ, 0xc0, !PT ;  /* 0x00001000f8ff7812 */ /* 0x040fe4000784c0ff */
[----:B------:R-:W-:Y:S01]  /*55fa0*/  PRMT R75, R75, 0x7773, RZ ;  /* 0x000077734b4b7816 */ /* 0x000fe200000000ff */
[----:B------:R-:W2:Y:S04]  /*55fb0*/  LDL.LU.64 R162, [R1+0xa0] ;  /* 0x0000a00001a27983 */ /* 0x000ea80000300a00 */
[----:B------:R-:W2:Y:S04]  /*55fc0*/  LDL.LU.64 R168, [R1+0x98] ;  /* 0x0000980001a87983 */ /* 0x000ea80000300a00 */
[----:B------:R-:W2:Y:S04]  /*55fd0*/  LDL.LU.64 R164, [R1+0x90] ;  /* 0x0000900001a47983 */ /* 0x000ea80000300a00 */
[----:B------:R-:W2:Y:S04]  /*55fe0*/  LDL.LU.64 R166, [R1+0x88] ;  /* 0x0000880001a67983 */ /* 0x000ea80000300a00 */
[----:B------:R-:W2:Y:S04]  /*55ff0*/  LDL.LU.64 R170, [R1+0x80] ;  /* 0x0000800001aa7983 */ /* 0x000ea80000300a00 */
[----:B----4-:R-:W-:Y:S01]  /*56000*/  @P6 STG.E.U8 desc[UR32][R172.64], R75 ;  /* 0x0000004bac006986 */ /* 0x010fe2000c101120 */
[----:B------:R-:W-:-:S04]  /*56010*/  LOP3.LUT P5, RZ, R248, 0x80, RZ, 0xc0, !PT ;  /* 0x00000080f8ff7812 */ /* 0x000fc800078ac0ff */
[----:B------:R-:W-:Y:S02]  /*56020*/  P2R R72, PR, RZ, 0x20 ;  /* 0x00000020ff487803 */ /* 0x000fe40000000000 */
[----:B------:R-:W-:-:S04]  /*56030*/  LOP3.LUT P5, RZ, R248, 0x100, RZ, 0xc0, !PT ;  /* 0x00000100f8ff7812 */ /* 0x000fc800078ac0ff */
[----:B------:R-:W-:Y:S02]  /*56040*/  P2R R9, PR, RZ, 0x20 ;  /* 0x00000020ff097803 */ /* 0x000fe40000000000 */
[C---:B------:R-:W-:Y:S02]  /*56050*/  LOP3.LUT P5, RZ, R248.reuse, 0x200, RZ, 0xc0, !PT ;  /* 0x00000200f8ff7812 */ /* 0x040fe400078ac0ff */
[C---:B------:R-:W-:Y:S02]  /*56060*/  LOP3.LUT P3, RZ, R248.reuse, 0x800, RZ, 0xc0, !PT ;  /* 0x00000800f8ff7812 */ /* 0x040fe4000786c0ff */
[----:B------:R-:W-:Y:S02]  /*56070*/  P2R R8, PR, RZ, 0x20 ;  /* 0x00000020ff087803 */ /* 0x000fe40000000000 */
[----:B------:R-:W-:Y:S02]  /*56080*/  LOP3.LUT P5, RZ, R248, 0x400, RZ, 0xc0, !PT ;  /* 0x00000400f8ff7812 */ /* 0x000fe400078ac0ff */
[----:B---3--:R-:W-:-:S02]  /*56090*/  PRMT R0, R68, 0x7770, RZ ;  /* 0x0000777044007816 */ /* 0x008fc400000000ff */
[----:B------:R-:W-:-:S03]  /*560a0*/  PRMT R6, R68, 0x7771, RZ ;  /* 0x0000777144067816 */ /* 0x000fc600000000ff */
[----:B------:R-:W-:Y:S04]  /*560b0*/  @P0 STG.E.U8 desc[UR32][R174.64], R0 ;  /* 0x00000000ae000986 */ /* 0x000fe8000c101120 */
[----:B------:R0:W-:Y:S04]  /*560c0*/  @P2 STG.E.U8 desc[UR32][R70.64], R6 ;  /* 0x0000000646002986 */ /* 0x0001e8000c101120 */
[----:B0-----:R-:W3:Y:S04]  /*560d0*/  LDL.LU.64 R70, [R1+0x1060] ;  /* 0x0010600001467983 */ /* 0x001ee80000300a00 */
[----:B------:R-:W4:Y:S01]  /*560e0*/  LDL.LU.64 R172, [R1+0x78] ;  /* 0x0000780001ac7983 */ /* 0x000f220000300a00 */
[----:B------:R-:W-:-:S02]  /*560f0*/  PRMT R2, R69, 0x7770, RZ ;  /* 0x0000777045027816 */ /* 0x000fc400000000ff */
[----:B------:R-:W-:Y:S01]  /*56100*/  PRMT R7, R69, 0x7771, RZ ;  /* 0x0000777145077816 */ /* 0x000fe200000000ff */
[----:B------:R-:W4:Y:S04]  /*56110*/  LDL.LU.64 R174, [R1+0x70] ;  /* 0x0000700001ae7983 */ /* 0x000f280000300a00 */
[----:B------:R0:W-:Y:S04]  /*56120*/  @P3 STG.E.U8 desc[UR32][R176.64], R2 ;  /* 0x00000002b0003986 */ /* 0x0001e8000c101120 */
[----:B--2---:R1:W-:Y:S04]  /*56130*/  @P5 STG.E.U8 desc[UR32][R178.64], R7 ;  /* 0x00000007b2005986 */ /* 0x0043e8000c101120 */
[----:B0-----:R-:W2:Y:S04]  /*56140*/  LDL.LU.64 R176, [R1+0x68] ;  /* 0x0000680001b07983 */ /* 0x001ea80000300a00 */
[----:B-1----:R-:W2:Y:S01]  /*56150*/  LDL.LU.64 R178, [R1+0x60] ;  /* 0x0000600001b27983 */ /* 0x002ea20000300a00 */
[----:B------:R-:W-:-:S02]  /*56160*/  ISETP.NE.AND P5, PT, R8, RZ, PT ;  /* 0x000000ff0800720c */ /* 0x000fc40003fa5270 */
        /* <DEDUP_REMOVED lines=8> */
[----:B------:R-:W-:-:S02]  /*561f0*/  PRMT R2, R68, 0x7772, RZ ;  /* 0x0000777244027816 */ /* 0x000fc400000000ff */
[----:B------:R-:W-:Y:S02]  /*56200*/  PRMT R68, R68, 0x7773, RZ ;  /* 0x0000777344447816 */ /* 0x000fe400000000ff */
[C---:B------:R-:W-:Y:S02]  /*56210*/  LOP3.LUT P6, RZ, R248.reuse, 0x2, RZ, 0xc0, !PT ;  /* 0x00000002f8ff7812 */ /* 0x040fe400078cc0ff */
[----:B------:R-:W-:Y:S02]  /*56220*/  LOP3.LUT P0, RZ, R248, 0x1, RZ, 0xc0, !PT ;  /* 0x00000001f8ff7812 */ /* 0x000fe4000780c0ff */
[----:B------:R-:W-:Y:S02]  /*56230*/  LOP3.LUT P2, RZ, R249, 0x80000000, RZ, 0xc0, !PT ;  /* 0x80000000f9ff7812 */ /* 0x000fe4000784c0ff */
[----:B---3--:R-:W-:-:S05]  /*56240*/  PRMT R5, R70, 0x7770, RZ ;  /* 0x0000777046057816 */ /* 0x008fca00000000ff */
[----:B------:R0:W-:Y:S01]  /*56250*/  @P5 STG.E.U8 desc[UR32][R160.64], R5 ;  /* 0x00000005a0005986 */ /* 0x0001e2000c101120 */
[----:B------:R-:W-:Y:S02]  /*56260*/  ISETP.NE.AND P5, PT, R9, RZ, PT ;  /* 0x000000ff0900720c */ /* 0x000fe40003fa5270 */
[----:B------:R-:W-:Y:S02]  /*56270*/  PRMT R8, R70, 0x7771, RZ ;  /* 0x0000777146087816 */ /* 0x000fe400000000ff */
[----:B------:R-:W-:-:S09]  /*56280*/  PRMT R0, R71, 0x7770, RZ ;  /* 0x0000777047007816 */ /* 0x000fd200000000ff */
[----:B------:R-:W-:Y:S01]  /*56290*/  @P5 STG.E.U8 desc[UR32][R162.64], R8 ;  /* 0x00000008a2005986 */ /* 0x000fe2000c101120 */
[----:B------:R-:W-:Y:S02]  /*562a0*/  ISETP.NE.AND P5, PT, R72, RZ, PT ;  /* 0x000000ff4800720c */ /* 0x000fe40003fa5270 */
[----:B------:R-:W-:-:S11]  /*562b0*/  PRMT R6, R71, 0x7771, RZ ;  /* 0x0000777147067816 */ /* 0x000fd600000000ff */
[----:B------:R1:W-:Y:S04]  /*562c0*/  @P5 STG.E.U8 desc[UR32][R168.64], R0 ;  /* 0x00000000a8005986 */ /* 0x0003e8000c101120 */
[----:B------:R-:W-:Y:S04]  /*562d0*/  @P4 STG.E.U8 desc[UR32][R164.64], R6 ;  /* 0x00000006a4004986 */ /* 0x000fe8000c101120 */
[----:B------:R3:W-:Y:S01]  /*562e0*/  @P1 STG.E.U8 desc[UR32][R166.64], R2 ;  /* 0x00000002a6001986 */ /* 0x0007e2000c101120 */
[----:B------:R-:W-:Y:S02]  /*562f0*/  ISETP.NE.AND P1, PT, R73, RZ, PT ;  /* 0x000000ff4900720c */ /* 0x000fe40003f25270 */
[----:B0-----:R-:W-:Y:S01]  /*56300*/  PRMT R5, R69, 0x7772, RZ ;  /* 0x0000777245057816 */ /* 0x001fe200000000ff */
[----:B-1----:R-:W2:Y:S10]  /*56310*/  LDL.LU.64 R168, [R1+0x50] ;  /* 0x0000500001a87983 */ /* 0x002eb40000300a00 */
[----:B------:R0:W-:Y:S01]  /*56320*/  @P1 STG.E.U8 desc[UR32][R170.64], R68 ;  /* 0x00000044aa001986 */ /* 0x0001e2000c101120 */
[----:B------:R-:W-:-:S02]  /*56330*/  ISETP.NE.AND P1, PT, R74, RZ, PT ;  /* 0x000000ff4a00720c */ /* 0x000fc40003f25270 */
[----:B------:R-:W-:Y:S02]  /*56340*/  PRMT R69, R69, 0x7773, RZ ;  /* 0x0000777345457816 */ /* 0x000fe400000000ff */
[----:B------:R-:W-:Y:S02]  /*56350*/  PRMT R0, R70, 0x7772, RZ ;  /* 0x0000777246007816 */ /* 0x000fe400000000ff */
[----:B---3--:R-:W-:Y:S01]  /*56360*/  PRMT R2, R71, 0x7772, RZ ;  /* 0x0000777247027816 */ /* 0x008fe200000000ff */
[----:B0-----:R-:W3:Y:S06]  /*56370*/  LDL.LU.64 R170, [R1+0x48] ;  /* 0x0000480001aa7983 */ /* 0x001eec0000300a00 */
[----:B----4-:R0:W-:Y:S01]  /*56380*/  @P1 STG.E.U8 desc[UR32][R172.64], R5 ;  /* 0x00000005ac001986 */ /* 0x0101e2000c101120 */
[----:B------:R-:W-:-:S02]  /*56390*/  ISETP.NE.AND P1, PT, R76, RZ, PT ;  /* 0x000000ff4c00720c */ /* 0x000fc40003f25270 */
[----:B------:R-:W-:Y:S01]  /*563a0*/  PRMT R70, R70, 0x7773, RZ ;  /* 0x0000777346467816 */ /* 0x000fe200000000ff */
[----:B0-----:R-:W4:Y:S10]  /*563b0*/  LDL.LU.64 R172, [R1+0x38] ;  /* 0x0000380001ac7983 */ /* 0x001f340000300a00 */
[----:B------:R0:W-:Y:S04]  /*563c0*/  @P1 STG.E.U8 desc[UR32][R174.64], R69 ;  /* 0x00000045ae001986 */ /* 0x0001e8000c101120 */
[----:B--2---:R-:W-:Y:S04]  /*563d0*/  @P6 STG.E.U8 desc[UR32][R176.64], R0 ;  /* 0x00000000b0006986 */ /* 0x004fe8000c101120 */
[----:B------:R-:W-:Y:S04]  /*563e0*/  @P0 STG.E.U8 desc[UR32][R178.64], R70 ;  /* 0x00000046b2000986 */ /* 0x000fe8000c101120 */
[----:B0-----:R-:W2:Y:S04]  /*563f0*/  LDL.LU.64 R174, [R1+0x30] ;  /* 0x0000300001ae7983 */ /* 0x001ea80000300a00 */
[----:B------:R0:W-:Y:S04]  /*56400*/  @P2 STG.E.U8 desc[UR32][R64.64], R2 ;  /* 0x0000000240002986 */ /* 0x0001e8000c101120 */
[----:B0-----:R-:W3:Y:S01]  /*56410*/  LDL.LU.64 R64, [R1+0x1058] ;  /* 0x0010580001407983 */ /* 0x001ee20000300a00 */
[----:B------:R-:W-:-:S02]  /*56420*/  LOP3.LUT P3, RZ, R249, 0x40000000, RZ, 0xc0, !PT ;  /* 0x40000000f9ff7812 */ /* 0x000fc4000786c0ff */
[C---:B------:R-:W-:Y:S01]  /*56430*/  LOP3.LUT P5, RZ, R249.reuse, 0x20000000, RZ, 0xc0, !PT ;  /* 0x20000000f9ff7812 */ /* 0x040fe200078ac0ff */
[----:B------:R-:W2:Y:S01]  /*56440*/  LDL.LU.64 R176, [R1+0x28] ;  /* 0x0000280001b07983 */ /* 0x000ea20000300a00 */
[----:B------:R-:W-:Y:S02]  /*56450*/  LOP3.LUT P4, RZ, R249, 0x10000000, RZ, 0xc0, !PT ;  /* 0x10000000f9ff7812 */ /* 0x000fe4000788c0ff */
[----:B------:R-:W-:Y:S01]  /*56460*/  PRMT R71, R71, 0x7773, RZ ;  /* 0x0000777347477816 */ /* 0x000fe200000000ff */
[----:B------:R-:W2:Y:S06]  /*56470*/  LDL.LU.64 R178, [R1+0x20] ;  /* 0x0000200001b27983 */ /* 0x000eac0000300a00 */
[----:B------:R-:W-:Y:S01]  /*56480*/  @P3 STG.E.U8 desc[UR32][R168.64], R71 ;  /* 0x00000047a8003986 */ /* 0x000fe2000c101120 */
[----:B---3--:R-:W-:-:S02]  /*56490*/  PRMT R5, R64, 0x7770, RZ ;  /* 0x0000777040057816 */ /* 0x008fc400000000ff */
[----:B------:R-:W-:-:S03]  /*564a0*/  PRMT R6, R64, 0x7771, RZ ;  /* 0x0000777140067816 */ /* 0x000fc600000000ff */
[----:B------:R-:W-:Y:S04]  /*564b0*/  @P5 STG.E.U8 desc[UR32][R170.64], R5 ;  /* 0x00000005aa005986 */ /* 0x000fe8000c101120 */
[----:B------:R0:W-:Y:S04]  /*564c0*/  @P4 STG.E.U8 desc[UR32][R66.64], R6 ;  /* 0x0000000642004986 */ /* 0x0001e8000c101120 */
[----:B0-----:R-:W3:Y:S01]  /*564d0*/  LDL.LU.64 R66, [R1+0x1050] ;  /* 0x0010500001427983 */ /* 0x001ee20000300a00 */
[----:B------:R-:W-:-:S04]  /*564e0*/  LOP3.LUT P3, RZ, R249, 0x100000, RZ, 0xc0, !PT ;  /* 0x00100000f9ff7812 */ /* 0x000fc8000786c0ff */
[----:B------:R-:W-:Y:S02]  /*564f0*/  P2R R69, PR, RZ, 0x8 ;  /* 0x00000008ff457803 */ /* 0x000fe40000000000 */
[C---:B------:R-:W-:Y:S02]  /*56500*/  LOP3.LUT P3, RZ, R249.reuse, 0x200000, RZ, 0xc0, !PT ;  /* 0x00200000f9ff7812 */ /* 0x040fe4000786c0ff */
[C---:B------:R-:W-:Y:S02]  /*56510*/  LOP3.LUT P1, RZ, R249.reuse, 0x8000000, RZ, 0xc0, !PT ;  /* 0x08000000f9ff7812 */ /* 0x040fe4000782c0ff */
[----:B------:R-:W-:Y:S02]  /*56520*/  P2R R68, PR, RZ, 0x8 ;  /* 0x00000008ff447803 */ /* 0x000fe40000000000 */
[C---:B------:R-:W-:Y:S02]  /*56530*/  LOP3.LUT P3, RZ, R249.reuse, 0x400000, RZ, 0xc0, !PT ;  /* 0x00400000f9ff7812 */ /* 0x040fe4000786c0ff */
[----:B------:R-:W-:-:S02]  /*56540*/  LOP3.LUT P6, RZ, R249, 0x4000000, RZ, 0xc0, !PT ;  /* 0x04000000f9ff7812 */ /* 0x000fc400078cc0ff */
[C---:B------:R-:W-:Y:S02]  /*56550*/  LOP3.LUT P0, RZ, R249.reuse, 0x2000000, RZ, 0xc0, !PT ;  /* 0x02000000f9ff7812 */ /* 0x040fe4000780c0ff */
[C---:B------:R-:W-:Y:S02]  /*56560*/  LOP3.LUT P2, RZ, R249.reuse, 0x1000000, RZ, 0xc0, !PT ;  /* 0x01000000f9ff7812 */ /* 0x040fe4000784c0ff */
[----:B------:R-:W-:Y:S02]  /*56570*/  P2R R9, PR, RZ, 0x8 ;  /* 0x00000008ff097803 */ /* 0x000fe40000000000 */
[----:B------:R-:W-:Y:S02]  /*56580*/  LOP3.LUT P3, RZ, R249, 0x800000, RZ, 0xc0, !PT ;  /* 0x00800000f9ff7812 */ /* 0x000fe4000786c0ff */
[C---:B------:R-:W-:Y:S02]  /*56590*/  PRMT R0, R65.reuse, 0x7770, RZ ;  /* 0x0000777041007816 */ /* 0x040fe400000000ff */
[----:B------:R-:W-:-:S03]  /*565a0*/  PRMT R7, R65, 0x7771, RZ ;  /* 0x0000777141077816 */ /* 0x000fc600000000ff */
[----:B----4-:R0:W-:Y:S04]  /*565b0*/  @P1 STG.E.U8 desc[UR32][R172.64], R0 ;  /* 0x00000000ac001986 */ /* 0x0101e8000c101120 */
[----:B--2---:R-:W-:Y:S01]  /*565c0*/  @P6 STG.E.U8 desc[UR32][R174.64], R7 ;  /* 0x00000007ae006986 */ /* 0x004fe2000c101120 */
[C---:B0-----:R-:W-:Y:S02]  /*565d0*/  PRMT R0, R64.reuse, 0x7772, RZ ;  /* 0x0000777240007816 */ /* 0x041fe400000000ff */
[----:B------:R-:W-:Y:S02]  /*565e0*/  PRMT R64, R64, 0x7773, RZ ;  /* 0x0000777340407816 */ /* 0x000fe400000000ff */
[C---:B---3--:R-:W-:Y:S02]  /*565f0*/  PRMT R2, R66.reuse, 0x7770, RZ ;  /* 0x0000777042027816 */ /* 0x048fe400000000ff */
[----:B------:R-:W-:-:S02]  /*56600*/  PRMT R8, R66, 0x7771, RZ ;  /* 0x0000777142087816 */ /* 0x000fc400000000ff */
[----:B------:R-:W-:Y:S01]  /*56610*/  PRMT R5, R67, 0x7770, RZ ;  /* 0x0000777043057816 */ /* 0x000fe200000000ff */
[----:B------:R-:W-:Y:S04]  /*56620*/  @P0 STG.E.U8 desc[UR32][R176.64], R2 ;  /* 0x00000002b0000986 */ /* 0x000fe8000c101120 */
[----:B------:R-:W-:Y:S04]  /*56630*/  @P2 STG.E.U8 desc[UR32][R178.64], R8 ;  /* 0x00000008b2002986 */ /* 0x000fe8000c101120 */
[----:B------:R0:W-:Y:S01]  /*56640*/  @P3 STG.E.U8 desc[UR32][R56.64], R5 ;  /* 0x0000000538003986 */ /* 0x0001e2000c101120 */
[----:B------:R-:W-:-:S02]  /*56650*/  ISETP.NE.AND P3, PT, R9, RZ, PT ;  /* 0x000000ff0900720c */ /* 0x000fc40003f65270 */
[----:B------:R-:W-:Y:S01]  /*56660*/  PRMT R6, R67, 0x7771, RZ ;  /* 0x0000777143067816 */ /* 0x000fe200000000ff */
[----:B0-----:R-:W2:Y:S10]  /*56670*/  LDL.LU.64 R56, [R1+0x1048] ;  /* 0x0010480001387983 */ /* 0x001eb40000300a00 */
[----:B------:R0:W-:Y:S01]  /*56680*/  @P3 STG.E.U8 desc[UR32][R58.64], R6 ;  /* 0x000000063a003986 */ /* 0x0001e2000c101120 */
[----:B------:R-:W-:-:S03]  /*56690*/  ISETP.NE.AND P3, PT, R68, RZ, PT ;  /* 0x000000ff4400720c */ /* 0x000fc60003f65270 */
[----:B0-----:R-:W3:Y:S10]  /*566a0*/  LDL.LU.64 R58, [R1+0x1040] ;  /* 0x00104000013a7983 */ /* 0x001ef40000300a00 */
[----:B------:R0:W-:Y:S04]  /*566b0*/  @P3 STG.E.U8 desc[UR32][R60.64], R0 ;  /* 0x000000003c003986 */ /* 0x0001e8000c101120 */
[----:B0-----:R-:W4:Y:S01]  /*566c0*/  LDL.LU.64 R60, [R1+0x1038] ;  /* 0x00103800013c7983 */ /* 0x001f220000300a00 */
[----:B------:R-:W-:-:S13]  /*566d0*/  ISETP.NE.AND P3, PT, R69, RZ, PT ;  /* 0x000000ff4500720c */ /* 0x000fda0003f65270 */
[----:B------:R0:W-:Y:S04]  /*566e0*/  @P3 STG.E.U8 desc[UR32][R62.64], R64 ;  /* 0x000000403e003986 */ /* 0x0001e8000c101120 */
[----:B0-----:R-:W2:Y:S01]  /*566f0*/  LDL.LU.64 R62, [R1+0x1030] ;  /* 0x00103000013e7983 */ /* 0x001ea20000300a00 */
        /* <DEDUP_REMOVED lines=9> */
[----:B------:R-:W-:-:S05]  /*56790*/  PRMT R65, R65, 0x7773, RZ ;  /* 0x0000777341417816 */ /* 0x000fca00000000ff */
[----:B------:R-:W-:Y:S04]  /*567a0*/  @P5 STG.E.U8 desc[UR32][R12.64], R7 ;  /* 0x000000070c005986 */ /* 0x000fe8000c101120 */
[----:B------:R-:W-:Y:S01]  /*567b0*/  @P4 STG.E.U8 desc[UR32][R14.64], R65 ;  /* 0x000000410e004986 */ /* 0x000fe2000c101120 */
[----:B------:R-:W-:Y:S02]  /*567c0*/  ISETP.NE.AND P4, PT, R70, RZ, PT ;  /* 0x000000ff4600720c */ /* 0x000fe40003f85270 */
[C---:B------:R-:W-:Y:S02]  /*567d0*/  PRMT R5, R66.reuse, 0x7772, RZ ;  /* 0x0000777242057816 */ /* 0x040fe400000000ff */
        /* <DEDUP_REMOVED lines=9> */
[C---:B------:R-:W-:Y:S02]  /*56870*/  PRMT R69, R67.reuse, 0x7772, RZ ;  /* 0x0000777243457816 */ /* 0x040fe400000000ff */
[----:B------:R-:W-:-:S09]  /*56880*/  PRMT R67, R67, 0x7773, RZ ;  /* 0x0000777343437816 */ /* 0x000fd200000000ff */
[----:B------:R-:W-:Y:S04]  /*56890*/  @P4 STG.E.U8 desc[UR32][R20.64], R69 ;  /* 0x0000004514004986 */ /* 0x000fe8000c101120 */
[----:B------:R-:W-:Y:S01]  /*568a0*/  @P1 STG.E.U8 desc[UR32][R22.64], R67 ;  /* 0x0000004316001986 */ /* 0x000fe2000c101120 */
[C---:B------:R-:W-:Y:S02]  /*568b0*/  LOP3.LUT P3, RZ, R249.reuse, 0x400, RZ, 0xc0, !PT ;  /* 0x00000400f9ff7812 */ /* 0x040fe4000786c0ff */
[C---:B------:R-:W-:Y:S02]  /*568c0*/  LOP3.LUT P5, RZ, R249.reuse, 0x200, RZ, 0xc0, !PT ;  /* 0x00000200f9ff7812 */ /* 0x040fe400078ac0ff */
[----:B------:R-:W-:Y:S02]  /*568d0*/  LOP3.LUT P1, RZ, R249, 0x100, RZ, 0xc0, !PT ;  /* 0x00000100f9ff7812 */ /* 0x000fe4000782c0ff */
[----:B------:R-:W-:-:S04]  /*568e0*/  LOP3.LUT P4, RZ, R4, 0x10000000, RZ, 0xc0, !PT ;  /* 0x1000000004ff7812 */ /* 0x000fc8000788c0ff */
[----:B0-----:R-:W-:Y:S02]  /*568f0*/  P2R R16, PR, RZ, 0x10 ;  /* 0x00000010ff107803 */ /* 0x001fe40000000000 */
[----:B------:R-:W-:-:S04]  /*56900*/  LOP3.LUT P4, RZ, R4, 0x20000000, RZ, 0xc0, !PT ;  /* 0x2000000004ff7812 */ /* 0x000fc8000788c0ff */
[----:B------:R-:W-:Y:S02]  /*56910*/  P2R R14, PR, RZ, 0x10 ;  /* 0x00000010ff0e7803 */ /* 0x000fe40000000000 */
[----:B------:R-:W-:-:S04]  /*56920*/  LOP3.LUT P4, RZ, R4, 0x40000000, RZ, 0xc0, !PT ;  /* 0x4000000004ff7812 */ /* 0x000fc8000788c0ff */
[----:B------:R-:W-:Y:S02]  /*56930*/  P2R R12, PR, RZ, 0x10 ;  /* 0x00000010ff0c7803 */ /* 0x000fe40000000000 */
[----:B------:R-:W-:-:S04]  /*56940*/  LOP3.LUT P4, RZ, R4, 0x80000000, RZ, 0xc0, !PT ;  /* 0x8000000004ff7812 */ /* 0x000fc8000788c0ff */
[----:B------:R-:W-:Y:S02]  /*56950*/  P2R R8, PR, RZ, 0x10 ;  /* 0x00000010ff087803 */ /* 0x000fe40000000000 */
[----:B------:R-:W-:Y:S02]  /*56960*/  LOP3.LUT P4, RZ, R249, 0x1, RZ, 0xc0, !PT ;  /* 0x00000001f9ff7812 */ /* 0x000fe4000788c0ff */
[C---:B----4-:R-:W-:Y:S02]  /*56970*/  PRMT R7, R60.reuse, 0x7770, RZ ;  /* 0x000077703c077816 */ /* 0x050fe400000000ff */
[----:B------:R-:W-:Y:S02]  /*56980*/  PRMT R13, R60, 0x7771, RZ ;  /* 0x000077713c0d7816 */ /* 0x000fe400000000ff */
[----:B------:R-:W-:Y:S01]  /*56990*/  PRMT R5, R61, 0x7770, RZ ;  /* 0x000077703d057816 */ /* 0x000fe200000000ff */
[----:B------:R0:W-:Y:S04]  /*569a0*/  @P6 STG.E.U8 desc[UR32][R24.64], R7 ;  /* 0x0000000718006986 */ /* 0x0001e8000c101120 */
[----:B------:R4:W-:Y:S04]  /*569b0*/  @P0 STG.E.U8 desc[UR32][R26.64], R13 ;  /* 0x0000000d1a000986 */ /* 0x0009e8000c101120 */
[----:B------:R3:W-:Y:S01]  /*569c0*/  @P2 STG.E.U8 desc[UR32][R28.64], R5 ;  /* 0x000000051c002986 */ /* 0x0007e2000c101120 */
[----:B------:R-:W-:-:S04]  /*569d0*/  LOP3.LUT P2, RZ, R249, 0x4, RZ, 0xc0, !PT ;  /* 0x00000004f9ff7812 */ /* 0x000fc8000784c0ff */
[----:B------:R-:W-:Y:S02]  /*569e0*/  P2R R6, PR, RZ, 0x4 ;  /* 0x00000004ff067803 */ /* 0x000fe40000000000 */
[----:B------:R-:W-:-:S04]  /*569f0*/  LOP3.LUT P2, RZ, R249, 0x8, RZ, 0xc0, !PT ;  /* 0x00000008f9ff7812 */ /* 0x000fc8000784c0ff */
[----:B------:R-:W-:Y:S02]  /*56a00*/  P2R R2, PR, RZ, 0x4 ;  /* 0x00000004ff027803 */ /* 0x000fe40000000000 */
[C---:B------:R-:W-:Y:S02]  /*56a10*/  LOP3.LUT P2, RZ, R249.reuse, 0x10, RZ, 0xc0, !PT ;  /* 0x00000010f9ff7812 */ /* 0x040fe4000784c0ff */
[C---:B------:R-:W-:Y:S02]  /*56a20*/  LOP3.LUT P6, RZ, R249.reuse, 0x80, RZ, 0xc0, !PT ;  /* 0x00000080f9ff7812 */ /* 0x040fe400078cc0ff */
[C---:B------:R-:W-:Y:S02]  /*56a30*/  LOP3.LUT P0, RZ, R249.reuse, 0x40, RZ, 0xc0, !PT ;  /* 0x00000040f9ff7812 */ /* 0x040fe4000780c0ff */
[----:B------:R-:W-:Y:S02]  /*56a40*/  P2R R0, PR, RZ, 0x4 ;  /* 0x00000004ff007803 */ /* 0x000fe40000000000 */
[----:B------:R-:W-:-:S02]  /*56a50*/  LOP3.LUT P2, RZ, R249, 0x20, RZ, 0xc0, !PT ;  /* 0x00000020f9ff7812 */ /* 0x000fc4000784c0ff */
[----:B-1----:R-:W-:Y:S02]  /*56a60*/  PRMT R9, R61, 0x7771, RZ ;  /* 0x000077713d097816 */ /* 0x002fe400000000ff */
[C---:B--2---:R-:W-:Y:S02]  /*56a70*/  PRMT R15, R62.reuse, 0x7770, RZ ;  /* 0x000077703e0f7816 */ /* 0x044fe400000000ff */
[----:B------:R-:W-:Y:S02]  /*56a80*/  PRMT R17, R62, 0x7771, RZ ;  /* 0x000077713e117816 */ /* 0x000fe400000000ff */
[C---:B0-----:R-:W-:Y:S01]  /*56a90*/  PRMT R7, R63.reuse, 0x7770, RZ ;  /* 0x000077703f077816 */ /* 0x041fe200000000ff */
[----:B------:R0:W-:Y:S01]  /*56aa0*/  @P3 STG.E.U8 desc[UR32][R30.64], R9 ;  /* 0x000000091e003986 */ /* 0x0001e2000c101120 */
[----:B----4-:R-:W-:Y:S02]  /*56ab0*/  PRMT R13, R63, 0x7771, RZ ;  /* 0x000077713f0d7816 */ /* 0x010fe400000000ff */
[----:B---3--:R-:W-:Y:S01]  /*56ac0*/  PRMT R5, R60, 0x7772, RZ ;  /* 0x000077723c057816 */ /* 0x008fe200000000ff */
[----:B------:R1:W-:Y:S04]  /*56ad0*/  @P5 STG.E.U8 desc[UR32][R32.64], R15 ;  /* 0x0000000f20005986 */ /* 0x0003e8000c101120 */
[----:B------:R-:W-:Y:S04]  /*56ae0*/  @P1 STG.E.U8 desc[UR32][R34.64], R17 ;  /* 0x0000001122001986 */ /* 0x000fe8000c101120 */
[----:B------:R2:W-:Y:S04]  /*56af0*/  @P6 STG.E.U8 desc[UR32][R36.64], R7 ;  /* 0x0000000724006986 */ /* 0x0005e8000c101120 */
[----:B------:R3:W-:Y:S04]  /*56b00*/  @P0 STG.E.U8 desc[UR32][R38.64], R13 ;  /* 0x0000000d26000986 */ /* 0x0007e8000c101120 */
[----:B------:R4:W-:Y:S01]  /*56b10*/  @P2 STG.E.U8 desc[UR32][R40.64], R5 ;  /* 0x0000000528002986 */ /* 0x0009e2000c101120 */
[----:B------:R-:W-:-:S02]  /*56b20*/  ISETP.NE.AND P2, PT, R0, RZ, PT ;  /* 0x000000ff0000720c */ /* 0x000fc40003f45270 */
[----:B0-----:R-:W-:Y:S02]  /*56b30*/  PRMT R9, R60, 0x7773, RZ ;  /* 0x000077733c097816 */ /* 0x001fe400000000ff */
[----:B-1----:R-:W-:-:S09]  /*56b40*/  PRMT R15, R61, 0x7772, RZ ;  /* 0x000077723d0f7816 */ /* 0x002fd200000000ff */
[----:B------:R0:W-:Y:S01]  /*56b50*/  @P2 STG.E.U8 desc[UR32][R42.64], R9 ;  /* 0x000000092a002986 */ /* 0x0001e2000c101120 */
[----:B------:R-:W-:Y:S02]  /*56b60*/  ISETP.NE.AND P2, PT, R2, RZ, PT ;  /* 0x000000ff0200720c */ /* 0x000fe40003f45270 */
[----:B------:R-:W-:Y:S02]  /*56b70*/  LOP3.LUT P3, RZ, R249, 0x2, RZ, 0xc0, !PT ;  /* 0x00000002f9ff7812 */ /* 0x000fe4000786c0ff */
[----:B------:R-:W-:Y:S01]  /*56b80*/  PRMT R61, R61, 0x7773, RZ ;  /* 0x000077733d3d7816 */ /* 0x000fe200000000ff */
[----:B------:R-:W1:Y:S08]  /*56b90*/  LDS.128 R248, [R251] ;  /* 0x00000000fbf87984 */ /* 0x000e700000000c00 */
[----:B------:R0:W-:Y:S01]  /*56ba0*/  @P2 STG.E.U8 desc[UR32][R44.64], R15 ;  /* 0x0000000f2c002986 */ /* 0x0001e2000c101120 */
[----:B------:R-:W-:-:S02]  /*56bb0*/  ISETP.NE.AND P2, PT, R6, RZ, PT ;  /* 0x000000ff0600720c */ /* 0x000fc40003f45270 */
[C---:B--2---:R-:W-:Y:S02]  /*56bc0*/  PRMT R7, R62.reuse, 0x7772, RZ ;  /* 0x000077723e077816 */ /* 0x044fe400000000ff */
[----:B---3--:R-:W-:-:S09]  /*56bd0*/  PRMT R13, R62, 0x7773, RZ ;  /* 0x000077733e0d7816 */ /* 0x008fd200000000ff */
[----:B------:R-:W-:Y:S04]  /*56be0*/  @P2 STG.E.U8 desc[UR32][R46.64], R61 ;  /* 0x0000003d2e002986 */ /* 0x000fe8000c101120 */
[----:B------:R2:W-:Y:S04]  /*56bf0*/  @P3 STG.E.U8 desc[UR32][R48.64], R7 ;  /* 0x0000000730003986 */ /* 0x0005e8000c101120 */
[----:B------:R3:W-:Y:S01]  /*56c00*/  @P4 STG.E.U8 desc[UR32][R50.64], R13 ;  /* 0x0000000d32004986 */ /* 0x0007e2000c101120 */
[----:B------:R-:W-:Y:S02]  /*56c10*/  ISETP.NE.AND P4, PT, R8, RZ, PT ;  /* 0x000000ff0800720c */ /* 0x000fe40003f85270 */
[----:B----4-:R-:W-:-:S02]  /*56c20*/  PRMT R5, R63, 0x7772, RZ ;  /* 0x000077723f057816 */ /* 0x010fc400000000ff */
[----:B------:R-:W-:-:S09]  /*56c30*/  PRMT R63, R63, 0x7773, RZ ;  /* 0x000077733f3f7816 */ /* 0x000fd200000000ff */
[----:B------:R4:W-:Y:S01]  /*56c40*/  @P4 STG.E.U8 desc[UR32][R52.64], R5 ;  /* 0x0000000534004986 */ /* 0x0009e2000c101120 */
[----:B------:R-:W-:Y:S02]  /*56c50*/  ISETP.NE.AND P4, PT, R12, RZ, PT ;  /* 0x000000ff0c00720c */ /* 0x000fe40003f85270 */
[----:B0-----:R-:W-:-:S11]  /*56c60*/  PRMT R9, R56, 0x7770, RZ ;  /* 0x0000777038097816 */ /* 0x001fd600000000ff */
[----:B------:R-:W-:Y:S01]  /*56c70*/  @P4 STG.E.U8 desc[UR32][R54.64], R63 ;  /* 0x0000003f36004986 */ /* 0x000fe2000c101120 */
[----:B------:R-:W-:Y:S02]  /*56c80*/  ISETP.NE.AND P4, PT, R14, RZ, PT ;  /* 0x000000ff0e00720c */ /* 0x000fe40003f85270 */
[----:B------:R-:W-:-:S11]  /*56c90*/  PRMT R15, R56, 0x7771, RZ ;  /* 0x00007771380f7816 */ /* 0x000fd600000000ff */
[----:B------:R0:W-:Y:S01]  /*56ca0*/  @P4 STG.E.U8 desc[UR32][R180.64], R9 ;  /* 0x00000009b4004986 */ /* 0x0001e2000c101120 */
[----:B------:R-:W-:Y:S02]  /*56cb0*/  ISETP.NE.AND P4, PT, R16, RZ, PT ;  /* 0x000000ff1000720c */ /* 0x000fe40003f85270 */
[C---:B------:R-:W-:Y:S02]  /*56cc0*/  LOP3.LUT P1, RZ, R4.reuse, 0x8000000, RZ, 0xc0, !PT ;  /* 0x0800000004ff7812 */ /* 0x040fe4000782c0ff */
[C---:B------:R-:W-:Y:S02]  /*56cd0*/  LOP3.LUT P5, RZ, R4.reuse, 0x4000000, RZ, 0xc0, !PT ;  /* 0x0400000004ff7812 */ /* 0x040fe400078ac0ff */
[----:B------:R-:W-:-:S07]  /*56ce0*/  LOP3.LUT P6, RZ, R4, 0x2000000, RZ, 0xc0, !PT ;  /* 0x0200000004ff7812 */ /* 0x000fce00078cc0ff */
[----:B------:R1:W-:Y:S01]  /*56cf0*/  @P4 STG.E.U8 desc[UR32][R182.64], R15 ;  /* 0x0000000fb6004986 */ /* 0x0003e2000c101120 */
[C---:B------:R-:W-:Y:S02]  /*56d00*/  LOP3.LUT P4, RZ, R4.reuse, 0x10000, RZ, 0xc0, !PT ;  /* 0x0001000004ff7812 */ /* 0x040fe4000788c0ff */
[C---:B--2---:R-:W-:Y:S02]  /*56d10*/  PRMT R7, R57.reuse, 0x7770, RZ ;  /* 0x0000777039077816 */ /* 0x044fe400000000ff */
[----:B------:R-:W-:Y:S02]  /*56d20*/  P2R R6, PR, RZ, 0x10 ;  /* 0x00000010ff067803 */ /* 0x000fe40000000000 */
[----:B------:R-:W-:Y:S02]  /*56d30*/  LOP3.LUT P4, RZ, R4, 0x20000, RZ, 0xc0, !PT ;  /* 0x0002000004ff7812 */ /* 0x000fe4000788c0ff */
[----:B---3--:R-:W-:Y:S02]  /*56d40*/  PRMT R13, R57, 0x7771, RZ ;  /* 0x00007771390d7816 */ /* 0x008fe400000000ff */
[----:B----4-:R-:W-:-:S02]  /*56d50*/  PRMT R5, R58, 0x7770, RZ ;  /* 0x000077703a057816 */ /* 0x010fc400000000ff */
[----:B------:R-:W-:Y:S01]  /*56d60*/  P2R R2, PR, RZ, 0x10 ;  /* 0x00000010ff027803 */ /* 0x000fe20000000000 */
[----:B------:R2:W-:Y:S01]  /*56d70*/  @P1 STG.E.U8 desc[UR32][R184.64], R7 ;  /* 0x00000007b8001986 */ /* 0x0005e2000c101120 */
[C---:B------:R-:W-:Y:S02]  /*56d80*/  LOP3.LUT P0, RZ, R4.reuse, 0x1000000, RZ, 0xc0, !PT ;  /* 0x0100000004ff7812 */ /* 0x040fe4000780c0ff */
[C---:B------:R-:W-:Y:S01]  /*56d90*/  LOP3.LUT P4, RZ, R4.reuse, 0x40000, RZ, 0xc0, !PT ;  /* 0x0004000004ff7812 */ /* 0x040fe2000788c0ff */
[----:B------:R3:W-:Y:S01]  /*56da0*/  @P5 STG.E.U8 desc[UR32][R186.64], R13 ;  /* 0x0000000dba005986 */ /* 0x0007e2000c101120 */
[C---:B------:R-:W-:Y:S02]  /*56db0*/  LOP3.LUT P2, RZ, R4.reuse, 0x800000, RZ, 0xc0, !PT ;  /* 0x0080000004ff7812 */ /* 0x040fe4000784c0ff */
[C---:B------:R-:W-:Y:S01]  /*56dc0*/  LOP3.LUT P3, RZ, R4.reuse, 0x400000, RZ, 0xc0, !PT ;  /* 0x0040000004ff7812 */ /* 0x040fe2000786c0ff */
[----:B------:R4:W-:Y:S01]  /*56dd0*/  @P6 STG.E.U8 desc[UR32][R188.64], R5 ;  /* 0x00000005bc006986 */ /* 0x0009e2000c101120 */
[----:B------:R-:W-:-:S02]  /*56de0*/  LOP3.LUT P1, RZ, R4, 0x200000, RZ, 0xc0, !PT ;  /* 0x0020000004ff7812 */ /* 0x000fc4000782c0ff */
[C---:B------:R-:W-:Y:S02]  /*56df0*/  LOP3.LUT P6, RZ, R4.reuse, 0x100000, RZ, 0xc0, !PT ;  /* 0x0010000004ff7812 */ /* 0x040fe400078cc0ff */
[----:B------:R-:W-:Y:S02]  /*56e00*/  P2R R0, PR, RZ, 0x10 ;  /* 0x00000010ff007803 */ /* 0x000fe40000000000 */
[----:B------:R-:W-:Y:S02]  /*56e10*/  LOP3.LUT P4, RZ, R4, 0x80000, RZ, 0xc0, !PT ;  /* 0x0008000004ff7812 */ /* 0x000fe4000788c0ff */
[----:B------:R-:W-:Y:S02]  /*56e20*/  PRMT R17, R58, 0x7771, RZ ;  /* 0x000077713a117816 */ /* 0x000fe400000000ff */
[C---:B0-----:R-:W-:Y:S02]  /*56e30*/  PRMT R9, R59.reuse, 0x7770, RZ ;  /* 0x000077703b097816 */ /* 0x041fe400000000ff */
[----:B-1----:R-:W-:-:S02]  /*56e40*/  PRMT R15, R59, 0x7771, RZ ;  /* 0x000077713b0f7816 */ /* 0x002fc400000000ff */
[C---:B--2---:R-:W-:Y:S01]  /*56e50*/  PRMT R7, R56.reuse, 0x7772, RZ ;  /* 0x0000777238077816 */ /* 0x044fe200000000ff */
[----:B------:R0:W-:Y:S01]  /*56e60*/  @P0 STG.E.U8 desc[UR32][R190.64], R17 ;  /* 0x00000011be000986 */ /* 0x0001e2000c101120 */
[----:B---3--:R-:W-:Y:S02]  /*56e70*/  PRMT R13, R56, 0x7773, RZ ;  /* 0x00007773380d7816 */ /* 0x008fe400000000ff */
[----:B----4-:R-:W-:Y:S01]  /*56e80*/  PRMT R5, R57, 0x7772, RZ ;  /* 0x0000777239057816 */ /* 0x010fe200000000ff */
[----:B------:R1:W-:Y:S04]  /*56e90*/  @P2 STG.E.U8 desc[UR32][R192.64], R9 ;  /* 0x00000009c0002986 */ /* 0x0003e8000c101120 */
[----:B------:R2:W-:Y:S04]  /*56ea0*/  @P3 STG.E.U8 desc[UR32][R194.64], R15 ;  /* 0x0000000fc2003986 */ /* 0x0005e8000c101120 */
[----:B------:R3:W-:Y:S04]  /*56eb0*/  @P1 STG.E.U8 desc[UR32][R196.64], R7 ;  /* 0x00000007c4001986 */ /* 0x0007e8000c101120 */
[----:B------:R-:W-:Y:S04]  /*56ec0*/  @P6 STG.E.U8 desc[UR32][R198.64], R13 ;  /* 0x0000000dc6006986 */ /* 0x000fe8000c101120 */
[----:B------:R4:W-:Y:S01]  /*56ed0*/  @P4 STG.E.U8 desc[UR32][R200.64], R5 ;  /* 0x00000005c8004986 */ /* 0x0009e2000c101120 */
[----:B------:R-:W-:-:S02]  /*56ee0*/  ISETP.NE.AND P4, PT, R0, RZ, PT ;  /* 0x000000ff0000720c */ /* 0x000fc40003f85270 */
[C---:B------:R-:W-:Y:S02]  /*56ef0*/  LOP3.LUT P3, RZ, R4.reuse, 0x400, RZ, 0xc0, !PT ;  /* 0x0000040004ff7812 */ /* 0x040fe4000786c0ff */
[----:B------:R-:W-:Y:S02]  /*56f00*/  PRMT R57, R57, 0x7773, RZ ;  /* 0x0000777339397816 */ /* 0x000fe400000000ff */
[----:B0-----:R-:W-:Y:S02]  /*56f10*/  P2R R17, PR, RZ, 0x8 ;  /* 0x00000008ff117803 */ /* 0x001fe40000000000 */
[----:B------:R-:W-:-:S04]  /*56f20*/  LOP3.LUT P3, RZ, R4, 0x800, RZ, 0xc0, !PT ;  /* 0x0000080004ff7812 */ /* 0x000fc8000786c0ff */
[----:B------:R-:W-:Y:S01]  /*56f30*/  P2R R16, PR, RZ, 0x8 ;  /* 0x00000008ff107803 */ /* 0x000fe20000000000 */
[----:B------:R-:W-:Y:S01]  /*56f40*/  @P4 STG.E.U8 desc[UR32][R202.64], R57 ;  /* 0x00000039ca004986 */ /* 0x000fe2000c101120 */
[----:B------:R-:W-:Y:S02]  /*56f50*/  LOP3.LUT P3, RZ, R4, 0x1000, RZ, 0xc0, !PT ;  /* 0x0000100004ff7812 */ /* 0x000fe4000786c0ff */
[----:B------:R-:W-:Y:S02]  /*56f60*/  ISETP.NE.AND P4, PT, R2, RZ, PT ;  /* 0x000000ff0200720c */ /* 0x000fe40003f85270 */
[----:B------:R-:W-:Y:S02]  /*56f70*/  P2R R14, PR, RZ, 0x8 ;  /* 0x00000008ff0e7803 */ /* 0x000fe40000000000 */
[----:B------:R-:W-:Y:S02]  /*56f80*/  LOP3.LUT P3, RZ, R4, 0x2000, RZ, 0xc0, !PT ;  /* 0x0000200004ff7812 */ /* 0x000fe4000786c0ff */
[----:B-1----:R-:W-:-:S02]  /*56f90*/  PRMT R9, R58, 0x7772, RZ ;  /* 0x000077723a097816 */ /* 0x002fc400000000ff */
[----:B------:R-:W-:Y:S02]  /*56fa0*/  P2R R12, PR, RZ, 0x8 ;  /* 0x00000008ff0c7803 */ /* 0x000fe40000000000 */
[----:B------:R-:W-:-:S03]  /*56fb0*/  LOP3.LUT P3, RZ, R4, 0x4000, RZ, 0xc0, !PT ;  /* 0x0000400004ff7812 */ /* 0x000fc6000786c0ff */
[----:B------:R0:W-:Y:S01]  /*56fc0*/  @P4 STG.E.U8 desc[UR32][R204.64], R9 ;  /* 0x00000009cc004986 */ /* 0x0001e2000c101120 */
[----:B------:R-:W-:Y:S02]  /*56fd0*/  P2R R8, PR, RZ, 0x8 ;  /* 0x00000008ff087803 */ /* 0x000fe40000000000 */
[----:B------:R-:W-:Y:S02]  /*56fe0*/  ISETP.NE.AND P4, PT, R6, RZ, PT ;  /* 0x000000ff0600720c */ /* 0x000fe40003f85270 */
[----:B------:R-:W-:Y:S02]  /*56ff0*/  LOP3.LUT P3, RZ, R4, 0x8000, RZ, 0xc0, !PT ;  /* 0x0000800004ff7812 */ /* 0x000fe4000786c0ff */
[----:B--2---:R-:W-:Y:S02]  /*57000*/  PRMT R15, R58, 0x7773, RZ ;  /* 0x000077733a0f7816 */ /* 0x004fe400000000ff */
[----:B---3--:R-:W-:-:S07]  /*57010*/  PRMT R7, R59, 0x7772, RZ ;  /* 0x000077723b077816 */ /* 0x008fce00000000ff */
[----:B------:R1:W-:Y:S04]  /*57020*/  @P4 STG.E.U8 desc[UR32][R206.64], R15 ;  /* 0x0000000fce004986 */ /* 0x0003e8000c101120 */
[----:B------:R2:W-:Y:S01]  /*57030*/  @P3 STG.E.U8 desc[UR32][R208.64], R7 ;  /* 0x00000007d0003986 */ /* 0x0005e2000c101120 */
[----:B------:R-:W-:Y:S02]  /*57040*/  ISETP.NE.AND P3, PT, R8, RZ, PT ;  /* 0x000000ff0800720c */ /* 0x000fe40003f65270 */
[----:B------:R-:W-:Y:S02]  /*57050*/  PRMT R59, R59, 0x7773, RZ ;  /* 0x000077733b3b7816 */ /* 0x000fe400000000ff */
[----:B----4-:R-:W-:-:S09]  /*57060*/  PRMT R5, R248, 0x7770, RZ ;  /* 0x00007770f8057816 */ /* 0x010fd200000000ff */
[----:B------:R-:W-:Y:S01]  /*57070*/  @P3 STG.E.U8 desc[UR32][R210.64], R59 ;  /* 0x0000003bd2003986 */ /* 0x000fe2000c101120 */
[----:B------:R-:W-:Y:S02]  /*57080*/  ISETP.NE.AND P3, PT, R12, RZ, PT ;  /* 0x000000ff0c00720c */ /* 0x000fe40003f65270 */
[----:B------:R-:W-:-:S11]  /*57090*/  PRMT R13, R248, 0x7771, RZ ;  /* 0x00007771f80d7816 */ /* 0x000fd600000000ff */
[----:B------:R3:W-:Y:S01]  /*570a0*/  @P3 STG.E.U8 desc[UR32][R212.64], R5 ;  /* 0x00000005d4003986 */ /* 0x0007e2000c101120 */
[----:B------:R-:W-:Y:S02]  /*570b0*/  ISETP.NE.AND P3, PT, R14, RZ, PT ;  /* 0x000000ff0e00720c */ /* 0x000fe40003f65270 */
[----:B0-----:R-:W-:-:S11]  /*570c0*/  PRMT R9, R249, 0x7770, RZ ;  /* 0x00007770f9097816 */ /* 0x001fd600000000ff */
        /* <DEDUP_REMOVED lines=8> */
[----:B------:R-:W-:Y:S02]  /*57150*/  LOP3.LUT P5, RZ, R4, 0x20, RZ, 0xc0, !PT ;  /* 0x0000002004ff7812 */ /* 0x000fe400078ac0ff */
[----:B-1----:R-:W-:Y:S02]  /*57160*/  PRMT R15, R249, 0x7771, RZ ;  /* 0x00007771f90f7816 */ /* 0x002fe400000000ff */
[C---:B--2---:R-:W-:Y:S02]  /*57170*/  PRMT R7, R250.reuse, 0x7770, RZ ;  /* 0x00007770fa077816 */ /* 0x044fe400000000ff */
[----:B------:R-:W-:Y:S02]  /*57180*/  PRMT R17, R250, 0x7771, RZ ;  /* 0x00007771fa117816 */ /* 0x000fe400000000ff */
[----:B---3--:R-:W-:-:S02]  /*57190*/  PRMT R5, R251, 0x7770, RZ ;  /* 0x00007770fb057816 */ /* 0x008fc400000000ff */
[----:B0-----:R-:W-:Y:S01]  /*571a0*/  PRMT R13, R251, 0x7771, RZ ;  /* 0x00007771fb0d7816 */ /* 0x001fe200000000ff */
[----:B------:R0:W-:Y:S01]  /*571b0*/  @P3 STG.E.U8 desc[UR32][R218.64], R15 ;  /* 0x0000000fda003986 */ /* 0x0001e2000c101120 */
[----:B------:R-:W-:Y:S02]  /*571c0*/  LOP3.LUT P4, RZ, R4, 0x10, RZ, 0xc0, !PT ;  /* 0x0000001004ff7812 */ /* 0x000fe4000788c0ff */
[----:B----4-:R-:W-:Y:S01]  /*571d0*/  PRMT R9, R248, 0x7772, RZ ;  /* 0x00007772f8097816 */ /* 0x010fe200000000ff */
[----:B------:R1:W-:Y:S01]  /*571e0*/  @P2 STG.E.U8 desc[UR32][R220.64], R7 ;  /* 0x00000007dc002986 */ /* 0x0003e2000c101120 */
[C---:B------:R-:W-:Y:S02]  /*571f0*/  LOP3.LUT P3, RZ, R3.reuse, 0x40000000, RZ, 0xc0, !PT ;  /* 0x4000000003ff7812 */ /* 0x040fe4000786c0ff */
[C---:B------:R-:W-:Y:S01]  /*57200*/  LOP3.LUT P2, RZ, R3.reuse, 0x20000000, RZ, 0xc0, !PT ;  /* 0x2000000003ff7812 */ /* 0x040fe2000784c0ff */
[----:B------:R2:W-:Y:S01]  /*57210*/  @P1 STG.E.U8 desc[UR32][R222.64], R17 ;  /* 0x00000011de001986 */ /* 0x0005e2000c101120 */
[----:B------:R-:W-:-:S03]  /*57220*/  LOP3.LUT P1, RZ, R3, 0x10000000, RZ, 0xc0, !PT ;  /* 0x1000000003ff7812 */ /* 0x000fc6000782c0ff */
[----:B------:R3:W-:Y:S01]  /*57230*/  @P0 STG.E.U8 desc[UR32][R224.64], R5 ;  /* 0x00000005e0000986 */ /* 0x0007e2000c101120 */
[----:B------:R-:W-:-:S03]  /*57240*/  LOP3.LUT P0, RZ, R3, 0x8000000, RZ, 0xc0, !PT ;  /* 0x0800000003ff7812 */ /* 0x000fc6000780c0ff */
[----:B------:R3:W-:Y:S01]  /*57250*/  @P6 STG.E.U8 desc[UR32][R226.64], R13 ;  /* 0x0000000de2006986 */ /* 0x0007e2000c101120 */
[----:B------:R-:W-:-:S03]  /*57260*/  LOP3.LUT P6, RZ, R3, 0x4000000, RZ, 0xc0, !PT ;  /* 0x0400000003ff7812 */ /* 0x000fc600078cc0ff */
[----:B------:R3:W-:Y:S01]  /*57270*/  @P5 STG.E.U8 desc[UR32][R228.64], R9 ;  /* 0x00000009e4005986 */ /* 0x0007e2000c101120 */
[----:B------:R-:W-:Y:S02]  /*57280*/  LOP3.LUT P5, RZ, R3, 0x2000000, RZ, 0xc0, !PT ;  /* 0x0200000003ff7812 */ /* 0x000fe400078ac0ff */
[----:B------:R-:W-:Y:S02]  /*57290*/  PRMT R3, R248, 0x7773, RZ ;  /* 0x00007773f8037816 */ /* 0x000fe400000000ff */
[C---:B0-----:R-:W-:Y:S02]  /*572a0*/  PRMT R15, R249.reuse, 0x7772, RZ ;  /* 0x00007772f90f7816 */ /* 0x041fe400000000ff */
[----:B------:R-:W-:Y:S02]  /*572b0*/  PRMT R249, R249, 0x7773, RZ ;  /* 0x00007773f9f97816 */ /* 0x000fe400000000ff */
[C---:B-1----:R-:W-:Y:S01]  /*572c0*/  PRMT R7, R250.reuse, 0x7772, RZ ;  /* 0x00007772fa077816 */ /* 0x042fe200000000ff */
[----:B------:R3:W-:Y:S01]  /*572d0*/  @P4 STG.E.U8 desc[UR32][R230.64], R3 ;  /* 0x00000003e6004986 */ /* 0x0007e2000c101120 */
[----:B--2---:R-:W-:-:S02]  /*572e0*/  PRMT R17, R250, 0x7773, RZ ;  /* 0x00007773fa117816 */ /* 0x004fc400000000ff */
[C---:B------:R-:W-:Y:S01]  /*572f0*/  PRMT R19, R251.reuse, 0x7772, RZ ;  /* 0x00007772fb137816 */ /* 0x040fe200000000ff */
[----:B------:R3:W-:Y:S04]  /*57300*/  @P3 STG.E.U8 desc[UR32][R232.64], R15 ;  /* 0x0000000fe8003986 */ /* 0x0007e8000c101120 */
[----:B------:R3:W-:Y:S04]  /*57310*/  @P2 STG.E.U8 desc[UR32][R234.64], R249 ;  /* 0x000000f9ea002986 */ /* 0x0007e8000c101120 */
[----:B------:R3:W-:Y:S04]  /*57320*/  @P1 STG.E.U8 desc[UR32][R236.64], R7 ;  /* 0x00000007ec001986 */ /* 0x0007e8000c101120 */
[----:B------:R3:W-:Y:S01]  /*57330*/  @P0 STG.E.U8 desc[UR32][R238.64], R17 ;  /* 0x00000011ee000986 */ /* 0x0007e2000c101120 */
[----:B------:R-:W-:-:S03]  /*57340*/  PRMT R251, R251, 0x7773, RZ ;  /* 0x00007773fbfb7816 */ /* 0x000fc600000000ff */
[----:B------:R3:W-:Y:S01]  /*57350*/  @P6 STG.E.U8 desc[UR32][R240.64], R19 ;  /* 0x00000013f0006986 */ /* 0x0007e2000c101120 */
[----:B------:R-:W-:Y:S05]  /*57360*/  @!P5 EXIT ;  /* 0x000000000000d94d */ /* 0x000fea0003800000 */
[----:B------:R-:W-:Y:S01]  /*57370*/  STG.E.U8 desc[UR32][R10.64], R251 ;  /* 0x000000fb0a007986 */ /* 0x000fe2000c101120 */
[----:B------:R-:W-:Y:S05]  /*57380*/  EXIT ;  /* 0x000000000000794d */ /* 0x000fea0003800000 */
.L_x_3:
[----:B------:R-:W-:-:S00]  /*57390*/  BRA `(.L_x_3) ;  /* 0xfffffffc00fc7947 */ /* 0x000fc0000383ffff */
[----:B------:R-:W-:-:S00]  /*573a0*/  NOP ;  /* 0x0000000000007918 */ /* 0x000fc00000000000 */
        /* <DEDUP_REMOVED lines=13> */
.L_x_4:


//--------------------- .nv.shared.matmul_kernel  --------------------------
	.section	.nv.shared.matmul_kernel,"aw",@nobits
	.sectionflags	@""
	.align	16
	.zero		1024


//--------------------- .nv.shared.reserved.0     --------------------------
	.section	.nv.shared.reserved.0,"aw",@nobits
	.weak		__nv_reservedSMEM_offset_0_alias
	.size		__nv_reservedSMEM_offset_0_alias, 0, 0
	.other		__nv_reservedSMEM_offset_0_alias,@"STO_CUDA_RESERVED_SHARED STV_DEFAULT"
__nv_reservedSMEM_offset_0_alias:
	.zero		0


//--------------------- .nv.constant0.matmul_kernel --------------------------
	.section	.nv.constant0.matmul_kernel,"a",@progbits
	.sectionflags	@""
	.align	4
.nv.constant0.matmul_kernel:
	.zero		608


//--------------------- SYMBOLS --------------------------

	.type		.nv.reservedSmem.offset0,@object
	.size		.nv.reservedSmem.offset0,0x4
